def matmul_kernel(
    a_ptr,
    b_ptr,
    c_ptr,
    M,
    N,
    K,
    stride_am,
    stride_ak,
    stride_bk,
    stride_bn,
    stride_cm,
    stride_cn,
    BLOCK_M: tl.constexpr,
    BLOCK_N: tl.constexpr,
    BLOCK_K: tl.constexpr,
    GROUP_M: tl.constexpr,
):
    pid = tl.program_id(axis=0)
    num_pid_m = tl.cdiv(M, BLOCK_M)
    num_pid_n = tl.cdiv(N, BLOCK_N)
    num_pid_in_group = GROUP_M * num_pid_n
    group_id = pid // num_pid_in_group
    first_pid_m = group_id * GROUP_M
    group_size_m = min(num_pid_m - first_pid_m, GROUP_M)
    pid_m = first_pid_m + ((pid % num_pid_in_group) % group_size_m)
    pid_n = (pid % num_pid_in_group) // group_size_m

    offs_am = (pid_m * BLOCK_M + tl.arange(0, BLOCK_M)) % M
    offs_bn = (pid_n * BLOCK_N + tl.arange(0, BLOCK_N)) % N
    offs_k = tl.arange(0, BLOCK_K)
    a_ptrs = a_ptr + offs_am[:, None] * stride_am + offs_k[None, :] * stride_ak
    b_ptrs = b_ptr + offs_k[:, None] * stride_bk + offs_bn[None, :] * stride_bn

    acc = tl.zeros((BLOCK_M, BLOCK_N), dtype=tl.float32)
    for kk in range(0, tl.cdiv(K, BLOCK_K)):
        a = tl.load(a_ptrs, mask=offs_k[None, :] < K - kk * BLOCK_K, other=0.0)
        b = tl.load(b_ptrs, mask=offs_k[:, None] < K - kk * BLOCK_K, other=0.0)
        acc = tl.dot(a, b, acc)
        a_ptrs += BLOCK_K * stride_ak
        b_ptrs += BLOCK_K * stride_bk

    c = acc.to(c_ptr.dtype.element_ty)
    offs_cm = pid_m * BLOCK_M + tl.arange(0, BLOCK_M)
    offs_cn = pid_n * BLOCK_N + tl.arange(0, BLOCK_N)
    c_ptrs = c_ptr + offs_cm[:, None] * stride_cm + offs_cn[None, :] * stride_cn
    mask = (offs_cm[:, None] < M) & (offs_cn[None, :] < N)
    tl.store(c_ptrs, c, mask=mask)

# config = {"BLOCK_K": 32, "BLOCK_M": 512, "BLOCK_N": 128, "GROUP_M": 1, "arch": "sm_100", "dtype": "fp8e4m3", "num_ctas": 1, "num_stages": 3, "num_warps": 4}
# arch = sm_100


// ===== COMPILED SASS (sm_100a) =====

	.target	sm_100a

	.elftype	@"ET_EXEC"


//--------------------- .note.nv.tkinfo           --------------------------
	.section	.note.nv.tkinfo,"",@"SHT_NOTE"
	.sectionflags	@"SHF_NOTE_NV_TKINFO"
	.tkinfo
        /*0018*/ 	.word	0x00000081
        /*0030*/ 	.string	""
        /*0030*/ 	.string	"ptxas-blackwell"
        /*0030*/ 	.string	"Cuda compilation tools, release 12.9, V12.9.86"
        /*0030*/ 	.string	"Build cuda_12.9.r12.9/compiler.36037853_0"
        /*0030*/ 	.string	"-v  -suppress-debug-info  -lineinfo  -arch sm_100a "



//--------------------- .note.nv.cuver            --------------------------
	.section	.note.nv.cuver,"",@"SHT_NOTE"
	.sectionflags	@"SHF_NOTE_NV_CUVER"
        /*0018*/ 	.short	0x0001
        /*001a*/ 	.short	0x0064
        /*001c*/ 	.short	0x0001
        /*001e*/ 	.short	0x0000
        /*0020*/ 	.short	0x0001
        /*0022*/ 	.short	0x0000


//--------------------- .nv.info                  --------------------------
	.section	.nv.info,"",@"SHT_CUDA_INFO"
	.align	4


	//----- nvinfo : EIATTR_REGCOUNT
	.align		4
        /*0000*/ 	.byte	0x04, 0x2f
        /*0002*/ 	.short	(.L_4 - .L_3)
	.align		4
.L_3:
        /*0004*/ 	.word	index@(matmul_kernel)
        /*0008*/ 	.word	0x00000060


	//----- nvinfo : EIATTR_FRAME_SIZE
	.align		4
.L_4:
        /*000c*/ 	.byte	0x04, 0x11
        /*000e*/ 	.short	(.L_6 - .L_5)
	.align		4
.L_5:
        /*0010*/ 	.word	index@($__internal_2_$__cuda_sm10x_tcgen05_guardrail_trap_unallocated_columns_being_dealloced)
        /*0014*/ 	.word	0x00000870


	//----- nvinfo : EIATTR_FRAME_SIZE
	.align		4
.L_6:
        /*0018*/ 	.byte	0x04, 0x11
        /*001a*/ 	.short	(.L_8 - .L_7)
	.align		4
.L_7:
        /*001c*/ 	.word	index@($__internal_1_$__cuda_sm10x_tcgen05_guardrail_trap_phase_invalid_during_alloc)
        /*0020*/ 	.word	0x00000870


	//----- nvinfo : EIATTR_FRAME_SIZE
	.align		4
.L_8:
        /*0024*/ 	.byte	0x04, 0x11
        /*0026*/ 	.short	(.L_10 - .L_9)
	.align		4
.L_9:
        /*0028*/ 	.word	index@($__internal_0_$__cuda_sm10x_tcgen05_guardrail_trap_col_being_dealloced_not_returned_by_alloc)
        /*002c*/ 	.word	0x00000870


	//----- nvinfo : EIATTR_FRAME_SIZE
	.align		4
.L_10:
        /*0030*/ 	.byte	0x04, 0x11
        /*0032*/ 	.short	(.L_12 - .L_11)
	.align		4
.L_11:
        /*0034*/ 	.word	index@(matmul_kernel)
        /*0038*/ 	.word	0x00000870


	//----- nvinfo : EIATTR_MIN_STACK_SIZE
	.align		4
.L_12:
        /*003c*/ 	.byte	0x04, 0x12
        /*003e*/ 	.short	(.L_14 - .L_13)
	.align		4
.L_13:
        /*0040*/ 	.word	index@(matmul_kernel)
        /*0044*/ 	.word	0x00000870
.L_14:


//--------------------- .nv.info.matmul_kernel    --------------------------
	.section	.nv.info.matmul_kernel,"",@"SHT_CUDA_INFO"
	.sectionflags	@""
	.align	4


	//----- nvinfo : EIATTR_CUDA_API_VERSION
	.align		4
        /*0000*/ 	.byte	0x04, 0x37
        /*0002*/ 	.short	(.L_16 - .L_15)
.L_15:
        /*0004*/ 	.word	0x00000081


	//----- nvinfo : EIATTR_KPARAM_INFO
	.align		4
.L_16:
        /*0008*/ 	.byte	0x04, 0x17
        /*000a*/ 	.short	(.L_18 - .L_17)
.L_17:
        /*000c*/ 	.word	0x00000000
        /*0010*/ 	.short	0x000d
        /*0012*/ 	.short	0x0048
        /*0014*/ 	.byte	0x00, 0xf4, 0x21, 0x00


	//----- nvinfo : EIATTR_KPARAM_INFO
	.align		4
.L_18:
        /*0018*/ 	.byte	0x04, 0x17
        /*001a*/ 	.short	(.L_20 - .L_19)
.L_19:
        /*001c*/ 	.word	0x00000000
        /*0020*/ 	.short	0x000c
        /*0022*/ 	.short	0x0040
        /*0024*/ 	.byte	0x00, 0xf4, 0x21, 0x00


	//----- nvinfo : EIATTR_KPARAM_INFO
	.align		4
.L_20:
        /*0028*/ 	.byte	0x04, 0x17
        /*002a*/ 	.short	(.L_22 - .L_21)
.L_21:
        /*002c*/ 	.word	0x00000000
        /*0030*/ 	.short	0x000b
        /*0032*/ 	.short	0x0038
        /*0034*/ 	.byte	0x00, 0xf0, 0x11, 0x00


	//----- nvinfo : EIATTR_KPARAM_INFO
	.align		4
.L_22:
        /*0038*/ 	.byte	0x04, 0x17
        /*003a*/ 	.short	(.L_24 - .L_23)
.L_23:
        /*003c*/ 	.word	0x00000000
        /*0040*/ 	.short	0x000a
        /*0042*/ 	.short	0x0034
        /*0044*/ 	.byte	0x00, 0xf0, 0x11, 0x00


	//----- nvinfo : EIATTR_KPARAM_INFO
	.align		4
.L_24:
        /*0048*/ 	.byte	0x04, 0x17
        /*004a*/ 	.short	(.L_26 - .L_25)
.L_25:
        /*004c*/ 	.word	0x00000000
        /*0050*/ 	.short	0x0009
        /*0052*/ 	.short	0x0030
        /*0054*/ 	.byte	0x00, 0xf0, 0x11, 0x00


	//----- nvinfo : EIATTR_KPARAM_INFO
	.align		4
.L_26:
        /*0058*/ 	.byte	0x04, 0x17
        /*005a*/ 	.short	(.L_28 - .L_27)
.L_27:
        /*005c*/ 	.word	0x00000000
        /*0060*/ 	.short	0x0008
        /*0062*/ 	.short	0x002c
        /*0064*/ 	.byte	0x00, 0xf0, 0x11, 0x00


	//----- nvinfo : EIATTR_KPARAM_INFO
	.align		4
.L_28:
        /*0068*/ 	.byte	0x04, 0x17
        /*006a*/ 	.short	(.L_30 - .L_29)
.L_29:
        /*006c*/ 	.word	0x00000000
        /*0070*/ 	.short	0x0007
        /*0072*/ 	.short	0x0028
        /*0074*/ 	.byte	0x00, 0xf0, 0x11, 0x00


	//----- nvinfo : EIATTR_KPARAM_INFO
	.align		4
.L_30:
        /*0078*/ 	.byte	0x04, 0x17
        /*007a*/ 	.short	(.L_32 - .L_31)
.L_31:
        /*007c*/ 	.word	0x00000000
        /*0080*/ 	.short	0x0006
        /*0082*/ 	.short	0x0024
        /*0084*/ 	.byte	0x00, 0xf0, 0x11, 0x00


	//----- nvinfo : EIATTR_KPARAM_INFO
	.align		4
.L_32:
        /*0088*/ 	.byte	0x04, 0x17
        /*008a*/ 	.short	(.L_34 - .L_33)
.L_33:
        /*008c*/ 	.word	0x00000000
        /*0090*/ 	.short	0x0005
        /*0092*/ 	.short	0x0020
        /*0094*/ 	.byte	0x00, 0xf0, 0x11, 0x00


	//----- nvinfo : EIATTR_KPARAM_INFO
	.align		4
.L_34:
        /*0098*/ 	.byte	0x04, 0x17
        /*009a*/ 	.short	(.L_36 - .L_35)
.L_35:
        /*009c*/ 	.word	0x00000000
        /*00a0*/ 	.short	0x0004
        /*00a2*/ 	.short	0x001c
        /*00a4*/ 	.byte	0x00, 0xf0, 0x11, 0x00


	//----- nvinfo : EIATTR_KPARAM_INFO
	.align		4
.L_36:
        /*00a8*/ 	.byte	0x04, 0x17
        /*00aa*/ 	.short	(.L_38 - .L_37)
.L_37:
        /*00ac*/ 	.word	0x00000000
        /*00b0*/ 	.short	0x0003
        /*00b2*/ 	.short	0x0018
        /*00b4*/ 	.byte	0x00, 0xf0, 0x11, 0x00


	//----- nvinfo : EIATTR_KPARAM_INFO
	.align		4
.L_38:
        /*00b8*/ 	.byte	0x04, 0x17
        /*00ba*/ 	.short	(.L_40 - .L_39)
.L_39:
        /*00bc*/ 	.word	0x00000000
        /*00c0*/ 	.short	0x0002
        /*00c2*/ 	.short	0x0010
        /*00c4*/ 	.byte	0x00, 0xf4, 0x21, 0x00


	//----- nvinfo : EIATTR_KPARAM_INFO
	.align		4
.L_40:
        /*00c8*/ 	.byte	0x04, 0x17
        /*00ca*/ 	.short	(.L_42 - .L_41)
.L_41:
        /*00cc*/ 	.word	0x00000000
        /*00d0*/ 	.short	0x0001
        /*00d2*/ 	.short	0x0008
        /*00d4*/ 	.byte	0x00, 0xf4, 0x21, 0x00


	//----- nvinfo : EIATTR_KPARAM_INFO
	.align		4
.L_42:
        /*00d8*/ 	.byte	0x04, 0x17
        /*00da*/ 	.short	(.L_44 - .L_43)
.L_43:
        /*00dc*/ 	.word	0x00000000
        /*00e0*/ 	.short	0x0000
        /*00e2*/ 	.short	0x0000
        /*00e4*/ 	.byte	0x00, 0xf4, 0x21, 0x00


	//----- nvinfo : EIATTR_AT_ENTRY_FRAGMENTS
	.align		4
.L_44:
        /*00e8*/ 	.byte	0x04, 0x4f
        /*00ea*/ 	.short	(.L_46 - .L_45)


	//   ....[0]....
.L_45:
        /*00ec*/ 	.word	0x00000004


	//----- nvinfo : EIATTR_RESERVED_SMEM_USED
	.align		4
.L_46:
        /*00f0*/ 	.byte	0x01, 0x41
	.zero		2


	//----- nvinfo : EIATTR_SPARSE_MMA_MASK
	.align		4
        /*00f4*/ 	.byte	0x03, 0x50
        /*00f6*/ 	.short	0x0000


	//----- nvinfo : EIATTR_TCGEN05_1CTA_USED
	.align		4
        /*00f8*/ 	.byte	0x01, 0x51
	.zero		2


	//----- nvinfo : EIATTR_MAXREG_COUNT
	.align		4
        /*00fc*/ 	.byte	0x03, 0x1b
        /*00fe*/ 	.short	0x00ff


	//----- nvinfo : EIATTR_NUM_BARRIERS
	.align		4
        /*0100*/ 	.byte	0x02, 0x4c
        /*0102*/ 	.byte	0x01
	.zero		1


	//----- nvinfo : EIATTR_ANNOTATIONS
	.align		4
        /*0104*/ 	.byte	0x04, 0x55
        /*0106*/ 	.short	(.L_48 - .L_47)


	//   ....[0]....
.L_47:
        /*0108*/ 	.word	0x00000001
        /*010c*/ 	.byte	0xa0, 0x09, 0x00, 0x00, 0x01, 0x00, 0x00, 0x00, 0x80, 0x10, 0x00, 0x00, 0x01, 0x00, 0x00, 0x00
        /* <DEDUP_REMOVED lines=1325> */
        /*53ec*/ 	.byte	0x30, 0x75, 0x02, 0x00


	//----- nvinfo : EIATTR_INT_WARP_WIDE_INSTR_OFFSETS
	.align		4
.L_48:
        /*53f0*/ 	.byte	0x04, 0x31
        /*53f2*/ 	.short	(.L_50 - .L_49)


	//   ....[0]....
.L_49:
        /*53f4*/ 	.word	0x00001b30


	//   ....[1]....
        /*53f8*/ 	.word	0x00001b40


	//   ....[2]....
        /*53fc*/ 	.word	0x00002860


	//   ....[3]....
        /*5400*/ 	.word	0x00027730


	//   ....[4]....
        /*5404*/ 	.word	0x00027780


	//----- nvinfo : EIATTR_COOP_GROUP_MASK_REGIDS
	.align		4
.L_50:
        /*5408*/ 	.byte	0x04, 0x29
        /*540a*/ 	.short	(.L_52 - .L_51)


	//   ....[0]....
.L_51:
        /*540c*/ 	.word	0xffffffff


	//   ....[1]....
        /*5410*/ 	.word	0xffffffff


	//   ....[2]....
        /*5414*/ 	.word	0xffffffff


	//   ....[3]....
        /*5418*/ 	.word	0xffffffff


	//----- nvinfo : EIATTR_COOP_GROUP_INSTR_OFFSETS
	.align		4
.L_52:
        /*541c*/ 	.byte	0x04, 0x28
        /*541e*/ 	.short	(.L_54 - .L_53)


	//   ....[0]....
.L_53:
        /*5420*/ 	.word	0x00000080


	//   ....[1]....
        /*5424*/ 	.word	0x00000340


	//   ....[2]....
        /*5428*/ 	.word	0x000275c0


	//   ....[3]....
        /*542c*/ 	.word	0x00027830


	//----- nvinfo : EIATTR_VRC_CTA_INIT_COUNT
	.align		4
.L_54:
        /*5430*/ 	.byte	0x02, 0x4a
        /*5432*/ 	.byte	0x80
	.zero		1


	//----- nvinfo : EIATTR_MBARRIER_INSTR_OFFSETS
	.align		4
        /*5434*/ 	.byte	0x04, 0x39
        /*5436*/ 	.short	(.L_56 - .L_55)


	//   ....[0]....
.L_55:
        /*5438*/ 	.word	0x00001cd0
        /*543c*/ 	.word	0x000000ff
        /*5440*/ 	.word	0x00000000
        /*5444*/ 	.short	0x0100
        /*5446*/ 	.byte	0x0b
	.zero		1


	//   ....[1]....
        /*5448*/ 	.word	0x00007130
        /*544c*/ 	.word	0x000000ff
        /*5450*/ 	.word	0x0000a008
        /*5454*/ 	.short	0x0100
        /*5456*/ 	.byte	0x0a
	.zero		1


	//   ....[2]....
        /*5458*/ 	.word	0x0000df20
        /*545c*/ 	.word	0x000000ff
        /*5460*/ 	.word	0x00000000
        /*5464*/ 	.short	0x010a
        /*5466*/ 	.byte	0x0b
	.zero		1


	//   ....[3]....
        /*5468*/ 	.word	0x00013890
        /*546c*/ 	.word	0x000000ff
        /*5470*/ 	.word	0x00000000
        /*5474*/ 	.short	0x010a
        /*5476*/ 	.byte	0x0b
	.zero		1


	//   ....[4]....
        /*5478*/ 	.word	0x00013950
        /*547c*/ 	.word	0x000000ff
        /*5480*/ 	.word	0x0000a000
        /*5484*/ 	.short	0x0108
        /*5486*/ 	.byte	0x0a
	.zero		1


	//   ....[5]....
        /*5488*/ 	.word	0x000139d0
        /*548c*/ 	.word	0x000000ff
        /*5490*/ 	.word	0x0000a008
        /*5494*/ 	.short	0x0108
        /*5496*/ 	.byte	0x0a
	.zero		1


	//   ....[6]....
        /*5498*/ 	.word	0x00027850
        /*549c*/ 	.word	0x000000ff
        /*54a0*/ 	.word	0x00000000
        /*54a4*/ 	.short	0x010a
        /*54a6*/ 	.byte	0x0b
	.zero		1


	//   ....[7]....
        /*54a8*/ 	.word	0x00027880
        /*54ac*/ 	.word	0x000000ff
        /*54b0*/ 	.word	0x00000000
        /*54b4*/ 	.short	0x010a
        /*54b6*/ 	.byte	0x0b
	.zero		1


	//----- nvinfo : EIATTR_NUM_MBARRIERS
	.align		4
.L_56:
        /*54b8*/ 	.byte	0x03, 0x38
        /*54ba*/ 	.short	0x0002


	//----- nvinfo : EIATTR_EXIT_INSTR_OFFSETS
	.align		4
        /*54bc*/ 	.byte	0x04, 0x1c
        /*54be*/ 	.short	(.L_58 - .L_57)


	//   ....[0]....
.L_57:
        /*54c0*/ 	.word	0x00027840


	//----- nvinfo : EIATTR_REQNTID
	.align		4
.L_58:
        /*54c4*/ 	.byte	0x04, 0x10
        /*54c6*/ 	.short	(.L_60 - .L_59)
.L_59:
        /*54c8*/ 	.word	0x00000080
        /*54cc*/ 	.word	0x00000001
        /*54d0*/ 	.word	0x00000001


	//----- nvinfo : EIATTR_CRS_STACK_SIZE
	.align		4
.L_60:
        /*54d4*/ 	.byte	0x04, 0x1e
        /*54d6*/ 	.short	(.L_62 - .L_61)
.L_61:
        /*54d8*/ 	.word	0x00000000


	//----- nvinfo : EIATTR_CBANK_PARAM_SIZE
	.align		4
.L_62:
        /*54dc*/ 	.byte	0x03, 0x19
        /*54de*/ 	.short	0x0050


	//----- nvinfo : EIATTR_PARAM_CBANK
	.align		4
        /*54e0*/ 	.byte	0x04, 0x0a
        /*54e2*/ 	.short	(.L_64 - .L_63)
	.align		4
.L_63:
        /*54e4*/ 	.word	index@(.nv.constant0.matmul_kernel)
        /*54e8*/ 	.short	0x0380
        /*54ea*/ 	.short	0x0050


	//----- nvinfo : EIATTR_SW_WAR
	.align		4
.L_64:
        /*54ec*/ 	.byte	0x04, 0x36
        /*54ee*/ 	.short	(.L_66 - .L_65)
.L_65:
        /*54f0*/ 	.word	0x00000008
.L_66:


//--------------------- .nv.compat                --------------------------
	.section	.nv.compat,"",@"SHT_CUDA_COMPAT_INFO"
	.align	4
        /*0000*/ 	.byte	0x02, 0x02, 0x02, 0x00, 0x02, 0x05, 0x05, 0x00, 0x02, 0x03, 0x00, 0x00, 0x02, 0x06, 0x01, 0x00


//--------------------- .nv.callgraph             --------------------------
	.section	.nv.callgraph,"",@"SHT_CUDA_CALLGRAPH"
	.align	4
	.sectionentsize	8
	.align		4
        /*0000*/ 	.word	0x00000000
	.align		4
        /*0004*/ 	.word	0xffffffff
	.align		4
        /*0008*/ 	.word	0x00000000
	.align		4
        /*000c*/ 	.word	0xfffffffe
	.align		4
        /*0010*/ 	.word	0x00000000
	.align		4
        /*0014*/ 	.word	0xfffffffd
	.align		4
        /*0018*/ 	.word	0x00000000
	.align		4
        /*001c*/ 	.word	0xfffffffc


//--------------------- .text.matmul_kernel       --------------------------
	.section	.text.matmul_kernel,"ax",@progbits
	.align	128
        .global         matmul_kernel
        .type           matmul_kernel,@function
        .size           matmul_kernel,(.L_x_20 - matmul_kernel)
        .other          matmul_kernel,@"STO_CUDA_ENTRY STV_DEFAULT"
matmul_kernel:
.text.matmul_kernel:
[----:B------:R-:W0:Y:S01]  /*0000*/  LDC R1, c[0x0][0x37c] ;  /* 0x0000df00ff017b82 */ /* 0x000e220000000800 */
[----:B------:R-:W1:Y:S01]  /*0010*/  S2R R0, SR_TID.X ;  /* 0x0000000000007919 */ /* 0x000e620000002100 */
[----:B0-----:R-:W-:Y:S01]  /*0020*/  VIADD R1, R1, 0xfffff790 ;  /* 0xfffff79001017836 */ /* 0x001fe20000000000 */
[----:B------:R-:W0:Y:S01]  /*0030*/  LDCU.64 UR22, c[0x0][0x358] ;  /* 0x00006b00ff1677ac */ /* 0x000e220008000a00 */
[----:B-1----:R-:W-:-:S13]  /*0040*/  ISETP.GE.U32.AND P0, PT, R0, 0x20, PT ;  /* 0x000000200000780c */ /* 0x002fda0003f06070 */
[----:B------:R-:W-:Y:S02]  /*0050*/  VOTEU.ANY UP0, P0 ;  /* 0x0000000000ff7886 */ /* 0x000fe40000000100 */
[----:B------:R-:W-:Y:S05]  /*0060*/  BRA.U UP0, `(.L_x_0) ;  /* 0x0000000100b87547 */ /* 0x000fea000b800000 */
[----:B------:R-:W1:Y:S01]  /*0070*/  S2UR UR6, SR_CgaCtaId ;  /* 0x00000000000679c3 */ /* 0x000e620000008800 */
[----:B------:R-:W-:Y:S01]  /*0080*/  NOP ;  /* 0x0000000000007918 */ /* 0x000fe20000000000 */
[----:B------:R-:W-:Y:S02]  /*0090*/  UMOV UR4, 0x40 ;  /* 0x0000004000047882 */ /* 0x000fe40000000000 */
[----:B-1----:R-:W-:-:S09]  /*00a0*/  ULEA UR4, UR6, UR4, 0x18 ;  /* 0x0000000406047291 */ /* 0x002fd2000f8ec0ff */
[----:B------:R-:W1:Y:S01]  /*00b0*/  LDS.U8 R0, [UR4] ;  /* 0x00000004ff007984 */ /* 0x000e620008000000 */
[----:B------:R-:W-:Y:S02]  /*00c0*/  UMOV UR4, 0x400 ;  /* 0x0000040000047882 */ /* 0x000fe40000000000 */
[----:B------:R-:W-:Y:S01]  /*00d0*/  ULEA UR4, UR6, UR4, 0x18 ;  /* 0x0000000406047291 */ /* 0x000fe2000f8ec0ff */
[----:B-1----:R-:W-:-:S13]  /*00e0*/  ISETP.NE.AND P0, PT, R0, RZ, PT ;  /* 0x000000ff0000720c */ /* 0x002fda0003f05270 */
[----:B------:R-:W-:Y:S05]  /*00f0*/  @P0 BRA `(.L_x_1) ;  /* 0x00000000007c0947 */ /* 0x000fea0003800000 */
[----:B------:R-:W-:-:S13]  /*0100*/  ELECT P0, URZ, PT ;  /* 0x0000000000ff782f */ /* 0x000fda0003800000 */
[----:B------:R-:W-:Y:S05]  /*0110*/  @!P0 BRA `(.L_x_2) ;  /* 0x0000000000848947 */ /* 0x000fea0003800000 */
[----:B------:R-:W-:Y:S01]  /*0120*/  UMOV UR5, 0x10 ;  /* 0x0000001000057882 */ /* 0x000fe20000000000 */
[----:B------:R-:W-:Y:S02]  /*0130*/  IMAD.MOV.U32 R4, RZ, RZ, 0x1 ;  /* 0x00000001ff047424 */ /* 0x000fe400078e00ff */
[----:B------:R-:W-:Y:S02]  /*0140*/  IMAD.MOV.U32 R5, RZ, RZ, 0xffff ;  /* 0x0000ffffff057424 */ /* 0x000fe400078e00ff */
[----:B------:R-:W-:Y:S04]  /*0150*/  DEPBAR.LE SB1, 0x36 ;  /* 0x00009d800000791a */ /* 0x000fe80000000000 */
[----:B------:R-:W1:Y:S02]  /*0160*/  UTCATOMSWS.FIND_AND_SET.ALIGN UP1, UR5, UR5 ;  /* 0x00000005000575e3 */ /* 0x000e640008020800 */
[----:B-1----:R-:W-:-:S04]  /*0170*/  PLOP3.LUT P0, PT, PT, PT, UP1, 0x80, 0x8 ;  /* 0x000000000008781c */ /* 0x002fc80003f0f018 */
[----:B------:R-:W-:-:S04]  /*0180*/  SEL R0, RZ, 0xffffffff, !P0 ;  /* 0xffffffffff007807 */ /* 0x000fc80004000000 */
[----:B------:R-:W-:Y:S01]  /*0190*/  ISETP.NE.AND P0, PT, R0, RZ, PT ;  /* 0x000000ff0000720c */ /* 0x000fe20003f05270 */
[----:B------:R-:W-:-:S12]  /*01a0*/  IMAD.U32 R0, RZ, RZ, UR5 ;  /* 0x00000005ff007e24 */ /* 0x000fd8000f8e00ff */
[----:B------:R-:W-:Y:S05]  /*01b0*/  @P0 BRA `(.L_x_3) ;  /* 0x0000000000240947 */ /* 0x000fea0003800000 */
.L_x_4:
[----:B------:R-:W-:Y:S05]  /*01c0*/  NANOSLEEP 0x64 ;  /* 0x000000640000795d */ /* 0x000fea0003800000 */
[----:B------:R-:W-:-:S05]  /*01d0*/  UMOV UR5, 0x10 ;  /* 0x0000001000057882 */ /* 0x000fca0000000000 */
[----:B------:R-:W-:Y:S04]  /*01e0*/  DEPBAR.LE SB1, 0x36 ;  /* 0x00009d800000791a */ /* 0x000fe80000000000 */
[----:B------:R-:W1:Y:S02]  /*01f0*/  UTCATOMSWS.FIND_AND_SET.ALIGN UP1, UR5, UR5 ;  /* 0x00000005000575e3 */ /* 0x000e640008020800 */
[----:B-1----:R-:W-:-:S04]  /*0200*/  PLOP3.LUT P0, PT, PT, PT, UP1, 0x80, 0x8 ;  /* 0x000000000008781c */ /* 0x002fc80003f0f018 */
[----:B------:R-:W-:-:S04]  /*0210*/  SEL R0, RZ, 0xffffffff, !P0 ;  /* 0xffffffffff007807 */ /* 0x000fc80004000000 */
[----:B------:R-:W-:Y:S01]  /*0220*/  ISETP.NE.AND P0, PT, R0, RZ, PT ;  /* 0x000000ff0000720c */ /* 0x000fe20003f05270 */
[----:B------:R-:W-:-:S12]  /*0230*/  IMAD.U32 R0, RZ, RZ, UR5 ;  /* 0x00000005ff007e24 */ /* 0x000fd8000f8e00ff */
[----:B------:R-:W-:Y:S05]  /*0240*/  @!P0 BRA `(.L_x_4) ;  /* 0xfffffffc00dc8947 */ /* 0x000fea000383ffff */
.L_x_3:
[C---:B------:R-:W-:Y:S01]  /*0250*/  VIADD R3, R0.reuse, 0x10 ;  /* 0x0000001000037836 */ /* 0x040fe20000000000 */
[----:B------:R-:W-:Y:S01]  /*0260*/  UMOV UR5, 0x50 ;  /* 0x0000005000057882 */ /* 0x000fe20000000000 */
[----:B------:R-:W-:Y:S01]  /*0270*/  SHF.L.U32 R2, R5, R0, RZ ;  /* 0x0000000005027219 */ /* 0x000fe200000006ff */
[----:B------:R-:W-:Y:S01]  /*0280*/  ULEA UR5, UR6, UR5, 0x18 ;  /* 0x0000000506057291 */ /* 0x000fe2000f8ec0ff */
[----:B------:R-:W-:Y:S01]  /*0290*/  IMAD.SHL.U32 R0, R0, 0x20, RZ ;  /* 0x0000002000007824 */ /* 0x000fe200078e00ff */
[----:B------:R-:W-:-:S04]  /*02a0*/  SHF.L.U32 R3, R4, R3, RZ ;  /* 0x0000000304037219 */ /* 0x000fc800000006ff */
[----:B------:R-:W-:-:S05]  /*02b0*/  LOP3.LUT R2, R3, R2, RZ, 0xfc, !PT ;  /* 0x0000000203027212 */ /* 0x000fca00078efcff */
[----:B------:R1:W-:Y:S04]  /*02c0*/  ATOMS.OR RZ, [UR5], R2 ;  /* 0x00000002ffff798c */ /* 0x0003e8000b000005 */
[----:B------:R1:W-:Y:S01]  /*02d0*/  STS [UR4], R0 ;  /* 0x00000000ff007988 */ /* 0x0003e20008000804 */
[----:B------:R-:W-:Y:S05]  /*02e0*/  BRA `(.L_x_2) ;  /* 0x0000000000107947 */ /* 0x000fea0003800000 */
.L_x_1:
[----:B------:R-:W-:Y:S01]  /*02f0*/  IMAD.MOV.U32 R0, RZ, RZ, -0x1 ;  /* 0xffffffffff007424 */ /* 0x000fe200078e00ff */
[----:B------:R-:W-:-:S04]  /*0300*/  MOV R2, 0x330 ;  /* 0x0000033000027802 */ /* 0x000fc80000000f00 */
[----:B------:R1:W-:Y:S03]  /*0310*/  STS [UR4], R0 ;  /* 0x00000000ff007988 */ /* 0x0003e60008000804 */
[----:B01----:R-:W-:Y:S05]  /*0320*/  CALL.REL.NOINC `($__internal_1_$__cuda_sm10x_tcgen05_guardrail_trap_phase_invalid_during_alloc) ;  /* 0x00000274006c7944 */ /* 0x003fea0003c00000 */
.L_x_2:
[----:B------:R-:W-:Y:S05]  /*0330*/  WARPSYNC.ALL ;  /* 0x0000000000007948 */ /* 0x000fea0003800000 */
[----:B------:R-:W-:Y:S01]  /*0340*/  NOP ;  /* 0x0000000000007918 */ /* 0x000fe20000000000 */
.L_x_0:
[----:B------:R-:W2:Y:S01]  /*0350*/  LDC.64 R32, c[0x0][0x398] ;  /* 0x0000e600ff207b82 */ /* 0x000ea20000000a00 */
[----:B------:R-:W3:Y:S01]  /*0360*/  S2R R5, SR_CTAID.X ;  /* 0x0000000000057919 */ /* 0x000ee20000002500 */
[----:B------:R-:W-:Y:S01]  /*0370*/  UMOV UR10, 0x400 ;  /* 0x00000400000a7882 */ /* 0x000fe20000000000 */
[----:B------:R-:W4:Y:S01]  /*0380*/  LDCU UR14, c[0x0][0x3a4] ;  /* 0x00007480ff0e77ac */ /* 0x000f220008000800 */
[----:B------:R-:W5:Y:S01]  /*0390*/  S2R R13, SR_TID.X ;  /* 0x00000000000d7919 */ /* 0x000f620000002100 */
[----:B------:R-:W1:Y:S03]  /*03a0*/  LDCU.64 UR6, c[0x0][0x3a8] ;  /* 0x00007500ff0677ac */ /* 0x000e660008000a00 */
[----:B------:R-:W0:Y:S01]  /*03b0*/  S2UR UR5, SR_CgaCtaId ;  /* 0x00000000000579c3 */ /* 0x000e220000008800 */
[----:B------:R-:W0:Y:S01]  /*03c0*/  LDCU.128 UR16, c[0x0][0x380] ;  /* 0x00007000ff1077ac */ /* 0x000e220008000c00 */
[----:B------:R-:W-:-:S06]  /*03d0*/  UMOV UR12, 0x1 ;  /* 0x00000001000c7882 */ /* 0x000fcc0000000000 */
[----:B------:R-:W1:Y:S02]  /*03e0*/  LDC R25, c[0x0][0x3a0] ;  /* 0x0000e800ff197b82 */ /* 0x000e640000000800 */
[----:B-12---:R-:W-:Y:S01]  /*03f0*/  VIADD R0, R33, 0x7f ;  /* 0x0000007f21007836 */ /* 0x006fe20000000000 */
[----:B------:R-:W-:-:S04]  /*0400*/  IABS R29, R33 ;  /* 0x00000021001d7213 */ /* 0x000fc80000000000 */
[----:B------:R-:W-:Y:S01]  /*0410*/  SHF.R.S32.HI R3, RZ, 0x1f, R0 ;  /* 0x0000001fff037819 */ /* 0x000fe20000011400 */
[----:B0-----:R-:W-:-:S03]  /*0420*/  ULEA UR10, UR5, UR10, 0x18 ;  /* 0x0000000a050a7291 */ /* 0x001fc6000f8ec0ff */
[----:B------:R-:W-:Y:S01]  /*0430*/  LEA.HI R3, R3, R0, RZ, 0x7 ;  /* 0x0000000003037211 */ /* 0x000fe200078f38ff */
[----:B------:R-:W-:Y:S01]  /*0440*/  BAR.SYNC.DEFER_BLOCKING 0x0 ;  /* 0x0000000000007b1d */ /* 0x000fe20000010000 */
[----:B---3--:R-:W-:Y:S01]  /*0450*/  IABS R8, R5 ;  /* 0x0000000500087213 */ /* 0x008fe20000000000 */
[----:B------:R-:W-:Y:S01]  /*0460*/  UIADD3 UR11, UPT, UPT, UR10, 0xa000, URZ ;  /* 0x0000a0000a0b7890 */ /* 0x000fe2000fffe0ff */
[----:B------:R-:W-:Y:S02]  /*0470*/  SHF.R.S32.HI R4, RZ, 0x7, R3 ;  /* 0x00000007ff047819 */ /* 0x000fe40000011403 */
[----:B-----5:R-:W-:Y:S01]  /*0480*/  SHF.R.U32.HI R31, RZ, 0x5, R13 ;  /* 0x00000005ff1f7819 */ /* 0x020fe2000001160d */
[----:B------:R-:W-:Y:S01]  /*0490*/  VIADD R14, R25, 0xffffffe2 ;  /* 0xffffffe2190e7836 */ /* 0x000fe20000000000 */
[-C--:B------:R-:W-:Y:S02]  /*04a0*/  IABS R7, R4.reuse ;  /* 0x0000000400077213 */ /* 0x080fe40000000000 */
[----:B------:R-:W-:-:S02]  /*04b0*/  IABS R10, R4 ;  /* 0x00000004000a7213 */ /* 0x000fc40000000000 */
[----:B------:R-:W0:Y:S01]  /*04c0*/  I2F.RP R0, R7 ;  /* 0x0000000700007306 */ /* 0x000e220000209400 */
[----:B------:R-:W-:Y:S02]  /*04d0*/  SGXT.U32 R31, R31, 0x2 ;  /* 0x000000021f1f781a */ /* 0x000fe40000000000 */
[----:B------:R-:W-:Y:S01]  /*04e0*/  LOP3.LUT R16, R13, 0x7f, RZ, 0xc0, !PT ;  /* 0x0000007f0d107812 */ /* 0x000fe200078ec0ff */
[----:B------:R-:W1:Y:S04]  /*04f0*/  LDS R11, [UR10] ;  /* 0x0000000aff0b7984 */ /* 0x000e680008000800 */
[----:B0-----:R-:W0:Y:S02]  /*0500*/  MUFU.RCP R0, R0 ;  /* 0x0000000000007308 */ /* 0x001e240000001000 */
[----:B0-----:R-:W-:-:S02]  /*0510*/  VIADD R2, R0, 0xffffffe ;  /* 0x0ffffffe00027836 */ /* 0x001fc40000000000 */
[----:B------:R-:W-:-:S04]  /*0520*/  IMAD.MOV R0, RZ, RZ, -R10 ;  /* 0x000000ffff007224 */ /* 0x000fc800078e0a0a */
[----:B------:R0:W2:Y:S02]  /*0530*/  F2I.FTZ.U32.TRUNC.NTZ R3, R2 ;  /* 0x0000000200037305 */ /* 0x0000a4000021f000 */
[----:B0-----:R-:W-:Y:S02]  /*0540*/  IMAD.MOV.U32 R2, RZ, RZ, RZ ;  /* 0x000000ffff027224 */ /* 0x001fe400078e00ff */
[----:B--2---:R-:W-:Y:S01]  /*0550*/  IMAD.MOV R6, RZ, RZ, -R3 ;  /* 0x000000ffff067224 */ /* 0x004fe200078e0a03 */
[----:B-1----:R-:W-:-:S03]  /*0560*/  R2UR UR8, R11 ;  /* 0x000000000b0872ca */ /* 0x002fc600000e0000 */
[----:B------:R-:W-:Y:S02]  /*0570*/  IMAD R9, R6, R7, RZ ;  /* 0x0000000706097224 */ /* 0x000fe400078e02ff */
[----:B------:R-:W-:Y:S02]  /*0580*/  IMAD.MOV.U32 R6, RZ, RZ, R8 ;  /* 0x000000ffff067224 */ /* 0x000fe400078e0008 */
[----:B------:R-:W-:-:S06]  /*0590*/  IMAD.HI.U32 R3, R3, R9, R2 ;  /* 0x0000000903037227 */ /* 0x000fcc00078e0002 */
[----:B------:R-:W-:-:S04]  /*05a0*/  IMAD.HI.U32 R3, R3, R6, RZ ;  /* 0x0000000603037227 */ /* 0x000fc800078e00ff */
[----:B------:R-:W-:Y:S01]  /*05b0*/  IMAD R0, R3, R0, R6 ;  /* 0x0000000003007224 */ /* 0x000fe200078e0206 */
[----:B------:R-:W-:Y:S04]  /*05c0*/  BAR.SYNC.DEFER_BLOCKING 0x0 ;  /* 0x0000000000007b1d */ /* 0x000fe80000010000 */
[----:B------:R-:W-:-:S13]  /*05d0*/  ISETP.GT.U32.AND P1, PT, R7, R0, PT ;  /* 0x000000000700720c */ /* 0x000fda0003f24070 */
[----:B------:R-:W-:Y:S02]  /*05e0*/  @!P1 IMAD.IADD R0, R0, 0x1, -R7 ;  /* 0x0000000100009824 */ /* 0x000fe400078e0a07 */
[----:B------:R-:W-:Y:S01]  /*05f0*/  @!P1 VIADD R3, R3, 0x1 ;  /* 0x0000000103039836 */ /* 0x000fe20000000000 */
[----:B------:R-:W-:Y:S02]  /*0600*/  ISETP.NE.AND P1, PT, R4, RZ, PT ;  /* 0x000000ff0400720c */ /* 0x000fe40003f25270 */
[----:B------:R-:W-:Y:S02]  /*0610*/  ISETP.GE.U32.AND P0, PT, R0, R7, PT ;  /* 0x000000070000720c */ /* 0x000fe40003f06070 */
[----:B------:R-:W-:-:S04]  /*0620*/  LOP3.LUT R0, R5, R4, RZ, 0x3c, !PT ;  /* 0x0000000405007212 */ /* 0x000fc800078e3cff */
[----:B------:R-:W-:Y:S01]  /*0630*/  ISETP.GE.AND P2, PT, R0, RZ, PT ;  /* 0x000000ff0000720c */ /* 0x000fe20003f46270 */
[----:B------:R-:W-:-:S06]  /*0640*/  VIADD R0, R32, 0x1ff ;  /* 0x000001ff20007836 */ /* 0x000fcc0000000000 */
[----:B------:R-:W-:-:S04]  /*0650*/  @P0 VIADD R3, R3, 0x1 ;  /* 0x0000000103030836 */ /* 0x000fc80000000000 */
[----:B------:R-:W-:Y:S01]  /*0660*/  IMAD.MOV.U32 R8, RZ, RZ, R3 ;  /* 0x000000ffff087224 */ /* 0x000fe200078e0003 */
[----:B------:R-:W-:-:S03]  /*0670*/  SHF.R.S32.HI R3, RZ, 0x1f, R0 ;  /* 0x0000001fff037819 */ /* 0x000fc60000011400 */
[----:B------:R-:W-:Y:S01]  /*0680*/  @!P2 IMAD.MOV R8, RZ, RZ, -R8 ;  /* 0x000000ffff08a224 */ /* 0x000fe200078e0a08 */
[----:B------:R-:W-:Y:S02]  /*0690*/  LEA.HI R3, R3, R0, RZ, 0x9 ;  /* 0x0000000003037211 */ /* 0x000fe400078f48ff */
[----:B------:R-:W-:-:S04]  /*06a0*/  @!P1 LOP3.LUT R8, RZ, R4, RZ, 0x33, !PT ;  /* 0x00000004ff089212 */ /* 0x000fc800078e33ff */
[----:B------:R-:W-:Y:S01]  /*06b0*/  LEA.HI.SX32 R3, R3, -R8, 0x17 ;  /* 0x8000000803037211 */ /* 0x000fe200078fbaff */
[----:B------:R-:W-:-:S03]  /*06c0*/  IMAD.MOV R6, RZ, RZ, -R8 ;  /* 0x000000ffff067224 */ /* 0x000fc600078e0a08 */
[----:B------:R-:W-:Y:S01]  /*06d0*/  VIMNMX R10, PT, PT, R3, 0x1, PT ;  /* 0x00000001030a7848 */ /* 0x000fe20003fe0100 */
[----:B------:R-:W-:-:S03]  /*06e0*/  IMAD R9, R4, R6, R5 ;  /* 0x0000000604097224 */ /* 0x000fc600078e0205 */
[-C--:B------:R-:W-:Y:S02]  /*06f0*/  IABS R7, R10.reuse ;  /* 0x0000000a00077213 */ /* 0x080fe40000000000 */
[----:B------:R-:W-:Y:S02]  /*0700*/  IABS R4, R10 ;  /* 0x0000000a00047213 */ /* 0x000fe40000000000 */
[----:B------:R-:W0:Y:S08]  /*0710*/  I2F.RP R0, R7 ;  /* 0x0000000700007306 */ /* 0x000e300000209400 */
[----:B0-----:R-:W0:Y:S02]  /*0720*/  MUFU.RCP R0, R0 ;  /* 0x0000000000007308 */ /* 0x001e240000001000 */
[----:B0-----:R-:W-:Y:S01]  /*0730*/  VIADD R2, R0, 0xffffffe ;  /* 0x0ffffffe00027836 */ /* 0x001fe20000000000 */
[----:B------:R-:W-:-:S05]  /*0740*/  IABS R0, R9 ;  /* 0x0000000900007213 */ /* 0x000fca0000000000 */
[----:B------:R0:W1:Y:S02]  /*0750*/  F2I.FTZ.U32.TRUNC.NTZ R3, R2 ;  /* 0x0000000200037305 */ /* 0x000064000021f000 */
[----:B0-----:R-:W-:Y:S02]  /*0760*/  IMAD.MOV.U32 R2, RZ, RZ, RZ ;  /* 0x000000ffff027224 */ /* 0x001fe400078e00ff */
[----:B-1----:R-:W-:-:S04]  /*0770*/  IMAD.MOV R12, RZ, RZ, -R3 ;  /* 0x000000ffff0c7224 */ /* 0x002fc800078e0a03 */
[----:B------:R-:W-:-:S04]  /*0780*/  IMAD R5, R12, R7, RZ ;  /* 0x000000070c057224 */ /* 0x000fc800078e02ff */
[----:B------:R-:W-:Y:S02]  /*0790*/  IMAD.HI.U32 R3, R3, R5, R2 ;  /* 0x0000000503037227 */ /* 0x000fe400078e0002 */
[----:B------:R-:W0:Y:S02]  /*07a0*/  I2F.RP R5, R29 ;  /* 0x0000001d00057306 */ /* 0x000e240000209400 */
[----:B------:R-:W-:Y:S01]  /*07b0*/  IMAD.MOV R2, RZ, RZ, -R4 ;  /* 0x000000ffff027224 */ /* 0x000fe200078e0a04 */
[----:B------:R-:W-:Y:S01]  /*07c0*/  IABS R4, R32 ;  /* 0x0000002000047213 */ /* 0x000fe20000000000 */
[----:B------:R-:W-:-:S04]  /*07d0*/  IMAD.HI.U32 R3, R3, R0, RZ ;  /* 0x0000000003037227 */ /* 0x000fc800078e00ff */
[----:B------:R-:W-:Y:S02]  /*07e0*/  IMAD R0, R3, R2, R0 ;  /* 0x0000000203007224 */ /* 0x000fe400078e0200 */
[----:B------:R-:W-:-:S03]  /*07f0*/  IMAD.MOV.U32 R2, RZ, RZ, R4 ;  /* 0x000000ffff027224 */ /* 0x000fc600078e0004 */
[----:B------:R-:W-:Y:S01]  /*0800*/  ISETP.GT.U32.AND P1, PT, R7, R0, PT ;  /* 0x000000000700720c */ /* 0x000fe20003f24070 */
[----:B------:R-:W1:Y:S08]  /*0810*/  I2F.RP R4, R2 ;  /* 0x0000000200047306 */ /* 0x000e700000209400 */
[----:B0-----:R-:W0:Y:S04]  /*0820*/  MUFU.RCP R5, R5 ;  /* 0x0000000500057308 */ /* 0x001e280000001000 */
[----:B------:R-:W-:-:S02]  /*0830*/  @!P1 IMAD.IADD R0, R0, 0x1, -R7 ;  /* 0x0000000100009824 */ /* 0x000fc400078e0a07 */
[----:B------:R-:W-:Y:S01]  /*0840*/  @!P1 VIADD R3, R3, 0x1 ;  /* 0x0000000103039836 */ /* 0x000fe20000000000 */
[----:B------:R-:W-:Y:S01]  /*0850*/  ISETP.NE.AND P1, PT, R10, RZ, PT ;  /* 0x000000ff0a00720c */ /* 0x000fe20003f25270 */
[----:B-1----:R-:W1:Y:S01]  /*0860*/  MUFU.RCP R4, R4 ;  /* 0x0000000400047308 */ /* 0x002e620000001000 */
[----:B------:R-:W-:Y:S02]  /*0870*/  ISETP.GE.U32.AND P0, PT, R0, R7, PT ;  /* 0x000000070000720c */ /* 0x000fe40003f06070 */
[----:B------:R-:W-:-:S04]  /*0880*/  LOP3.LUT R0, R9, R10, RZ, 0x3c, !PT ;  /* 0x0000000a09007212 */ /* 0x000fc800078e3cff */
[----:B------:R-:W-:Y:S01]  /*0890*/  ISETP.GE.AND P2, PT, R0, RZ, PT ;  /* 0x000000ff0000720c */ /* 0x000fe20003f46270 */
[----:B0-----:R-:W-:-:S04]  /*08a0*/  VIADD R18, R5, 0xffffffe ;  /* 0x0ffffffe05127836 */ /* 0x001fc80000000000 */
[----:B------:R0:W2:Y:S02]  /*08b0*/  F2I.FTZ.U32.TRUNC.NTZ R19, R18 ;  /* 0x0000001200137305 */ /* 0x0000a4000021f000 */
[----:B------:R-:W-:Y:S02]  /*08c0*/  @P0 VIADD R3, R3, 0x1 ;  /* 0x0000000103030836 */ /* 0x000fe40000000000 */
[----:B-1----:R-:W-:Y:S02]  /*08d0*/  VIADD R5, R4, 0xffffffe ;  /* 0x0ffffffe04057836 */ /* 0x002fe40000000000 */
[----:B------:R-:W-:Y:S02]  /*08e0*/  IMAD.MOV.U32 R0, RZ, RZ, R3 ;  /* 0x000000ffff007224 */ /* 0x000fe400078e0003 */
[----:B0-----:R-:W-:Y:S02]  /*08f0*/  IMAD.MOV.U32 R18, RZ, RZ, RZ ;  /* 0x000000ffff127224 */ /* 0x001fe400078e00ff */
[----:B------:R-:W0:Y:S01]  /*0900*/  F2I.FTZ.U32.TRUNC.NTZ R5, R5 ;  /* 0x0000000500057305 */ /* 0x000e22000021f000 */
[----:B------:R-:W-:Y:S01]  /*0910*/  @!P2 IMAD.MOV R0, RZ, RZ, -R0 ;  /* 0x000000ffff00a224 */ /* 0x000fe200078e0a00 */
[----:B------:R-:W-:Y:S01]  /*0920*/  @!P1 LOP3.LUT R0, RZ, R10, RZ, 0x33, !PT ;  /* 0x0000000aff009212 */ /* 0x000fe200078e33ff */
[----:B--2---:R-:W-:-:S04]  /*0930*/  IMAD.MOV R4, RZ, RZ, -R19 ;  /* 0x000000ffff047224 */ /* 0x004fc800078e0a13 */
[----:B------:R-:W-:Y:S02]  /*0940*/  IMAD.SHL.U32 R53, R0, 0x80, RZ ;  /* 0x0000008000357824 */ /* 0x000fe400078e00ff */
[----:B------:R-:W-:Y:S01]  /*0950*/  IMAD R3, R4, R29, RZ ;  /* 0x0000001d04037224 */ /* 0x000fe200078e02ff */
[----:B------:R-:W-:Y:S02]  /*0960*/  SHF.R.U32.HI R4, RZ, 0x5, R13 ;  /* 0x00000005ff047819 */ /* 0x000fe4000001160d */
[----:B------:R-:W-:Y:S01]  /*0970*/  LOP3.LUT R31, R53, R31, RZ, 0xfc, !PT ;  /* 0x0000001f351f7212 */ /* 0x000fe200078efcff */
[----:B------:R-:W-:Y:S01]  /*0980*/  IMAD.HI.U32 R18, R19, R3, R18 ;  /* 0x0000000313127227 */ /* 0x000fe200078e0012 */
[----:B------:R-:W-:Y:S01]  /*0990*/  R2UR UR13, R4 ;  /* 0x00000000040d72ca */ /* 0x000fe200000e0000 */
[----:B------:R1:W-:Y:S01]  /*09a0*/  STL [R1+0x700], R53 ;  /* 0x0007003501007387 */ /* 0x0003e20000100800 */
[----:B------:R-:W-:Y:S01]  /*09b0*/  IABS R37, R31 ;  /* 0x0000001f00257213 */ /* 0x000fe20000000000 */
[----:B0-----:R-:W-:Y:S01]  /*09c0*/  IMAD.MOV R7, RZ, RZ, -R5 ;  /* 0x000000ffff077224 */ /* 0x001fe200078e0a05 */
[C---:B------:R-:W-:Y:S01]  /*09d0*/  LOP3.LUT R68, R31.reuse, 0x4, RZ, 0xfc, !PT ;  /* 0x000000041f447812 */ /* 0x040fe200078efcff */
[----:B------:R-:W-:Y:S01]  /*09e0*/  IMAD.MOV R3, RZ, RZ, -R0 ;  /* 0x000000ffff037224 */ /* 0x000fe200078e0a00 */
[----:B------:R-:W-:Y:S01]  /*09f0*/  LOP3.LUT R72, R31, 0x10, RZ, 0xfc, !PT ;  /* 0x000000101f487812 */ /* 0x000fe200078efcff */
[----:B------:R-:W-:Y:S01]  /*0a00*/  IMAD.HI.U32 R0, R18, R37, RZ ;  /* 0x0000002512007227 */ /* 0x000fe200078e00ff */
[----:B------:R-:W-:-:S02]  /*0a10*/  IABS R36, R68 ;  /* 0x0000004400247213 */ /* 0x000fc40000000000 */
[----:B------:R-:W-:Y:S01]  /*0a20*/  LOP3.LUT R70, R31, 0xc, RZ, 0xfc, !PT ;  /* 0x0000000c1f467812 */ /* 0x000fe200078efcff */
[----:B------:R-:W-:Y:S01]  /*0a30*/  IMAD R7, R7, R2, RZ ;  /* 0x0000000207077224 */ /* 0x000fe200078e02ff */
[C---:B------:R-:W-:Y:S01]  /*0a40*/  LOP3.LUT R71, R31.reuse, 0x14, RZ, 0xfc, !PT ;  /* 0x000000141f477812 */ /* 0x040fe200078efcff */
[----:B------:R-:W-:Y:S01]  /*0a50*/  IMAD.MOV.U32 R4, RZ, RZ, RZ ;  /* 0x000000ffff047224 */ /* 0x000fe200078e00ff */
[----:B------:R-:W-:Y:S01]  /*0a60*/  LOP3.LUT R73, R31, 0x18, RZ, 0xfc, !PT ;  /* 0x000000181f497812 */ /* 0x000fe200078efcff */
[----:B------:R-:W-:Y:S01]  /*0a70*/  IMAD.MOV R6, RZ, RZ, -R0 ;  /* 0x000000ffff067224 */ /* 0x000fe200078e0a00 */
[----:B------:R-:W-:Y:S01]  /*0a80*/  IABS R40, R72 ;  /* 0x0000004800287213 */ /* 0x000fe20000000000 */
[----:B------:R-:W-:Y:S01]  /*0a90*/  IMAD.HI.U32 R0, R5, R7, R4 ;  /* 0x0000000705007227 */ /* 0x000fe200078e0004 */
[C---:B------:R-:W-:Y:S01]  /*0aa0*/  LOP3.LUT R69, R31.reuse, 0x8, RZ, 0xfc, !PT ;  /* 0x000000081f457812 */ /* 0x040fe200078efcff */
[----:B------:R-:W-:Y:S01]  /*0ab0*/  USHF.L.U32 UR4, UR13, 0x15, URZ ;  /* 0x000000150d047899 */ /* 0x000fe200080006ff */
[----:B------:R-:W-:Y:S01]  /*0ac0*/  IABS R34, R70 ;  /* 0x0000004600227213 */ /* 0x000fe20000000000 */
[----:B------:R-:W-:Y:S01]  /*0ad0*/  IMAD.HI.U32 R4, R18, R36, RZ ;  /* 0x0000002412047227 */ /* 0x000fe200078e00ff */
[----:B------:R-:W-:Y:S01]  /*0ae0*/  IABS R39, R71 ;  /* 0x0000004700277213 */ /* 0x000fe20000000000 */
[----:B------:R-:W-:Y:S01]  /*0af0*/  ULOP3.LUT UR4, UR4, 0x600000, URZ, 0xc0, !UPT ;  /* 0x0060000004047892 */ /* 0x000fe2000f8ec0ff */
[----:B------:R-:W-:Y:S01]  /*0b00*/  IABS R38, R73 ;  /* 0x0000004900267213 */ /* 0x000fe20000000000 */
[----:B------:R-:W-:Y:S01]  /*0b10*/  IMAD R3, R10, R3, R9 ;  /* 0x000000030a037224 */ /* 0x000fe200078e0209 */
[----:B------:R-:W-:Y:S01]  /*0b20*/  IABS R35, R69 ;  /* 0x0000004500237213 */ /* 0x000fe20000000000 */
[----:B------:R-:W-:Y:S01]  /*0b30*/  IMAD.MOV R4, RZ, RZ, -R4 ;  /* 0x000000ffff047224 */ /* 0x000fe200078e0a04 */
[C---:B------:R-:W-:Y:S01]  /*0b40*/  LOP3.LUT R76, R31.reuse, 0x28, RZ, 0xfc, !PT ;  /* 0x000000281f4c7812 */ /* 0x040fe200078efcff */
[----:B------:R-:W-:Y:S01]  /*0b50*/  IMAD.IADD R3, R8, 0x1, R3 ;  /* 0x0000000108037824 */ /* 0x000fe200078e0203 */
[----:B------:R-:W-:Y:S01]  /*0b60*/  LOP3.LUT R74, R31, 0x20, RZ, 0xfc, !PT ;  /* 0x000000201f4a7812 */ /* 0x000fe200078efcff */
[----:B------:R-:W-:Y:S01]  /*0b70*/  IMAD R37, R29, R6, R37 ;  /* 0x000000061d257224 */ /* 0x000fe200078e0225 */
[C---:B------:R-:W-:Y:S01]  /*0b80*/  LOP3.LUT R77, R31.reuse, 0x24, RZ, 0xfc, !PT ;  /* 0x000000241f4d7812 */ /* 0x040fe200078efcff */
[C---:B------:R-:W-:Y:S01]  /*0b90*/  IMAD.HI.U32 R7, R18.reuse, R40, RZ ;  /* 0x0000002812077227 */ /* 0x040fe200078e00ff */
[C---:B------:R-:W-:Y:S01]  /*0ba0*/  LOP3.LUT R79, R31.reuse, 0x2c, RZ, 0xfc, !PT ;  /* 0x0000002c1f4f7812 */ /* 0x040fe200078efcff */
[----:B------:R-:W-:Y:S01]  /*0bb0*/  UIADD3 UR9, UPT, UPT, UR8, UR4, URZ ;  /* 0x0000000408097290 */ /* 0x000fe2000fffe0ff */
[----:B------:R-:W-:Y:S01]  /*0bc0*/  LOP3.LUT R86, R31, 0x30, RZ, 0xfc, !PT ;  /* 0x000000301f567812 */ /* 0x000fe200078efcff */
[----:B------:R-:W-:Y:S01]  /*0bd0*/  IMAD R36, R29, R4, R36 ;  /* 0x000000041d247224 */ /* 0x000fe200078e0224 */
[----:B------:R-:W-:Y:S01]  /*0be0*/  IABS R41, R76 ;  /* 0x0000004c00297213 */ /* 0x000fe20000000000 */
[----:B------:R-:W-:Y:S01]  /*0bf0*/  IMAD.HI.U32 R6, R18, R34, RZ ;  /* 0x0000002212067227 */ /* 0x000fe200078e00ff */
[----:B------:R-:W-:-:S02]  /*0c00*/  IABS R43, R74 ;  /* 0x0000004a002b7213 */ /* 0x000fc40000000000 */
[----:B------:R-:W-:Y:S01]  /*0c10*/  IABS R42, R77 ;  /* 0x0000004d002a7213 */ /* 0x000fe20000000000 */
[C---:B------:R-:W-:Y:S01]  /*0c20*/  IMAD.HI.U32 R8, R18.reuse, R39, RZ ;  /* 0x0000002712087227 */ /* 0x040fe200078e00ff */
[----:B------:R-:W-:Y:S02]  /*0c30*/  IABS R45, R79 ;  /* 0x0000004f002d7213 */ /* 0x000fe40000000000 */
[----:B------:R-:W-:Y:S01]  /*0c40*/  IABS R44, R86 ;  /* 0x00000056002c7213 */ /* 0x000fe20000000000 */
[C---:B------:R-:W-:Y:S01]  /*0c50*/  IMAD.HI.U32 R4, R18.reuse, R38, RZ ;  /* 0x0000002612047227 */ /* 0x040fe200078e00ff */
[C---:B------:R-:W-:Y:S02]  /*0c60*/  LOP3.LUT R80, R31.reuse, 0x34, RZ, 0xfc, !PT ;  /* 0x000000341f507812 */ /* 0x040fe400078efcff */
[C---:B------:R-:W-:Y:S01]  /*0c70*/  LOP3.LUT R26, R31.reuse, 0x40, RZ, 0xfc, !PT ;  /* 0x000000401f1a7812 */ /* 0x040fe200078efcff */
[----:B------:R-:W-:Y:S01]  /*0c80*/  IMAD.MOV R7, RZ, RZ, -R7 ;  /* 0x000000ffff077224 */ /* 0x000fe200078e0a07 */
[----:B------:R-:W-:Y:S01]  /*0c90*/  LOP3.LUT R27, R31, 0x38, RZ, 0xfc, !PT ;  /* 0x000000381f1b7812 */ /* 0x000fe200078efcff */
[----:B------:R-:W-:Y:S01]  /*0ca0*/  IMAD.HI.U32 R5, R18, R35, RZ ;  /* 0x0000002312057227 */ /* 0x000fe200078e00ff */
[----:B------:R-:W-:-:S02]  /*0cb0*/  IABS R52, R80 ;  /* 0x0000005000347213 */ /* 0x000fc40000000000 */
[----:B------:R-:W-:Y:S01]  /*0cc0*/  IABS R47, R26 ;  /* 0x0000001a002f7213 */ /* 0x000fe20000000000 */
[----:B------:R-:W-:Y:S01]  /*0cd0*/  IMAD.MOV R6, RZ, RZ, -R6 ;  /* 0x000000ffff067224 */ /* 0x000fe200078e0a06 */
[----:B------:R-:W-:Y:S01]  /*0ce0*/  LOP3.LUT R67, R31, 0x44, RZ, 0xfc, !PT ;  /* 0x000000441f437812 */ /* 0x000fe200078efcff */
[----:B------:R-:W-:Y:S01]  /*0cf0*/  IMAD.MOV R8, RZ, RZ, -R8 ;  /* 0x000000ffff087224 */ /* 0x000fe200078e0a08 */
[----:B------:R-:W-:Y:S01]  /*0d00*/  IABS R48, R27 ;  /* 0x0000001b00307213 */ /* 0x000fe20000000000 */
[----:B------:R-:W-:Y:S01]  /*0d10*/  IMAD.MOV R4, RZ, RZ, -R4 ;  /* 0x000000ffff047224 */ /* 0x000fe200078e0a04 */
[----:B------:R-:W-:Y:S01]  /*0d20*/  IABS R46, R67 ;  /* 0x00000043002e7213 */ /* 0x000fe20000000000 */
[----:B------:R-:W-:Y:S01]  /*0d30*/  IMAD R40, R29, R7, R40 ;  /* 0x000000071d287224 */ /* 0x000fe200078e0228 */
[C---:B------:R-:W-:Y:S01]  /*0d40*/  LOP3.LUT R22, R31.reuse, 0x48, RZ, 0xfc, !PT ;  /* 0x000000481f167812 */ /* 0x040fe200078efcff */
[----:B------:R-:W-:Y:S01]  /*0d50*/  IMAD.MOV R10, RZ, RZ, -R5 ;  /* 0x000000ffff0a7224 */ /* 0x000fe200078e0a05 */
[----:B------:R-:W-:Y:S01]  /*0d60*/  LOP3.LUT R24, R31, 0x4c, RZ, 0xfc, !PT ;  /* 0x0000004c1f187812 */ /* 0x000fe200078efcff */
[C---:B------:R-:W-:Y:S01]  /*0d70*/  IMAD R34, R29.reuse, R6, R34 ;  /* 0x000000061d227224 */ /* 0x040fe200078e0222 */
[----:B------:R-:W-:Y:S01]  /*0d80*/  IABS R59, R22 ;  /* 0x00000016003b7213 */ /* 0x000fe20000000000 */
[----:B------:R-:W-:Y:S01]  /*0d90*/  IMAD R39, R29, R8, R39 ;  /* 0x000000081d277224 */ /* 0x000fe200078e0227 */
[----:B------:R-:W-:Y:S01]  /*0da0*/  IABS R58, R24 ;  /* 0x00000018003a7213 */ /* 0x000fe20000000000 */
[----:B------:R-:W-:Y:S01]  /*0db0*/  IMAD.HI.U32 R7, R18, R41, RZ ;  /* 0x0000002912077227 */ /* 0x000fe200078e00ff */
[----:B------:R-:W-:-:S02]  /*0dc0*/  LOP3.LUT R51, R31, 0x58, RZ, 0xfc, !PT ;  /* 0x000000581f337812 */ /* 0x000fc400078efcff */
[----:B------:R-:W-:Y:S01]  /*0dd0*/  LOP3.LUT R66, R31, 0x50, RZ, 0xfc, !PT ;  /* 0x000000501f427812 */ /* 0x000fe200078efcff */
[----:B------:R-:W-:Y:S01]  /*0de0*/  IMAD R38, R29, R4, R38 ;  /* 0x000000041d267224 */ /* 0x000fe200078e0226 */
[C---:B------:R-:W-:Y:S01]  /*0df0*/  LOP3.LUT R23, R31.reuse, 0x54, RZ, 0xfc, !PT ;  /* 0x000000541f177812 */ /* 0x040fe200078efcff */
[C---:B------:R-:W-:Y:S01]  /*0e00*/  IMAD.HI.U32 R5, R18.reuse, R43, RZ ;  /* 0x0000002b12057227 */ /* 0x040fe200078e00ff */
[----:B------:R-:W-:Y:S02]  /*0e10*/  IABS R61, R51 ;  /* 0x00000033003d7213 */ /* 0x000fe40000000000 */
[----:B------:R-:W-:Y:S01]  /*0e20*/  IABS R57, R66 ;  /* 0x0000004200397213 */ /* 0x000fe20000000000 */
[C---:B------:R-:W-:Y:S01]  /*0e30*/  IMAD.HI.U32 R6, R18.reuse, R42, RZ ;  /* 0x0000002a12067227 */ /* 0x040fe200078e00ff */
[----:B------:R-:W-:Y:S02]  /*0e40*/  IABS R62, R23 ;  /* 0x00000017003e7213 */ /* 0x000fe40000000000 */
[C---:B------:R-:W-:Y:S01]  /*0e50*/  LOP3.LUT R49, R31.reuse, 0x60, RZ, 0xfc, !PT ;  /* 0x000000601f317812 */ /* 0x040fe200078efcff */
[----:B------:R-:W-:Y:S01]  /*0e60*/  IMAD.HI.U32 R8, R18, R45, RZ ;  /* 0x0000002d12087227 */ /* 0x000fe200078e00ff */
[----:B------:R-:W-:-:S02]  /*0e70*/  LOP3.LUT R50, R31, 0x64, RZ, 0xfc, !PT ;  /* 0x000000641f327812 */ /* 0x000fc400078efcff */
[----:B------:R-:W-:Y:S01]  /*0e80*/  IABS R60, R49 ;  /* 0x00000031003c7213 */ /* 0x000fe20000000000 */
[----:B------:R-:W-:Y:S01]  /*0e90*/  IMAD.HI.U32 R4, R18, R44, RZ ;  /* 0x0000002c12047227 */ /* 0x000fe200078e00ff */
[----:B------:R-:W-:Y:S02]  /*0ea0*/  IABS R64, R50 ;  /* 0x0000003200407213 */ /* 0x000fe40000000000 */
[----:B------:R-:W-:Y:S01]  /*0eb0*/  LOP3.LUT R82, R31, 0x68, RZ, 0xfc, !PT ;  /* 0x000000681f527812 */ /* 0x000fe200078efcff */
[----:B------:R-:W-:Y:S02]  /*0ec0*/  IMAD R35, R29, R10, R35 ;  /* 0x0000000a1d237224 */ /* 0x000fe400078e0223 */
[----:B------:R-:W-:Y:S01]  /*0ed0*/  IMAD.MOV R12, RZ, RZ, -R7 ;  /* 0x000000ffff0c7224 */ /* 0x000fe200078e0a07 */
[----:B------:R-:W-:Y:S01]  /*0ee0*/  IABS R63, R82 ;  /* 0x00000052003f7213 */ /* 0x000fe20000000000 */
[----:B------:R-:W-:Y:S02]  /*0ef0*/  IMAD.MOV R10, RZ, RZ, -R5 ;  /* 0x000000ffff0a7224 */ /* 0x000fe400078e0a05 */
[----:B------:R-:W-:-:S02]  /*0f00*/  IMAD.MOV R6, RZ, RZ, -R6 ;  /* 0x000000ffff067224 */ /* 0x000fc400078e0a06 */
[----:B------:R-:W-:Y:S02]  /*0f10*/  IMAD.MOV R8, RZ, RZ, -R8 ;  /* 0x000000ffff087224 */ /* 0x000fe400078e0a08 */
[----:B------:R-:W-:Y:S02]  /*0f20*/  IMAD.MOV R7, RZ, RZ, -R4 ;  /* 0x000000ffff077224 */ /* 0x000fe400078e0a04 */
[----:B------:R-:W-:-:S04]  /*0f30*/  IMAD.HI.U32 R5, R18, R52, RZ ;  /* 0x0000003412057227 */ /* 0x000fc800078e00ff */
[----:B------:R-:W-:-:S04]  /*0f40*/  IMAD.HI.U32 R4, R18, R47, RZ ;  /* 0x0000002f12047227 */ /* 0x000fc800078e00ff */
[C---:B------:R-:W-:Y:S02]  /*0f50*/  IMAD R42, R29.reuse, R6, R42 ;  /* 0x000000061d2a7224 */ /* 0x040fe400078e022a */
[----:B------:R-:W-:Y:S02]  /*0f60*/  IMAD R45, R29, R8, R45 ;  /* 0x000000081d2d7224 */ /* 0x000fe400078e022d */
[----:B------:R-:W-:-:S04]  /*0f70*/  IMAD.HI.U32 R6, R18, R48, RZ ;  /* 0x0000003012067227 */ /* 0x000fc800078e00ff */
[----:B------:R-:W-:Y:S02]  /*0f80*/  IMAD.MOV R8, RZ, RZ, -R5 ;  /* 0x000000ffff087224 */ /* 0x000fe400078e0a05 */
[----:B------:R-:W-:Y:S02]  /*0f90*/  IMAD.MOV R4, RZ, RZ, -R4 ;  /* 0x000000ffff047224 */ /* 0x000fe400078e0a04 */
[----:B------:R-:W-:-:S04]  /*0fa0*/  IMAD.HI.U32 R5, R18, R46, RZ ;  /* 0x0000002e12057227 */ /* 0x000fc800078e00ff */
[----:B------:R-:W-:Y:S02]  /*0fb0*/  IMAD.MOV R6, RZ, RZ, -R6 ;  /* 0x000000ffff067224 */ /* 0x000fe400078e0a06 */
[----:B------:R-:W-:Y:S02]  /*0fc0*/  IMAD R47, R29, R4, R47 ;  /* 0x000000041d2f7224 */ /* 0x000fe400078e022f */
[----:B------:R-:W-:Y:S02]  /*0fd0*/  IMAD.MOV R5, RZ, RZ, -R5 ;  /* 0x000000ffff057224 */ /* 0x000fe400078e0a05 */
[----:B------:R-:W-:-:S04]  /*0fe0*/  IMAD.HI.U32 R4, R18, R59, RZ ;  /* 0x0000003b12047227 */ /* 0x000fc800078e00ff */
[C---:B------:R-:W-:Y:S02]  /*0ff0*/  IMAD R48, R29.reuse, R6, R48 ;  /* 0x000000061d307224 */ /* 0x040fe400078e0230 */
[----:B------:R-:W-:Y:S02]  /*1000*/  IMAD R46, R29, R5, R46 ;  /* 0x000000051d2e7224 */ /* 0x000fe400078e022e */
[----:B------:R-:W-:Y:S02]  /*1010*/  IMAD.MOV R6, RZ, RZ, -R4 ;  /* 0x000000ffff067224 */ /* 0x000fe400078e0a04 */
[----:B------:R-:W-:-:S04]  /*1020*/  IMAD.HI.U32 R5, R18, R58, RZ ;  /* 0x0000003a12057227 */ /* 0x000fc800078e00ff */
[----:B------:R-:W-:Y:S02]  /*1030*/  IMAD R28, R3, 0x200, R16 ;  /* 0x00000200031c7824 */ /* 0x000fe400078e0210 */
[C---:B------:R-:W-:Y:S02]  /*1040*/  IMAD R44, R29.reuse, R7, R44 ;  /* 0x000000071d2c7224 */ /* 0x040fe400078e022c */
[----:B------:R-:W-:Y:S01]  /*1050*/  IMAD R59, R29, R6, R59 ;  /* 0x000000061d3b7224 */ /* 0x000fe200078e023b */
[----:B------:R-:W-:Y:S01]  /*1060*/  IABS R9, R28 ;  /* 0x0000001c00097213 */ /* 0x000fe20000000000 */
[----:B------:R-:W-:Y:S01]  /*1070*/  IMAD.MOV R7, RZ, RZ, -R5 ;  /* 0x000000ffff077224 */ /* 0x000fe200078e0a05 */
[----:B------:R1:W-:Y:S01]  /*1080*/  STL [R1+0x704], R28 ;  /* 0x0007041c01007387 */ /* 0x0003e20000100800 */
[----:B------:R-:W-:-:S04]  /*1090*/  IMAD.HI.U32 R6, R18, R61, RZ ;  /* 0x0000003d12067227 */ /* 0x000fc800078e00ff */
[C---:B------:R-:W-:Y:S02]  /*10a0*/  VIADD R21, R28.reuse, 0x80 ;  /* 0x000000801c157836 */ /* 0x040fe40000000000 */
[----:B------:R-:W-:Y:S02]  /*10b0*/  VIADD R19, R28, 0x100 ;  /* 0x000001001c137836 */ /* 0x000fe40000000000 */
[C---:B------:R-:W-:Y:S01]  /*10c0*/  IMAD.HI.U32 R4, R18.reuse, R57, RZ ;  /* 0x0000003912047227 */ /* 0x040fe200078e00ff */
[----:B------:R1:W-:Y:S02]  /*10d0*/  STL [R1+0x710], R21 ;  /* 0x0007101501007387 */ /* 0x0003e40000100800 */
[----:B------:R-:W-:Y:S01]  /*10e0*/  IABS R11, R19 ;  /* 0x00000013000b7213 */ /* 0x000fe20000000000 */
[----:B------:R-:W-:Y:S01]  /*10f0*/  IMAD.HI.U32 R5, R18, R62, RZ ;  /* 0x0000003e12057227 */ /* 0x000fe200078e00ff */
[----:B------:R1:W-:Y:S03]  /*1100*/  STL [R1+0x708], R19 ;  /* 0x0007081301007387 */ /* 0x0003e60000100800 */
[----:B------:R-:W-:-:S02]  /*1110*/  VIADD R20, R28, 0x180 ;  /* 0x000001801c147836 */ /* 0x000fc40000000000 */
[C---:B------:R-:W-:Y:S01]  /*1120*/  IMAD R58, R29.reuse, R7, R58 ;  /* 0x000000071d3a7224 */ /* 0x040fe200078e023a */
[----:B------:R-:W-:Y:S01]  /*1130*/  IABS R7, R21 ;  /* 0x0000001500077213 */ /* 0x000fe20000000000 */
[----:B------:R-:W-:Y:S01]  /*1140*/  IMAD.MOV R6, RZ, RZ, -R6 ;  /* 0x000000ffff067224 */ /* 0x000fe200078e0a06 */
[----:B------:R-:W-:Y:S01]  /*1150*/  IABS R13, R20 ;  /* 0x00000014000d7213 */ /* 0x000fe20000000000 */
[----:B------:R-:W-:Y:S01]  /*1160*/  IMAD.MOV R4, RZ, RZ, -R4 ;  /* 0x000000ffff047224 */ /* 0x000fe200078e0a04 */
[----:B------:R1:W-:Y:S01]  /*1170*/  STL [R1+0x70c], R20 ;  /* 0x00070c1401007387 */ /* 0x0003e20000100800 */
[----:B------:R-:W-:Y:S02]  /*1180*/  IMAD.MOV R5, RZ, RZ, -R5 ;  /* 0x000000ffff057224 */ /* 0x000fe400078e0a05 */
[C---:B------:R-:W-:Y:S02]  /*1190*/  IMAD R61, R29.reuse, R6, R61 ;  /* 0x000000061d3d7224 */ /* 0x040fe400078e023d */
[----:B------:R-:W-:-:S02]  /*11a0*/  IMAD R57, R29, R4, R57 ;  /* 0x000000041d397224 */ /* 0x000fc400078e0239 */
[----:B------:R-:W-:Y:S02]  /*11b0*/  IMAD R62, R29, R5, R62 ;  /* 0x000000051d3e7224 */ /* 0x000fe400078e023e */
[----:B------:R-:W-:-:S04]  /*11c0*/  IMAD.HI.U32 R6, R18, R60, RZ ;  /* 0x0000003c12067227 */ /* 0x000fc800078e00ff */
[----:B------:R-:W-:-:S04]  /*11d0*/  IMAD.HI.U32 R3, R0, R9, RZ ;  /* 0x0000000900037227 */ /* 0x000fc800078e00ff */
[----:B------:R-:W-:-:S04]  /*11e0*/  IMAD.HI.U32 R4, R0, R7, RZ ;  /* 0x0000000700047227 */ /* 0x000fc800078e00ff */
[----:B------:R-:W-:-:S04]  /*11f0*/  IMAD.HI.U32 R5, R0, R11, RZ ;  /* 0x0000000b00057227 */ /* 0x000fc800078e00ff */
[----:B------:R-:W-:-:S04]  /*1200*/  IMAD.HI.U32 R0, R0, R13, RZ ;  /* 0x0000000d00007227 */ /* 0x000fc800078e00ff */
[----:B------:R-:W-:Y:S02]  /*1210*/  IMAD.MOV R6, RZ, RZ, -R6 ;  /* 0x000000ffff067224 */ /* 0x000fe400078e0a06 */
[----:B------:R-:W-:Y:S02]  /*1220*/  IMAD.MOV R3, RZ, RZ, -R3 ;  /* 0x000000ffff037224 */ /* 0x000fe400078e0a03 */
[----:B------:R-:W-:Y:S02]  /*1230*/  IMAD.MOV R5, RZ, RZ, -R5 ;  /* 0x000000ffff057224 */ /* 0x000fe400078e0a05 */
[----:B------:R-:W-:Y:S02]  /*1240*/  IMAD.MOV R0, RZ, RZ, -R0 ;  /* 0x000000ffff007224 */ /* 0x000fe400078e0a00 */
[----:B------:R-:W-:Y:S02]  /*1250*/  IMAD R60, R29, R6, R60 ;  /* 0x000000061d3c7224 */ /* 0x000fe400078e023c */
[----:B------:R-:W-:-:S02]  /*1260*/  IMAD R9, R2, R3, R9 ;  /* 0x0000000302097224 */ /* 0x000fc400078e0209 */
[C---:B------:R-:W-:Y:S02]  /*1270*/  IMAD R3, R2.reuse, R5, R11 ;  /* 0x0000000502037224 */ /* 0x040fe400078e020b */
[C---:B------:R-:W-:Y:S02]  /*1280*/  VIADD R6, R25.reuse, 0xffffffec ;  /* 0xffffffec19067836 */ /* 0x040fe40000000000 */
[----:B------:R-:W-:Y:S02]  /*1290*/  IMAD.MOV R4, RZ, RZ, -R4 ;  /* 0x000000ffff047224 */ /* 0x000fe400078e0a04 */
[----:B------:R-:W-:Y:S01]  /*12a0*/  IMAD R5, R2, R0, R13 ;  /* 0x0000000002057224 */ /* 0x000fe200078e020d */
[----:B------:R-:W-:Y:S01]  /*12b0*/  ISETP.GE.U32.AND P6, PT, R6, 0x7fffffcd, PT ;  /* 0x7fffffcd0600780c */ /* 0x000fe20003fc6070 */
[----:B------:R-:W-:Y:S02]  /*12c0*/  VIADD R0, R25, 0xffffffee ;  /* 0xffffffee19007836 */ /* 0x000fe40000000000 */
[----:B------:R-:W-:-:S02]  /*12d0*/  IMAD R7, R2, R4, R7 ;  /* 0x0000000402077224 */ /* 0x000fc400078e0207 */
[C---:B------:R-:W-:Y:S01]  /*12e0*/  VIADD R4, R25.reuse, 0xffffffed ;  /* 0xffffffed19047836 */ /* 0x040fe20000000000 */
[----:B------:R-:W-:Y:S01]  /*12f0*/  ISETP.GE.U32.AND P1, PT, R0, 0x7fffffcf, PT ;  /* 0x7fffffcf0000780c */ /* 0x000fe20003f26070 */
[C---:B------:R-:W-:Y:S02]  /*1300*/  VIADD R6, R25.reuse, 0xffffffef ;  /* 0xffffffef19067836 */ /* 0x040fe40000000000 */
[C---:B------:R-:W-:Y:S01]  /*1310*/  VIADD R0, R25.reuse, 0xffffffe9 ;  /* 0xffffffe919007836 */ /* 0x040fe20000000000 */
[----:B------:R-:W-:Y:S01]  /*1320*/  ISETP.GE.U32.AND P0, PT, R4, 0x7fffffce, PT ;  /* 0x7fffffce0400780c */ /* 0x000fe20003f06070 */
[C---:B------:R-:W-:Y:S01]  /*1330*/  VIADD R4, R25.reuse, 0xffffffe8 ;  /* 0xffffffe819047836 */ /* 0x040fe20000000000 */
[----:B------:R-:W-:Y:S01]  /*1340*/  ISETP.GE.U32.AND P2, PT, R6, 0x7fffffd0, PT ;  /* 0x7fffffd00600780c */ /* 0x000fe20003f46070 */
[C---:B------:R-:W-:Y:S01]  /*1350*/  VIADD R6, R25.reuse, 0xffffffea ;  /* 0xffffffea19067836 */ /* 0x040fe20000000000 */
[----:B------:R-:W-:Y:S01]  /*1360*/  ISETP.GE.U32.AND P4, PT, R0, 0x7fffffca, PT ;  /* 0x7fffffca0000780c */ /* 0x000fe20003f86070 */
[C---:B------:R-:W-:Y:S01]  /*1370*/  VIADD R0, R25.reuse, 0xffffffeb ;  /* 0xffffffeb19007836 */ /* 0x040fe20000000000 */
[----:B------:R-:W-:Y:S01]  /*1380*/  ISETP.GE.U32.AND P3, PT, R4, 0x7fffffc9, PT ;  /* 0x7fffffc90400780c */ /* 0x000fe20003f66070 */
[----:B------:R-:W-:Y:S01]  /*1390*/  VIADD R4, R25, 0xffffffe4 ;  /* 0xffffffe419047836 */ /* 0x000fe20000000000 */
[----:B------:R-:W-:Y:S01]  /*13a0*/  ISETP.GE.U32.AND P5, PT, R6, 0x7fffffcb, PT ;  /* 0x7fffffcb0600780c */ /* 0x000fe20003fa6070 */
[----:B------:R-:W-:Y:S01]  /*13b0*/  IMAD R43, R29, R10, R43 ;  /* 0x0000000a1d2b7224 */ /* 0x000fe200078e022b */
[----:B------:R-:W-:Y:S01]  /*13c0*/  SEL R6, RZ, 0x1, P6 ;  /* 0x00000001ff067807 */ /* 0x000fe20003000000 */
[C---:B------:R-:W-:Y:S01]  /*13d0*/  VIADD R10, R25.reuse, 0xffffffe6 ;  /* 0xffffffe6190a7836 */ /* 0x040fe20000000000 */
[----:B------:R-:W-:Y:S01]  /*13e0*/  ISETP.GE.U32.AND P6, PT, R0, 0x7fffffcc, PT ;  /* 0x7fffffcc0000780c */ /* 0x000fe20003fc6070 */
[----:B------:R-:W-:Y:S01]  /*13f0*/  VIADD R0, R25, 0xffffffe5 ;  /* 0xffffffe519007836 */ /* 0x000fe20000000000 */
[----:B------:R-:W-:Y:S01]  /*1400*/  SEL R13, RZ, 0x1fffe, P0 ;  /* 0x0001fffeff0d7807 */ /* 0x000fe20000000000 */
[----:B------:R-:W-:Y:S01]  /*1410*/  IMAD R41, R29, R12, R41 ;  /* 0x0000000c1d297224 */ /* 0x000fe200078e0229 */
[----:B------:R-:W-:Y:S01]  /*1420*/  ISETP.GE.U32.AND P0, PT, R4, 0x7fffffc5, PT ;  /* 0x7fffffc50400780c */ /* 0x000fe20003f06070 */
[C---:B------:R-:W-:Y:S01]  /*1430*/  VIADD R12, R25.reuse, 0xffffffe3 ;  /* 0xffffffe3190c7836 */ /* 0x040fe20000000000 */
[----:B------:R-:W-:Y:S01]  /*1440*/  SEL R4, RZ, 0x4, P1 ;  /* 0x00000004ff047807 */ /* 0x000fe20000800000 */
[----:B------:R-:W-:Y:S01]  /*1450*/  IMAD.IADD R6, R6, 0x1, R13 ;  /* 0x0000000106067824 */ /* 0x000fe200078e020d */
[----:B------:R-:W-:Y:S01]  /*1460*/  ISETP.GE.U32.AND P1, PT, R0, 0x7fffffc6, PT ;  /* 0x7fffffc60000780c */ /* 0x000fe20003f26070 */
[----:B------:R-:W-:Y:S01]  /*1470*/  VIADD R0, R25, 0xffffffe1 ;  /* 0xffffffe119007836 */ /* 0x000fe20000000000 */
[----:B------:R-:W-:Y:S01]  /*1480*/  SEL R11, RZ, 0x7fff8, P2 ;  /* 0x0007fff8ff0b7807 */ /* 0x000fe20001000000 */
[----:B------:R-:W-:Y:S01]  /*1490*/  IMAD R52, R29, R8, R52 ;  /* 0x000000081d347224 */ /* 0x000fe200078e0234 */
[----:B------:R-:W-:Y:S01]  /*14a0*/  ISETP.GE.U32.AND P2, PT, R10, 0x7fffffc7, PT ;  /* 0x7fffffc70a00780c */ /* 0x000fe20003f46070 */
[----:B------:R-:W-:Y:S01]  /*14b0*/  VIADD R8, R25, 0xffffffe7 ;  /* 0xffffffe719087836 */ /* 0x000fe20000000000 */
[----:B------:R-:W-:-:S02]  /*14c0*/  SEL R10, RZ, 0x1, P3 ;  /* 0x00000001ff0a7807 */ /* 0x000fc40001800000 */
[----:B------:R-:W-:Y:S02]  /*14d0*/  SEL R17, RZ, 0x1fffe, P4 ;  /* 0x0001fffeff117807 */ /* 0x000fe40002000000 */
[----:B------:R-:W-:Y:S01]  /*14e0*/  ISETP.GE.U32.AND P4, PT, R0, 0x7fffffc2, PT ;  /* 0x7fffffc20000780c */ /* 0x000fe20003f86070 */
[----:B------:R-:W-:Y:S01]  /*14f0*/  VIADD R0, R25, 0xffffffe0 ;  /* 0xffffffe019007836 */ /* 0x000fe20000000000 */
[----:B------:R-:W-:Y:S01]  /*1500*/  SEL R13, RZ, 0x1fffe, P1 ;  /* 0x0001fffeff0d7807 */ /* 0x000fe20000800000 */
[----:B------:R-:W-:Y:S01]  /*1510*/  IMAD.IADD R10, R10, 0x1, R17 ;  /* 0x000000010a0a7824 */ /* 0x000fe200078e0211 */
[----:B------:R-:W-:Y:S02]  /*1520*/  ISETP.GT.U32.AND P1, PT, R2, R9, PT ;  /* 0x000000090200720c */ /* 0x000fe40003f24070 */
[----:B------:R-:W-:Y:S02]  /*1530*/  SEL R15, RZ, 0x7fff8, P6 ;  /* 0x0007fff8ff0f7807 */ /* 0x000fe40003000000 */
[----:B------:R-:W-:-:S02]  /*1540*/  ISETP.GE.U32.AND P6, PT, R12, 0x7fffffc4, PT ;  /* 0x7fffffc40c00780c */ /* 0x000fc40003fc6070 */
[----:B------:R-:W-:Y:S02]  /*1550*/  SEL R12, RZ, 0x1, P0 ;  /* 0x00000001ff0c7807 */ /* 0x000fe40000000000 */
[----:B------:R-:W-:Y:S02]  /*1560*/  ISETP.GE.U32.AND P0, PT, R0, 0x7fffffc1, PT ;  /* 0x7fffffc10000780c */ /* 0x000fe40003f06070 */
[----:B------:R-:W-:Y:S01]  /*1570*/  ISETP.GE.U32.AND P3, PT, R8, 0x7fffffc8, PT ;  /* 0x7fffffc80800780c */ /* 0x000fe20003f66070 */
[----:B------:R-:W-:Y:S01]  /*1580*/  IMAD.IADD R12, R12, 0x1, R13 ;  /* 0x000000010c0c7824 */ /* 0x000fe200078e020d */
[----:B------:R-:W-:Y:S01]  /*1590*/  SEL R8, RZ, 0x4, P5 ;  /* 0x00000004ff087807 */ /* 0x000fe20002800000 */
[----:B------:R-:W-:Y:S01]  /*15a0*/  @!P1 IMAD.IADD R9, R9, 0x1, -R2 ;  /* 0x0000000109099824 */ /* 0x000fe200078e0a02 */
[----:B------:R-:W-:Y:S02]  /*15b0*/  SEL R17, RZ, 0x1fffe, P4 ;  /* 0x0001fffeff117807 */ /* 0x000fe40002000000 */
[----:B------:R-:W-:-:S02]  /*15c0*/  LOP3.LUT R10, R10, 0x3, RZ, 0xc0, !PT ;  /* 0x000000030a0a7812 */ /* 0x000fc400078ec0ff */
[----:B------:R-:W-:Y:S02]  /*15d0*/  ISETP.GE.U32.AND P5, PT, R14, 0x7fffffc3, PT ;  /* 0x7fffffc30e00780c */ /* 0x000fe40003fa6070 */
[----:B------:R-:W-:Y:S02]  /*15e0*/  ISETP.GT.U32.AND P4, PT, R2, R5, PT ;  /* 0x000000050200720c */ /* 0x000fe40003f84070 */
[----:B------:R-:W-:Y:S02]  /*15f0*/  SEL R14, RZ, 0x1, P0 ;  /* 0x00000001ff0e7807 */ /* 0x000fe40000000000 */
[----:B------:R-:W-:Y:S02]  /*1600*/  IADD3 R8, PT, PT, R10, R15, R8 ;  /* 0x0000000f0a087210 */ /* 0x000fe40007ffe008 */
[----:B------:R-:W-:Y:S01]  /*1610*/  SEL R10, RZ, 0x4, P2 ;  /* 0x00000004ff0a7807 */ /* 0x000fe20001000000 */
[----:B------:R-:W-:Y:S01]  /*1620*/  IMAD.IADD R14, R14, 0x1, R17 ;  /* 0x000000010e0e7824 */ /* 0x000fe200078e0211 */
[----:B------:R-:W-:-:S02]  /*1630*/  SEL R13, RZ, 0x7fff8, P3 ;  /* 0x0007fff8ff0d7807 */ /* 0x000fc40001800000 */
[C---:B------:R-:W-:Y:S02]  /*1640*/  ISETP.GT.U32.AND P2, PT, R2.reuse, R7, PT ;  /* 0x000000070200720c */ /* 0x040fe40003f44070 */
[----:B------:R-:W-:Y:S01]  /*1650*/  ISETP.GT.U32.AND P3, PT, R2, R3, PT ;  /* 0x000000030200720c */ /* 0x000fe20003f64070 */
[----:B------:R-:W-:Y:S01]  /*1660*/  @!P4 IMAD.IADD R5, R5, 0x1, -R2 ;  /* 0x000000010505c824 */ /* 0x000fe200078e0a02 */
[----:B------:R-:W-:Y:S02]  /*1670*/  LOP3.LUT R6, R6, 0x3, RZ, 0xc0, !PT ;  /* 0x0000000306067812 */ /* 0x000fe400078ec0ff */
[----:B------:R-:W-:Y:S02]  /*1680*/  ISETP.GT.U32.AND P1, PT, R2, R9, PT ;  /* 0x000000090200720c */ /* 0x000fe40003f24070 */
[----:B------:R-:W-:Y:S01]  /*1690*/  IADD3 R11, PT, PT, R6, R11, R4 ;  /* 0x0000000b060b7210 */ /* 0x000fe20007ffe004 */
[----:B------:R-:W-:Y:S01]  /*16a0*/  IMAD.HI.U32 R6, R18, R63, RZ ;  /* 0x0000003f12067227 */ /* 0x000fe200078e00ff */
[----:B------:R-:W-:-:S02]  /*16b0*/  SEL R4, RZ, 0x4, P5 ;  /* 0x00000004ff047807 */ /* 0x000fc40002800000 */
[----:B------:R-:W-:Y:S01]  /*16c0*/  SEL R15, RZ, 0x7fff8, P6 ;  /* 0x0007fff8ff0f7807 */ /* 0x000fe20003000000 */
[--C-:B------:R-:W-:Y:S01]  /*16d0*/  @!P2 IMAD.IADD R7, R7, 0x1, -R2.reuse ;  /* 0x000000010707a824 */ /* 0x100fe200078e0a02 */
[----:B------:R-:W-:Y:S01]  /*16e0*/  LOP3.LUT R14, R14, 0x3, RZ, 0xc0, !PT ;  /* 0x000000030e0e7812 */ /* 0x000fe200078ec0ff */
[----:B------:R-:W-:Y:S01]  /*16f0*/  @!P3 IMAD.IADD R3, R3, 0x1, -R2 ;  /* 0x000000010303b824 */ /* 0x000fe200078e0a02 */
[----:B------:R-:W-:Y:S01]  /*1700*/  LOP3.LUT R12, R12, 0x3, RZ, 0xc0, !PT ;  /* 0x000000030c0c7812 */ /* 0x000fe200078ec0ff */
[----:B------:R-:W-:Y:S01]  /*1710*/  IMAD.MOV R6, RZ, RZ, -R6 ;  /* 0x000000ffff067224 */ /* 0x000fe200078e0a06 */
[----:B------:R-:W-:Y:S01]  /*1720*/  ISETP.GE.AND P4, PT, R28, RZ, PT ;  /* 0x000000ff1c00720c */ /* 0x000fe20003f86270 */
[----:B------:R-:W-:Y:S01]  /*1730*/  @!P1 IMAD.IADD R9, R9, 0x1, -R2 ;  /* 0x0000000109099824 */ /* 0x000fe200078e0a02 */
[----:B------:R-:W-:Y:S01]  /*1740*/  IADD3 R14, PT, PT, R14, R15, R4 ;  /* 0x0000000f0e0e7210 */ /* 0x000fe20007ffe004 */
[----:B------:R-:W-:Y:S01]  /*1750*/  IMAD.HI.U32 R4, R18, R64, RZ ;  /* 0x0000004012047227 */ /* 0x000fe200078e00ff */
[----:B------:R-:W-:-:S02]  /*1760*/  IADD3 R10, PT, PT, R12, R13, R10 ;  /* 0x0000000d0c0a7210 */ /* 0x000fc40007ffe00a */
[----:B------:R-:W-:Y:S01]  /*1770*/  LOP3.LUT R13, R14, 0xf, RZ, 0xc0, !PT ;  /* 0x0000000f0e0d7812 */ /* 0x000fe200078ec0ff */
[----:B------:R-:W-:Y:S01]  /*1780*/  IMAD.SHL.U32 R12, R8, 0x100, RZ ;  /* 0x00000100080c7824 */ /* 0x000fe200078e00ff */
[C---:B------:R-:W-:Y:S01]  /*1790*/  ISETP.GT.U32.AND P2, PT, R2.reuse, R7, PT ;  /* 0x000000070200720c */ /* 0x040fe20003f44070 */
[----:B------:R-:W-:Y:S01]  /*17a0*/  IMAD.MOV R8, RZ, RZ, -R4 ;  /* 0x000000ffff087224 */ /* 0x000fe200078e0a04 */
[----:B------:R-:W-:Y:S01]  /*17b0*/  ISETP.GT.U32.AND P3, PT, R2, R3, PT ;  /* 0x000000030200720c */ /* 0x000fe20003f64070 */
[----:B------:R-:W-:Y:S01]  /*17c0*/  IMAD R10, R10, 0x10, R13 ;  /* 0x000000100a0a7824 */ /* 0x000fe200078e020d */
[----:B------:R-:W-:Y:S01]  /*17d0*/  ISETP.GT.U32.AND P5, PT, R2, R5, PT ;  /* 0x000000050200720c */ /* 0x000fe20003fa4070 */
[----:B------:R-:W-:Y:S01]  /*17e0*/  @!P4 IMAD.MOV R9, RZ, RZ, -R9 ;  /* 0x000000ffff09c224 */ /* 0x000fe200078e0a09 */
[----:B------:R-:W-:Y:S01]  /*17f0*/  LOP3.LUT R4, R12, 0xf00, RZ, 0xe2, !PT ;  /* 0x00000f000c047812 */ /* 0x000fe200078ee2ff */
[----:B------:R-:W-:Y:S01]  /*1800*/  IMAD R63, R29, R6, R63 ;  /* 0x000000061d3f7224 */ /* 0x000fe200078e023f */
[----:B------:R-:W-:Y:S01]  /*1810*/  ISETP.GE.AND P6, PT, R20, RZ, PT ;  /* 0x000000ff1400720c */ /* 0x000fe20003fc6270 */
[----:B------:R-:W-:Y:S01]  /*1820*/  VIADD R6, R25, 0xffffffff ;  /* 0xffffffff19067836 */ /* 0x000fe20000000000 */
[----:B------:R-:W-:Y:S01]  /*1830*/  ISETP.GE.AND P4, PT, R19, RZ, PT ;  /* 0x000000ff1300720c */ /* 0x000fe20003f86270 */
[----:B------:R-:W-:Y:S01]  /*1840*/  IMAD R4, R11, 0x1000, R4 ;  /* 0x000010000b047824 */ /* 0x000fe200078e0204 */
[----:B------:R-:W-:Y:S01]  /*1850*/  LOP3.LUT R11, R10, 0xff, RZ, 0xc0, !PT ;  /* 0x000000ff0a0b7812 */ /* 0x000fe200078ec0ff */
[--C-:B------:R-:W-:Y:S01]  /*1860*/  @!P2 IMAD.IADD R7, R7, 0x1, -R2.reuse ;  /* 0x000000010707a824 */ /* 0x100fe200078e0a02 */
[----:B------:R-:W-:Y:S01]  /*1870*/  ISETP.GE.AND P1, PT, R21, RZ, PT ;  /* 0x000000ff1500720c */ /* 0x000fe20003f26270 */
[----:B------:R-:W-:Y:S01]  /*1880*/  @!P3 IMAD.IADD R3, R3, 0x1, -R2 ;  /* 0x000000010303b824 */ /* 0x000fe200078e0a02 */
[----:B------:R-:W-:Y:S01]  /*1890*/  ISETP.GE.U32.AND P2, PT, R6, 0x7fffffe0, PT ;  /* 0x7fffffe00600780c */ /* 0x000fe20003f46070 */
[----:B------:R-:W-:-:S02]  /*18a0*/  IMAD.IADD R4, R4, 0x1, R11 ;  /* 0x0000000104047824 */ /* 0x000fc400078e020b */
[----:B------:R-:W-:Y:S02]  /*18b0*/  @!P5 IMAD.IADD R5, R5, 0x1, -R2 ;  /* 0x000000010505d824 */ /* 0x000fe400078e0a02 */
[----:B------:R-:W-:Y:S01]  /*18c0*/  VIADD R2, R25, 0xfffffffe ;  /* 0xfffffffe19027836 */ /* 0x000fe20000000000 */
[----:B------:R-:W-:Y:S01]  /*18d0*/  LOP3.LUT R30, R4, 0xffff, RZ, 0xc0, !PT ;  /* 0x0000ffff041e7812 */ /* 0x000fe200078ec0ff */
[----:B------:R-:W-:Y:S01]  /*18e0*/  @!P6 IMAD.MOV R5, RZ, RZ, -R5 ;  /* 0x000000ffff05e224 */ /* 0x000fe200078e0a05 */
[----:B------:R-:W-:Y:S01]  /*18f0*/  ISETP.NE.AND P6, PT, R32, RZ, PT ;  /* 0x000000ff2000720c */ /* 0x000fe20003fc5270 */
[----:B------:R-:W-:Y:S01]  /*1900*/  @!P4 IMAD.MOV R3, RZ, RZ, -R3 ;  /* 0x000000ffff03c224 */ /* 0x000fe200078e0a03 */
[----:B------:R-:W-:Y:S01]  /*1910*/  ISETP.GE.U32.AND P5, PT, R2, 0x7fffffdf, PT ;  /* 0x7fffffdf0200780c */ /* 0x000fe20003fa6070 */
[----:B------:R-:W-:Y:S01]  /*1920*/  @!P1 IMAD.MOV R7, RZ, RZ, -R7 ;  /* 0x000000ffff079224 */ /* 0x000fe200078e0a07 */
[----:B------:R-:W-:Y:S01]  /*1930*/  LOP3.LUT R32, RZ, R32, RZ, 0x33, !PT ;  /* 0x00000020ff207212 */ /* 0x000fe200078e33ff */
[----:B------:R-:W-:Y:S01]  /*1940*/  IMAD R64, R29, R8, R64 ;  /* 0x000000081d407224 */ /* 0x000fe200078e0240 */
[----:B------:R-:W-:Y:S01]  /*1950*/  SHF.R.U32.HI R2, RZ, 0xf, R30 ;  /* 0x0000000fff027819 */ /* 0x000fe2000001161e */
[----:B------:R-:W-:Y:S01]  /*1960*/  VIADD R8, R25, 0xfffffff7 ;  /* 0xfffffff719087836 */ /* 0x000fe20000000000 */
[----:B------:R-:W-:-:S02]  /*1970*/  SEL R6, R32, R3, !P6 ;  /* 0x0000000320067207 */ /* 0x000fc40007000000 */
[----:B------:R-:W-:Y:S02]  /*1980*/  LOP3.LUT P1, RZ, R2, 0x1, RZ, 0xc0, !PT ;  /* 0x0000000102ff7812 */ /* 0x000fe4000782c0ff */
[----:B------:R-:W-:Y:S02]  /*1990*/  PRMT R3, RZ, 0x7610, R3 ;  /* 0x00007610ff037816 */ /* 0x000fe40000000003 */
[----:B------:R-:W-:Y:S02]  /*19a0*/  PRMT R2, RZ, 0x7610, R2 ;  /* 0x00007610ff027816 */ /* 0x000fe40000000002 */
[C---:B------:R-:W-:Y:S01]  /*19b0*/  SEL R9, R32.reuse, R9, !P6 ;  /* 0x0000000920097207 */ /* 0x040fe20007000000 */
[----:B------:R1:W-:Y:S01]  /*19c0*/  STL.S16 [R1+0x144], R3 ;  /* 0x0001440301007387 */ /* 0x0003e20000100600 */
[----:B------:R-:W-:Y:S02]  /*19d0*/  SEL R7, R32, R7, !P6 ;  /* 0x0000000720077207 */ /* 0x000fe40007000000 */
[----:B------:R-:W-:Y:S01]  /*19e0*/  ISETP.GE.U32.AND P3, PT, R8, 0x7fffffd8, PT ;  /* 0x7fffffd80800780c */ /* 0x000fe20003f66070 */
[----:B------:R1:W-:Y:S01]  /*19f0*/  STL.S16 [R1+0x228], R2 ;  /* 0x0002280201007387 */ /* 0x0003e20000100600 */
[----:B------:R-:W-:-:S02]  /*1a00*/  ISETP.NE.U32.AND P4, PT, R16, RZ, PT ;  /* 0x000000ff1000720c */ /* 0x000fc40003f85070 */
[----:B------:R-:W-:Y:S01]  /*1a10*/  SEL R32, R32, R5, !P6 ;  /* 0x0000000520207207 */ /* 0x000fe20007000000 */
[----:B----4-:R-:W-:Y:S10]  /*1a20*/  BRA.U UP0, `(.L_x_5) ;  /* 0x0000000100187547 */ /* 0x010ff4000b800000 */
[----:B------:R-:W-:Y:S01]  /*1a30*/  ELECT P6, URZ, PT ;  /* 0x0000000000ff782f */ /* 0x000fe200038c0000 */
[----:B-1----:R-:W-:Y:S01]  /*1a40*/  IMAD.MOV.U32 R2, RZ, RZ, 0x1 ;  /* 0x00000001ff027424 */ /* 0x002fe200078e00ff */
[----:B------:R-:W-:Y:S01]  /*1a50*/  UMOV UR4, 0x40 ;  /* 0x0000004000047882 */ /* 0x000fe20000000000 */
[----:B------:R-:W-:Y:S01]  /*1a60*/  UVIRTCOUNT.DEALLOC.SMPOOL 0x80 ;  /* 0x000000800000784c */ /* 0x000fe20000000000 */
[----:B------:R-:W-:-:S09]  /*1a70*/  ULEA UR4, UR5, UR4, 0x18 ;  /* 0x0000000405047291 */ /* 0x000fd2000f8ec0ff */
[----:B------:R0:W-:Y:S03]  /*1a80*/  @P6 STS.U8 [UR4], R2 ;  /* 0x00000002ff006988 */ /* 0x0001e60008000004 */
.L_x_5:
[----:B------:R-:W2:Y:S01]  /*1a90*/  LDL R8, [R1+0x228] ;  /* 0x0002280001087983 */ /* 0x000ea20000100800 */
[----:B------:R-:W-:Y:S01]  /*1aa0*/  STTM.x64 tmem[UR9], RZ ;  /* 0x000000ff000079ed */ /* 0x000fe20008340009 */
[----:B------:R-:W-:Y:S01]  /*1ab0*/  STTM.x64 tmem[UR9+0x40], RZ ;  /* 0x000040ff000079ed */ /* 0x000fe20008340009 */
[----:B------:R-:W-:Y:S01]  /*1ac0*/  STTM.x64 tmem[UR9+0x80], RZ ;  /* 0x000080ff000079ed */ /* 0x000fe20008340009 */
[----:B------:R-:W-:Y:S01]  /*1ad0*/  STTM.x64 tmem[UR9+0xc0], RZ ;  /* 0x0000c0ff000079ed */ /* 0x000fe20008340009 */
[----:B------:R-:W-:Y:S01]  /*1ae0*/  STTM.x64 tmem[UR9+0x100], RZ ;  /* 0x000100ff000079ed */ /* 0x000fe20008340009 */
[----:B------:R-:W-:Y:S01]  /*1af0*/  STTM.x64 tmem[UR9+0x140], RZ ;  /* 0x000140ff000079ed */ /* 0x000fe20008340009 */
[----:B------:R-:W-:Y:S01]  /*1b00*/  STTM.x64 tmem[UR9+0x180], RZ ;  /* 0x000180ff000079ed */ /* 0x000fe20008340009 */
[----:B------:R-:W-:Y:S01]  /*1b10*/  STTM.x64 tmem[UR9+0x1c0], RZ ;  /* 0x0001c0ff000079ed */ /* 0x000fe20008340009 */
[----:B------:R-:W3:Y:S02]  /*1b20*/  FENCE.VIEW.ASYNC.T ;  /* 0x00000000000073c6 */ /* 0x000ee40000000200 */
[----:B---3--:R-:W-:Y:S01]  /*1b30*/  VOTEU.ALL UP1, P4 ;  /* 0x0000000000ff7886 */ /* 0x008fe20002020000 */
[----:B------:R-:W-:Y:S01]  /*1b40*/  VOTEU.ALL UP2, P4 ;  /* 0x0000000000ff7886 */ /* 0x000fe20002040000 */
[----:B-1----:R-:W-:Y:S01]  /*1b50*/  IMAD R3, R9, UR14, RZ ;  /* 0x0000000e09037c24 */ /* 0x002fe2000f8e02ff */
[----:B------:R-:W3:Y:S01]  /*1b60*/  LDL R12, [R1+0x144] ;  /* 0x00014400010c7983 */ /* 0x000ee20000100800 */
[----:B------:R-:W-:Y:S01]  /*1b70*/  IMAD R5, R7, UR14, RZ ;  /* 0x0000000e07057c24 */ /* 0x000fe2000f8e02ff */
[----:B------:R-:W-:-:S04]  /*1b80*/  @!UP1 UIADD3 UR4, UPT, UPT, -UR12, 0x100000, URZ ;  /* 0x001000000c049890 */ /* 0x000fc8000fffe1ff */
[----:B------:R-:W-:Y:S02]  /*1b90*/  @!UP1 USHF.L.U32 UR5, UR4, 0xb, URZ ;  /* 0x0000000b04059899 */ /* 0x000fe400080006ff */
[----:B------:R-:W-:Y:S01]  /*1ba0*/  @!UP1 USHF.L.U32 UR4, UR4, 0x1, URZ ;  /* 0x0000000104049899 */ /* 0x000fe200080006ff */
[----:B------:R-:W-:Y:S01]  /*1bb0*/  PRMT R11, RZ, 0x7610, R11 ;  /* 0x00007610ff0b7816 */ /* 0x000fe2000000000b */
[----:B------:R-:W-:Y:S01]  /*1bc0*/  BAR.SYNC.DEFER_BLOCKING 0x0 ;  /* 0x0000000000007b1d */ /* 0x000fe20000010000 */
[----:B0-----:R-:W-:-:S04]  /*1bd0*/  IADD3 R2, P6, PT, R3, UR16, RZ ;  /* 0x0000001003027c10 */ /* 0x001fc8000ffde0ff */
[----:B------:R-:W-:Y:S02]  /*1be0*/  LEA.HI.X.SX32 R3, R3, UR17, 0x1, P6 ;  /* 0x0000001103037c11 */ /* 0x000fe4000b0f0eff */
[----:B------:R-:W-:Y:S01]  /*1bf0*/  PRMT R10, RZ, 0x7610, R10 ;  /* 0x00007610ff0a7816 */ /* 0x000fe2000000000a */
[----:B------:R-:W-:Y:S01]  /*1c00*/  USHF.R.S32.HI UR15, URZ, 0x1f, UR6 ;  /* 0x0000001fff0f7899 */ /* 0x000fe20008011406 */
[----:B------:R-:W-:Y:S01]  /*1c10*/  PRMT R19, RZ, 0x7610, R19 ;  /* 0x00007610ff137816 */ /* 0x000fe20000000013 */
[----:B------:R-:W0:Y:S01]  /*1c20*/  LDCU UR30, c[0x0][0x3b0] ;  /* 0x00007600ff1e77ac */ /* 0x000e220008000800 */
[----:B------:R-:W-:Y:S02]  /*1c30*/  PRMT R16, RZ, 0x7610, R16 ;  /* 0x00007610ff107816 */ /* 0x000fe40000000010 */
[----:B------:R-:W-:Y:S01]  /*1c40*/  PRMT R20, RZ, 0x7610, R20 ;  /* 0x00007610ff147816 */ /* 0x000fe20000000014 */
[----:B------:R-:W1:Y:S01]  /*1c50*/  LDCU UR27, c[0x0][0x3b0] ;  /* 0x00007600ff1b77ac */ /* 0x000e620008000800 */
[----:B------:R-:W-:-:S02]  /*1c60*/  PRMT R15, RZ, 0x7610, R15 ;  /* 0x00007610ff0f7816 */ /* 0x000fc4000000000f */
[----:B------:R-:W-:Y:S01]  /*1c70*/  PRMT R21, RZ, 0x7610, R21 ;  /* 0x00007610ff157816 */ /* 0x000fe20000000015 */
[----:B------:R-:W4:Y:S01]  /*1c80*/  LDCU UR24, c[0x0][0x3b0] ;  /* 0x00007600ff1877ac */ /* 0x000f220008000800 */
[----:B------:R-:W-:Y:S02]  /*1c90*/  PRMT R17, RZ, 0x7610, R17 ;  /* 0x00007610ff117816 */ /* 0x000fe40000000011 */
[----:B------:R-:W-:Y:S01]  /*1ca0*/  PRMT R14, RZ, 0x7610, R14 ;  /* 0x00007610ff0e7816 */ /* 0x000fe2000000000e */
[----:B------:R-:W0:Y:S01]  /*1cb0*/  LDCU UR25, c[0x0][0x3b0] ;  /* 0x00007600ff1977ac */ /* 0x000e220008000800 */
[----:B------:R-:W0:Y:S02]  /*1cc0*/  FENCE.VIEW.ASYNC.S ;  /* 0x00000000000073c6 */ /* 0x000e240000000000 */
[----:B0-----:R0:W0:Y:S02]  /*1cd0*/  @!UP2 SYNCS.EXCH.64 URZ, [UR11], UR4 ;  /* 0x000000040bffa5b2 */ /* 0x0010240008000100 */
[----:B0-----:R-:W-:Y:S01]  /*1ce0*/  BAR.SYNC.DEFER_BLOCKING 0x0 ;  /* 0x0000000000007b1d */ /* 0x001fe20000010000 */
[----:B------:R-:W-:-:S04]  /*1cf0*/  IADD3 R4, P6, PT, R5, UR16, RZ ;  /* 0x0000001005047c10 */ /* 0x000fc8000ffde0ff */
[----:B------:R-:W-:Y:S01]  /*1d00*/  LEA.HI.X.SX32 R5, R5, UR17, 0x1, P6 ;  /* 0x0000001105057c11 */ /* 0x000fe2000b0f0eff */
[----:B------:R-:W0:Y:S01]  /*1d10*/  LDCU UR29, c[0x0][0x3b0] ;  /* 0x00007600ff1d77ac */ /* 0x000e220008000800 */
[----:B------:R-:W-:Y:S01]  /*1d20*/  LOP3.LUT R92, R31, 0x6c, RZ, 0xfc, !PT ;  /* 0x0000006c1f5c7812 */ /* 0x000fe200078efcff */
[----:B------:R-:W0:Y:S01]  /*1d30*/  LDCU UR21, c[0x0][0x3b0] ;  /* 0x00007600ff1577ac */ /* 0x000e220008000800 */
[----:B------:R-:W0:Y:S01]  /*1d40*/  LDCU UR28, c[0x0][0x3b0] ;  /* 0x00007600ff1c77ac */ /* 0x000e220008000800 */
[----:B------:R-:W0:Y:S01]  /*1d50*/  LDCU UR26, c[0x0][0x3b0] ;  /* 0x00007600ff1a77ac */ /* 0x000e220008000800 */
[----:B------:R-:W0:Y:S01]  /*1d60*/  LDCU UR31, c[0x0][0x3b0] ;  /* 0x00007600ff1f77ac */ /* 0x000e220008000800 */
[----:B------:R-:W0:Y:S01]  /*1d70*/  LDCU UR32, c[0x0][0x3b0] ;  /* 0x00007600ff2077ac */ /* 0x000e220008000800 */
[----:B--2---:R-:W2:Y:S04]  /*1d80*/  @!P2 LDG.E.U8 R8, desc[UR22][R4.64] ;  /* 0x000000160408a981 */ /* 0x004ea8000c1e1100 */
[----:B------:R-:W-:Y:S04]  /*1d90*/  STL [R1+0x848], R27 ;  /* 0x0008481b01007387 */ /* 0x000fe80000100800 */
        /* <DEDUP_REMOVED lines=26> */
[----:B------:R-:W-:Y:S01]  /*1f40*/  STL [R1+0x7f0], R81 ;  /* 0x0007f05101007387 */ /* 0x000fe20000100800 */
[----:B------:R-:W-:-:S03]  /*1f50*/  IMAD R7, R6, UR14, RZ ;  /* 0x0000000e06077c24 */ /* 0x000fc6000f8e02ff */
[----:B------:R-:W-:Y:S04]  /*1f60*/  STL [R1+0x7ec], R72 ;  /* 0x0007ec4801007387 */ /* 0x000fe80000100800 */
[----:B------:R-:W-:Y:S04]  /*1f70*/  STL [R1+0x7e8], R71 ;  /* 0x0007e84701007387 */ /* 0x000fe80000100800 */
[----:B------:R-:W-:Y:S04]  /*1f80*/  STL [R1+0x7e4], R73 ;  /* 0x0007e44901007387 */ /* 0x000fe80000100800 */
[----:B------:R-:W-:Y:S04]  /*1f90*/  STL [R1+0x7e0], R75 ;  /* 0x0007e04b01007387 */ /* 0x000fe80000100800 */
[----:B------:R-:W-:Y:S01]  /*1fa0*/  STL [R1+0x7dc], R74 ;  /* 0x0007dc4a01007387 */ /* 0x000fe20000100800 */
[----:B------:R-:W-:-:S03]  /*1fb0*/  IMAD R9, R32, UR14, RZ ;  /* 0x0000000e20097c24 */ /* 0x000fc6000f8e02ff */
[----:B------:R-:W-:Y:S01]  /*1fc0*/  STL [R1+0x7d8], R77 ;  /* 0x0007d84d01007387 */ /* 0x000fe20000100800 */
[----:B------:R-:W-:-:S03]  /*1fd0*/  IADD3 R6, P6, PT, R7, UR16, RZ ;  /* 0x0000001007067c10 */ /* 0x000fc6000ffde0ff */
[----:B------:R-:W-:Y:S04]  /*1fe0*/  STL [R1+0x7d4], R76 ;  /* 0x0007d44c01007387 */ /* 0x000fe80000100800 */
[----:B------:R-:W-:Y:S04]  /*1ff0*/  STL [R1+0x7d0], R79 ;  /* 0x0007d04f01007387 */ /* 0x000fe80000100800 */
[----:B------:R-:W-:Y:S01]  /*2000*/  STL [R1+0x7cc], R86 ;  /* 0x0007cc5601007387 */ /* 0x000fe20000100800 */
[----:B------:R-:W-:-:S03]  /*2010*/  LEA.HI.X.SX32 R7, R7, UR17, 0x1, P6 ;  /* 0x0000001107077c11 */ /* 0x000fc6000b0f0eff */
[----:B------:R-:W-:Y:S04]  /*2020*/  STL [R1+0x7c8], R80 ;  /* 0x0007c85001007387 */ /* 0x000fe80000100800 */
[----:B------:R-:W-:Y:S04]  /*2030*/  STL [R1+0x7c4], R33 ;  /* 0x0007c42101007387 */ /* 0x000fe80000100800 */
[----:B------:R-:W-:Y:S04]  /*2040*/  STL [R1+0x754], R0 ;  /* 0x0007540001007387 */ /* 0x000fe80000100800 */
[----:B------:R-:W4:Y:S04]  /*2050*/  @!P2 LDG.E.U8 R11, desc[UR22][R6.64] ;  /* 0x00000016060ba981 */ /* 0x000f28000c1e1100 */
[----:B---3--:R-:W3:Y:S04]  /*2060*/  @!P2 LDG.E.U8 R12, desc[UR22][R2.64] ;  /* 0x00000016020ca981 */ /* 0x008ee8000c1e1100 */
[----:B--2---:R2:W-:Y:S02]  /*2070*/  @!P2 STL [R1+0x228], R8 ;  /* 0x000228080100a387 */ /* 0x0045e40000100800 */
[----:B--2---:R-:W-:-:S04]  /*2080*/  IADD3 R8, P6, PT, R9, UR16, RZ ;  /* 0x0000001009087c10 */ /* 0x004fc8000ffde0ff */
[----:B------:R-:W-:-:S05]  /*2090*/  LEA.HI.X.SX32 R9, R9, UR17, 0x1, P6 ;  /* 0x0000001109097c11 */ /* 0x000fca000b0f0eff */
[----:B------:R-:W2:Y:S01]  /*20a0*/  @!P2 LDG.E.U8 R10, desc[UR22][R8.64] ;  /* 0x00000016080aa981 */ /* 0x000ea2000c1e1100 */
[----:B------:R-:W-:-:S04]  /*20b0*/  USHF.L.U32 UR4, UR6, 0x3, URZ ;  /* 0x0000000306047899 */ /* 0x000fc800080006ff */
[----:B------:R-:W-:Y:S01]  /*20c0*/  USHF.R.S32.HI UR16, URZ, 0x1f, UR4 ;  /* 0x0000001fff107899 */ /* 0x000fe20008011404 */
[----:B------:R-:W-:Y:S01]  /*20d0*/  PRMT R66, RZ, 0x7610, R66 ;  /* 0x00007610ff427816 */ /* 0x000fe20000000042 */
[----:B----4-:R4:W-:Y:S04]  /*20e0*/  STL [R1+0x150], R11 ;  /* 0x0001500b01007387 */ /* 0x0109e80000100800 */
[----:B---3--:R-:W-:Y:S01]  /*20f0*/  @!P2 STL [R1+0x144], R12 ;  /* 0x0001440c0100a387 */ /* 0x008fe20000100800 */
[----:B------:R-:W-:Y:S02]  /*2100*/  IADD3 R55, P2, PT, R4, UR4, RZ ;  /* 0x0000000404377c10 */ /* 0x000fe4000ff5e0ff */
[----:B----4-:R-:W-:Y:S02]  /*2110*/  IADD3 R11, P6, PT, R2, UR4, RZ ;  /* 0x00000004020b7c10 */ /* 0x010fe4000ffde0ff */
[----:B------:R-:W-:-:S02]  /*2120*/  IADD3.X R56, PT, PT, R5, UR16, RZ, P2, !PT ;  /* 0x0000001005387c10 */ /* 0x000fc400097fe4ff */
[----:B------:R-:W-:Y:S01]  /*2130*/  IADD3.X R78, PT, PT, R3, UR16, RZ, P6, !PT ;  /* 0x00000010034e7c10 */ /* 0x000fe2000b7fe4ff */
[----:B--2---:R2:W-:Y:S04]  /*2140*/  STL [R1+0x14c], R10 ;  /* 0x00014c0a01007387 */ /* 0x0045e80000100800 */
[----:B------:R3:W-:Y:S01]  /*2150*/  STL [R1+0x180], R11 ;  /* 0x0001800b01007387 */ /* 0x0007e20000100800 */
[----:B--2---:R-:W-:-:S04]  /*2160*/  SHF.R.U32.HI R10, RZ, 0x7, R30 ;  /* 0x00000007ff0a7819 */ /* 0x004fc8000001161e */
[----:B------:R-:W-:Y:S01]  /*2170*/  LOP3.LUT P2, RZ, R10, 0x1, RZ, 0xc0, !PT ;  /* 0x000000010aff7812 */ /* 0x000fe2000784c0ff */
[----:B------:R-:W-:Y:S02]  /*2180*/  @!P3 IMAD.MOV.U32 R10, RZ, RZ, R11 ;  /* 0x000000ffff0ab224 */ /* 0x000fe400078e000b */
[----:B---3--:R-:W-:-:S05]  /*2190*/  @!P3 IMAD.MOV.U32 R11, RZ, RZ, R78 ;  /* 0x000000ffff0bb224 */ /* 0x008fca00078e004e */
[----:B------:R-:W2:Y:S01]  /*21a0*/  @!P3 LDG.E.U8 R66, desc[UR22][R10.64] ;  /* 0x000000160a42b981 */ /* 0x000ea2000c1e1100 */
[----:B------:R-:W-:Y:S02]  /*21b0*/  USHF.L.U32 UR5, UR6, 0x4, URZ ;  /* 0x0000000406057899 */ /* 0x000fe400080006ff */
[----:B------:R-:W-:Y:S02]  /*21c0*/  UIMAD UR14, UR6, 0x18, URZ ;  /* 0x00000018060e78a4 */ /* 0x000fe4000f8e02ff */
[----:B------:R-:W-:Y:S02]  /*21d0*/  USHF.R.S32.HI UR17, URZ, 0x1f, UR5 ;  /* 0x0000001fff117899 */ /* 0x000fe40008011405 */
[C---:B------:R-:W-:Y:S01]  /*21e0*/  IADD3 R12, P6, PT, R2.reuse, UR5, RZ ;  /* 0x00000005020c7c10 */ /* 0x040fe2000ffde0ff */
[----:B------:R-:W-:Y:S01]  /*21f0*/  STL [R1+0x188], R55 ;  /* 0x0001883701007387 */ /* 0x000fe20000100800 */
[----:B------:R-:W-:Y:S02]  /*2200*/  USHF.R.S32.HI UR20, URZ, 0x1f, UR14 ;  /* 0x0000001fff147899 */ /* 0x000fe4000801140e */
[----:B------:R-:W-:Y:S01]  /*2210*/  IADD3.X R13, PT, PT, R3, UR17, RZ, P6, !PT ;  /* 0x00000011030d7c10 */ /* 0x000fe2000b7fe4ff */
[----:B------:R-:W-:Y:S01]  /*2220*/  STL [R1+0x17c], R78 ;  /* 0x00017c4e01007387 */ /* 0x000fe20000100800 */
[----:B------:R-:W-:-:S03]  /*2230*/  IADD3 R54, P6, PT, R2, UR14, RZ ;  /* 0x0000000e02367c10 */ /* 0x000fc6000ffde0ff */
[----:B------:R3:W-:Y:S01]  /*2240*/  STL [R1+0x440], R12 ;  /* 0x0004400c01007387 */ /* 0x0007e20000100800 */
[----:B------:R-:W-:-:S03]  /*2250*/  PRMT R67, RZ, 0x7610, R67 ;  /* 0x00007610ff437816 */ /* 0x000fc60000000043 */
[----:B------:R-:W-:Y:S04]  /*2260*/  STL [R1+0x184], R56 ;  /* 0x0001843801007387 */ /* 0x000fe80000100800 */
[----:B------:R-:W-:Y:S04]  /*2270*/  STL [R1+0x43c], R13 ;  /* 0x00043c0d01007387 */ /* 0x000fe80000100800 */
[----:B------:R-:W-:Y:S01]  /*2280*/  STL [R1+0x4e0], R54 ;  /* 0x0004e03601007387 */ /* 0x000fe20000100800 */
[----:B------:R-:W-:-:S03]  /*2290*/  PRMT R32, RZ, 0x7610, R32 ;  /* 0x00007610ff207816 */ /* 0x000fc60000000020 */
[----:B------:R3:W4:Y:S02]  /*22a0*/  @P1 LDG.E.U8 R67, desc[UR22][R12.64] ;  /* 0x000000160c431981 */ /* 0x000724000c1e1100 */
[----:B---3--:R-:W-:Y:S01]  /*22b0*/  @P2 IMAD.MOV.U32 R12, RZ, RZ, R54 ;  /* 0x000000ffff0c2224 */ /* 0x008fe200078e0036 */
[----:B------:R-:W-:Y:S01]  /*22c0*/  PRMT R26, RZ, 0x7610, R26 ;  /* 0x00007610ff1a7816 */ /* 0x000fe2000000001a */
[----:B--2---:R2:W-:Y:S02]  /*22d0*/  STL [R1+0x220], R66 ;  /* 0x0002204201007387 */ /* 0x0045e40000100800 */
[----:B--2---:R-:W-:-:S05]  /*22e0*/  IADD3.X R66, PT, PT, R3, UR20, RZ, P6, !PT ;  /* 0x0000001403427c10 */ /* 0x004fca000b7fe4ff */
[----:B------:R-:W-:Y:S01]  /*22f0*/  @P2 IMAD.MOV.U32 R13, RZ, RZ, R66 ;  /* 0x000000ffff0d2224 */ /* 0x000fe200078e0042 */
[----:B------:R-:W-:-:S04]  /*2300*/  IADD3 R10, P6, PT, R2, UR6, RZ ;  /* 0x00000006020a7c10 */ /* 0x000fc8000ffde0ff */
[----:B------:R2:W3:Y:S01]  /*2310*/  @P2 LDG.E.U8 R32, desc[UR22][R12.64] ;  /* 0x000000160c202981 */ /* 0x0004e2000c1e1100 */
[----:B------:R-:W-:-:S05]  /*2320*/  IADD3.X R11, PT, PT, R3, UR15, RZ, P6, !PT ;  /* 0x0000000f030b7c10 */ /* 0x000fca000b7fe4ff */
[----:B------:R-:W4:Y:S01]  /*2330*/  @!P5 LDG.E.U8 R19, desc[UR22][R10.64] ;  /* 0x000000160a13d981 */ /* 0x000f22000c1e1100 */
[----:B--2---:R-:W-:Y:S02]  /*2340*/  @!P3 IMAD.MOV.U32 R12, RZ, RZ, R55 ;  /* 0x000000ffff0cb224 */ /* 0x004fe400078e0037 */
[----:B------:R-:W-:-:S05]  /*2350*/  @!P3 IMAD.MOV.U32 R13, RZ, RZ, R56 ;  /* 0x000000ffff0db224 */ /* 0x000fca00078e0038 */
[----:B------:R2:W2:Y:S04]  /*2360*/  @!P3 LDG.E.U8 R26, desc[UR22][R12.64] ;  /* 0x000000160c1ab981 */ /* 0x0004a8000c1e1100 */
[----:B------:R-:W-:Y:S01]  /*2370*/  STL [R1+0x4dc], R66 ;  /* 0x0004dc4201007387 */ /* 0x000fe20000100800 */
[----:B------:R-:W-:-:S03]  /*2380*/  PRMT R27, RZ, 0x7610, R27 ;  /* 0x00007610ff1b7816 */ /* 0x000fc6000000001b */
[----:B---3--:R3:W-:Y:S04]  /*2390*/  STL [R1+0x22c], R32 ;  /* 0x00022c2001007387 */ /* 0x0087e80000100800 */
[----:B------:R-:W-:Y:S01]  /*23a0*/  STL [R1+0x75c], R10 ;  /* 0x00075c0a01007387 */ /* 0x000fe20000100800 */
[----:B---3--:R-:W-:-:S05]  /*23b0*/  IADD3 R32, P6, PT, R6, UR4, RZ ;  /* 0x0000000406207c10 */ /* 0x008fca000ffde0ff */
[----:B------:R-:W-:Y:S01]  /*23c0*/  STL [R1+0x190], R32 ;  /* 0x0001902001007387 */ /* 0x000fe20000100800 */
[----:B------:R-:W-:-:S03]  /*23d0*/  IADD3.X R54, PT, PT, R7, UR16, RZ, P6, !PT ;  /* 0x0000001007367c10 */ /* 0x000fc6000b7fe4ff */
[----:B------:R-:W-:Y:S04]  /*23e0*/  STL [R1+0x758], R11 ;  /* 0x0007580b01007387 */ /* 0x000fe80000100800 */
[----:B----4-:R3:W-:Y:S01]  /*23f0*/  STL [R1+0x230], R19 ;  /* 0x0002301301007387 */ /* 0x0107e20000100800 */
[----:B--2---:R-:W-:-:S03]  /*2400*/  @!P3 IMAD.MOV.U32 R12, RZ, RZ, R32 ;  /* 0x000000ffff0cb224 */ /* 0x004fc600078e0020 */
[----:B------:R-:W-:Y:S01]  /*2410*/  STL [R1+0x18c], R54 ;  /* 0x00018c3601007387 */ /* 0x000fe20000100800 */
[----:B---3--:R-:W-:Y:S01]  /*2420*/  IADD3 R19, P6, PT, R8, UR4, RZ ;  /* 0x0000000408137c10 */ /* 0x008fe2000ffde0ff */
[----:B------:R-:W-:-:S04]  /*2430*/  @!P3 IMAD.MOV.U32 R13, RZ, RZ, R54 ;  /* 0x000000ffff0db224 */ /* 0x000fc800078e0036 */
[----:B------:R-:W-:Y:S04]  /*2440*/  STL [R1+0x198], R19 ;  /* 0x0001981301007387 */ /* 0x000fe80000100800 */
[----:B------:R2:W-:Y:S04]  /*2450*/  STL [R1+0x158], R26 ;  /* 0x0001581a01007387 */ /* 0x0005e80000100800 */
[----:B------:R3:W4:Y:S01]  /*2460*/  @!P3 LDG.E.U8 R27, desc[UR22][R12.64] ;  /* 0x000000160c1bb981 */ /* 0x000722000c1e1100 */
[----:B--2---:R-:W-:Y:S01]  /*2470*/  IADD3.X R26, PT, PT, R9, UR16, RZ, P6, !PT ;  /* 0x00000010091a7c10 */ /* 0x004fe2000b7fe4ff */
[----:B---3--:R-:W-:-:S04]  /*2480*/  @!P3 IMAD.MOV.U32 R12, RZ, RZ, R19 ;  /* 0x000000ffff0cb224 */ /* 0x008fc800078e0013 */
[----:B------:R-:W-:-:S05]  /*2490*/  @!P3 IMAD.MOV.U32 R13, RZ, RZ, R26 ;  /* 0x000000ffff0db224 */ /* 0x000fca00078e001a */
[----:B------:R2:W3:Y:S01]  /*24a0*/  @!P3 LDG.E.U8 R16, desc[UR22][R12.64] ;  /* 0x000000160c10b981 */ /* 0x0004e2000c1e1100 */
[----:B------:R-:W-:-:S03]  /*24b0*/  IADD3 R32, P6, PT, R4, UR5, RZ ;  /* 0x0000000504207c10 */ /* 0x000fc6000ffde0ff */
[----:B------:R0:W-:Y:S01]  /*24c0*/  STL [R1+0x194], R26 ;  /* 0x0001941a01007387 */ /* 0x0001e20000100800 */
[----:B------:R-:W-:-:S03]  /*24d0*/  IADD3.X R54, PT, PT, R5, UR17, RZ, P6, !PT ;  /* 0x0000001105367c10 */ /* 0x000fc6000b7fe4ff */
[----:B------:R-:W-:Y:S01]  /*24e0*/  STL [R1+0x448], R32 ;  /* 0x0004482001007387 */ /* 0x000fe20000100800 */
[----:B0-----:R-:W-:-:S03]  /*24f0*/  IADD3 R26, P3, PT, R6, UR5, RZ ;  /* 0x00000005061a7c10 */ /* 0x001fc6000ff7e0ff */
[----:B------:R-:W-:Y:S01]  /*2500*/  STL [R1+0x224], R67 ;  /* 0x0002244301007387 */ /* 0x000fe20000100800 */
[----:B------:R-:W-:Y:S01]  /*2510*/  PRMT R28, RZ, 0x7610, R28 ;  /* 0x00007610ff1c7816 */ /* 0x000fe2000000001c */
[----:B--2---:R-:W-:Y:S02]  /*2520*/  @P1 IMAD.MOV.U32 R12, RZ, RZ, R32 ;  /* 0x000000ffff0c1224 */ /* 0x004fe400078e0020 */
[----:B------:R-:W-:-:S05]  /*2530*/  @P1 IMAD.MOV.U32 R13, RZ, RZ, R54 ;  /* 0x000000ffff0d1224 */ /* 0x000fca00078e0036 */
[----:B------:R0:W2:Y:S02]  /*2540*/  @P1 LDG.E.U8 R28, desc[UR22][R12.64] ;  /* 0x000000160c1c1981 */ /* 0x0000a4000c1e1100 */
[----:B0-----:R-:W-:Y:S02]  /*2550*/  @P1 IMAD.MOV.U32 R12, RZ, RZ, R26 ;  /* 0x000000ffff0c1224 */ /* 0x001fe400078e001a */
[----:B---3--:R0:W-:Y:S04]  /*2560*/  STL [R1+0x1e4], R16 ;  /* 0x0001e41001007387 */ /* 0x0081e80000100800 */
[----:B------:R-:W-:Y:S04]  /*2570*/  STL [R1+0x450], R26 ;  /* 0x0004501a01007387 */ /* 0x000fe80000100800 */
[----:B------:R-:W-:Y:S04]  /*2580*/  STL [R1+0x444], R54 ;  /* 0x0004443601007387 */ /* 0x000fe80000100800 */
[----:B----4-:R3:W-:Y:S01]  /*2590*/  STL [R1+0x154], R27 ;  /* 0x0001541b01007387 */ /* 0x0107e20000100800 */
[----:B0-----:R-:W-:-:S02]  /*25a0*/  IADD3 R16, P6, PT, R8, UR5, RZ ;  /* 0x0000000508107c10 */ /* 0x001fc4000ffde0ff */
[----:B---3--:R-:W-:Y:S02]  /*25b0*/  IADD3.X R27, PT, PT, R7, UR17, RZ, P3, !PT ;  /* 0x00000011071b7c10 */ /* 0x008fe40009ffe4ff */
[----:B------:R-:W-:-:S03]  /*25c0*/  IADD3.X R19, PT, PT, R9, UR17, RZ, P6, !PT ;  /* 0x0000001109137c10 */ /* 0x000fc6000b7fe4ff */
[----:B------:R-:W-:-:S05]  /*25d0*/  @P1 IMAD.MOV.U32 R13, RZ, RZ, R27 ;  /* 0x000000ffff0d1224 */ /* 0x000fca00078e001b */
[----:B------:R0:W3:Y:S02]  /*25e0*/  @P1 LDG.E.U8 R20, desc[UR22][R12.64] ;  /* 0x000000160c141981 */ /* 0x0000e4000c1e1100 */
[----:B0-----:R-:W-:Y:S02]  /*25f0*/  @P1 IMAD.MOV.U32 R12, RZ, RZ, R16 ;  /* 0x000000ffff0c1224 */ /* 0x001fe400078e0010 */
[----:B------:R-:W-:-:S05]  /*2600*/  @P1 IMAD.MOV.U32 R13, RZ, RZ, R19 ;  /* 0x000000ffff0d1224 */ /* 0x000fca00078e0013 */
[----:B------:R0:W4:Y:S01]  /*2610*/  @P1 LDG.E.U8 R15, desc[UR22][R12.64] ;  /* 0x000000160c0f1981 */ /* 0x000122000c1e1100 */
[----:B------:R-:W-:-:S03]  /*2620*/  IADD3 R26, P1, PT, R4, UR14, RZ ;  /* 0x0000000e041a7c10 */ /* 0x000fc6000ff3e0ff */
[----:B------:R-:W-:Y:S04]  /*2630*/  STL [R1+0x458], R16 ;  /* 0x0004581001007387 */ /* 0x000fe80000100800 */
[----:B------:R1:W-:Y:S04]  /*2640*/  STL [R1+0x44c], R27 ;  /* 0x00044c1b01007387 */ /* 0x0003e80000100800 */
[----:B------:R2:W-:Y:S01]  /*2650*/  STL [R1+0x454], R19 ;  /* 0x0004541301007387 */ /* 0x0005e20000100800 */
[----:B0-----:R-:W-:Y:S01]  /*2660*/  @P2 IMAD.MOV.U32 R12, RZ, RZ, R26 ;  /* 0x000000ffff0c2224 */ /* 0x001fe200078e001a */
[----:B-1----:R-:W-:-:S02]  /*2670*/  IADD3.X R27, PT, PT, R5, UR20, RZ, P1, !PT ;  /* 0x00000014051b7c10 */ /* 0x002fc40008ffe4ff */
[----:B--2---:R-:W-:-:S03]  /*2680*/  IADD3 R19, P3, PT, R6, UR14, RZ ;  /* 0x0000000e06137c10 */ /* 0x004fc6000ff7e0ff */
[----:B------:R-:W-:-:S05]  /*2690*/  @P2 IMAD.MOV.U32 R13, RZ, RZ, R27 ;  /* 0x000000ffff0d2224 */ /* 0x000fca00078e001b */
[----:B------:R0:W2:Y:S02]  /*26a0*/  @P2 LDG.E.U8 R21, desc[UR22][R12.64] ;  /* 0x000000160c152981 */ /* 0x0000a4000c1e1100 */
[----:B0-----:R-:W-:Y:S02]  /*26b0*/  @P2 IMAD.MOV.U32 R12, RZ, RZ, R19 ;  /* 0x000000ffff0c2224 */ /* 0x001fe400078e0013 */
[----:B----4-:R0:W-:Y:S04]  /*26c0*/  STL [R1+0x218], R15 ;  /* 0x0002180f01007387 */ /* 0x0101e80000100800 */
[----:B------:R-:W-:Y:S04]  /*26d0*/  STL [R1+0x4e8], R26 ;  /* 0x0004e81a01007387 */ /* 0x000fe80000100800 */
[----:B------:R-:W-:Y:S04]  /*26e0*/  STL [R1+0x4f0], R19 ;  /* 0x0004f01301007387 */ /* 0x000fe80000100800 */
[----:B---3--:R1:W-:Y:S01]  /*26f0*/  STL [R1+0x21c], R20 ;  /* 0x00021c1401007387 */ /* 0x0083e20000100800 */
[----:B0-----:R-:W-:-:S02]  /*2700*/  IADD3 R15, P6, PT, R8, UR14, RZ ;  /* 0x0000000e080f7c10 */ /* 0x001fc4000ffde0ff */
[----:B-1----:R-:W-:Y:S02]  /*2710*/  IADD3.X R20, PT, PT, R7, UR20, RZ, P3, !PT ;  /* 0x0000001407147c10 */ /* 0x002fe40009ffe4ff */
[----:B------:R-:W-:Y:S01]  /*2720*/  IADD3.X R16, PT, PT, R9, UR20, RZ, P6, !PT ;  /* 0x0000001409107c10 */ /* 0x000fe2000b7fe4ff */
[----:B------:R-:W-:Y:S01]  /*2730*/  STL [R1+0x4e4], R27 ;  /* 0x0004e41b01007387 */ /* 0x000fe20000100800 */
[----:B------:R-:W-:Y:S01]  /*2740*/  PRMT R11, RZ, 0x7610, R11 ;  /* 0x00007610ff0b7816 */ /* 0x000fe2000000000b */
[----:B------:R-:W-:Y:S01]  /*2750*/  @P2 IMAD.MOV.U32 R13, RZ, RZ, R20 ;  /* 0x000000ffff0d2224 */ /* 0x000fe200078e0014 */
[----:B------:R-:W-:Y:S02]  /*2760*/  PRMT R10, RZ, 0x7610, R10 ;  /* 0x00007610ff0a7816 */ /* 0x000fe4000000000a */
[----:B------:R-:W-:Y:S01]  /*2770*/  PRMT R0, RZ, 0x7610, R0 ;  /* 0x00007610ff007816 */ /* 0x000fe20000000000 */
[----:B------:R-:W-:Y:S01]  /*2780*/  VIADD R19, R53, UR13 ;  /* 0x0000000d35137c36 */ /* 0x000fe20008000000 */
[----:B------:R0:W3:Y:S01]  /*2790*/  @P2 LDG.E.U8 R17, desc[UR22][R12.64] ;  /* 0x000000160c112981 */ /* 0x0000e2000c1e1100 */
[----:B------:R-:W-:-:S02]  /*27a0*/  IMAD.MOV.U32 R67, RZ, RZ, R51 ;  /* 0x000000ffff437224 */ /* 0x000fc400078e0033 */
[----:B------:R-:W-:Y:S02]  /*27b0*/  IMAD.MOV.U32 R78, RZ, RZ, R49 ;  /* 0x000000ffff4e7224 */ /* 0x000fe400078e0031 */
[----:B------:R-:W-:Y:S02]  /*27c0*/  IMAD.MOV.U32 R66, RZ, RZ, R50 ;  /* 0x000000ffff427224 */ /* 0x000fe400078e0032 */
[----:B------:R-:W-:Y:S02]  /*27d0*/  IMAD.MOV.U32 R82, RZ, RZ, R24 ;  /* 0x000000ffff527224 */ /* 0x000fe400078e0018 */
[----:B------:R-:W-:Y:S02]  /*27e0*/  IMAD.MOV.U32 R89, RZ, RZ, R22 ;  /* 0x000000ffff597224 */ /* 0x000fe400078e0016 */
[----:B------:R-:W-:Y:S01]  /*27f0*/  IMAD.MOV.U32 R90, RZ, RZ, R23 ;  /* 0x000000ffff5a7224 */ /* 0x000fe200078e0017 */
[----:B------:R-:W-:Y:S01]  /*2800*/  UIMAD UR4, UR6, 0x9, URZ ;  /* 0x00000009060478a4 */ /* 0x000fe2000f8e02ff */
[----:B0-----:R-:W-:Y:S01]  /*2810*/  @P2 IMAD.MOV.U32 R12, RZ, RZ, R15 ;  /* 0x000000ffff0c2224 */ /* 0x001fe200078e000f */
[----:B------:R-:W-:Y:S01]  /*2820*/  PRMT R91, RZ, 0x7610, R91 ;  /* 0x00007610ff5b7816 */ /* 0x000fe2000000005b */
[----:B------:R-:W-:Y:S01]  /*2830*/  @P2 IMAD.MOV.U32 R13, RZ, RZ, R16 ;  /* 0x000000ffff0d2224 */ /* 0x000fe200078e0010 */
[----:B------:R-:W-:Y:S01]  /*2840*/  UIMAD UR5, UR6, 0x11, URZ ;  /* 0x00000011060578a4 */ /* 0x000fe2000f8e02ff */
[----:B------:R-:W-:Y:S01]  /*2850*/  PRMT R85, RZ, 0x7610, R85 ;  /* 0x00007610ff557816 */ /* 0x000fe20000000055 */
[----:B------:R-:W-:Y:S01]  /*2860*/  VOTEU.ALL UP2, P4 ;  /* 0x0000000000ff7886 */ /* 0x000fe20002040000 */
[----:B------:R-:W-:Y:S01]  /*2870*/  PRMT R88, RZ, 0x7610, R88 ;  /* 0x00007610ff587816 */ /* 0x000fe20000000058 */
[----:B------:R0:W4:Y:S01]  /*2880*/  @P2 LDG.E.U8 R14, desc[UR22][R12.64] ;  /* 0x000000160c0e2981 */ /* 0x000122000c1e1100 */
[----:B------:R-:W-:Y:S01]  /*2890*/  PRMT R71, RZ, 0x7610, R71 ;  /* 0x00007610ff477816 */ /* 0x000fe20000000047 */
[----:B------:R-:W1:Y:S02]  /*28a0*/  LDCU UR20, c[0x0][0x3b0] ;  /* 0x00007600ff1477ac */ /* 0x000e640008000800 */
[----:B------:R2:W-:Y:S01]  /*28b0*/  STL [R1+0x4f8], R15 ;  /* 0x0004f80f01007387 */ /* 0x0005e20000100800 */
[----:B0-----:R-:W-:-:S03]  /*28c0*/  IADD3 R12, P1, PT, R4, UR6, RZ ;  /* 0x00000006040c7c10 */ /* 0x001fc6000ff3e0ff */
[----:B------:R0:W-:Y:S01]  /*28d0*/  STL [R1+0x4ec], R20 ;  /* 0x0004ec1401007387 */ /* 0x0001e20000100800 */
[----:B------:R-:W-:Y:S02]  /*28e0*/  IADD3 R13, P2, PT, R6, UR6, RZ ;  /* 0x00000006060d7c10 */ /* 0x000fe4000ff5e0ff */
[----:B--2---:R-:W-:Y:S01]  /*28f0*/  IADD3.X R15, PT, PT, R5, UR15, RZ, P1, !PT ;  /* 0x0000000f050f7c10 */ /* 0x004fe20008ffe4ff */
[----:B------:R2:W-:Y:S04]  /*2900*/  STL [R1+0x4f4], R16 ;  /* 0x0004f41001007387 */ /* 0x0005e80000100800 */
[----:B------:R-:W-:Y:S01]  /*2910*/  STL [R1+0x1d4], R28 ;  /* 0x0001d41c01007387 */ /* 0x000fe20000100800 */
[----:B0-----:R-:W-:Y:S01]  /*2920*/  @!P5 IMAD.MOV.U32 R20, RZ, RZ, R12 ;  /* 0x000000ffff14d224 */ /* 0x001fe200078e000c */
[----:B--2---:R-:W-:-:S02]  /*2930*/  IADD3.X R16, PT, PT, R7, UR15, RZ, P2, !PT ;  /* 0x0000000f07107c10 */ /* 0x004fc400097fe4ff */
[C---:B------:R-:W-:Y:S02]  /*2940*/  ISETP.GT.U32.AND P1, PT, R29.reuse, R34, PT ;  /* 0x000000221d00720c */ /* 0x040fe40003f24070 */
[C---:B------:R-:W-:Y:S02]  /*2950*/  ISETP.GT.U32.AND P6, PT, R29.reuse, R35, PT ;  /* 0x000000231d00720c */ /* 0x040fe40003fc4070 */
[----:B------:R-:W-:-:S09]  /*2960*/  ISETP.GT.U32.AND P2, PT, R29, R39, PT ;  /* 0x000000271d00720c */ /* 0x000fd20003f44070 */
[--C-:B------:R-:W-:Y:S02]  /*2970*/  @!P1 IMAD.IADD R34, R34, 0x1, -R29.reuse ;  /* 0x0000000122229824 */ /* 0x100fe400078e0a1d */
[----:B------:R-:W-:-:S03]  /*2980*/  @!P6 IMAD.IADD R35, R35, 0x1, -R29 ;  /* 0x000000012323e824 */ /* 0x000fc600078e0a1d */
[----:B------:R-:W-:Y:S01]  /*2990*/  ISETP.GT.U32.AND P1, PT, R29, R34, PT ;  /* 0x000000221d00720c */ /* 0x000fe20003f24070 */
[----:B------:R-:W-:-:S12]  /*29a0*/  @!P2 IMAD.IADD R39, R39, 0x1, -R29 ;  /* 0x000000012727a824 */ /* 0x000fd800078e0a1d */
[----:B------:R-:W-:Y:S01]  /*29b0*/  @!P1 IMAD.IADD R34, R34, 0x1, -R29 ;  /* 0x0000000122229824 */ /* 0x000fe200078e0a1d */
[----:B------:R-:W-:Y:S01]  /*29c0*/  ISETP.GT.U32.AND P1, PT, R29, R42, PT ;  /* 0x0000002a1d00720c */ /* 0x000fe20003f24070 */
[----:B----4-:R0:W-:Y:S04]  /*29d0*/  STL [R1+0x1d8], R14 ;  /* 0x0001d80e01007387 */ /* 0x0101e80000100800 */
[----:B---3--:R-:W-:Y:S04]  /*29e0*/  STL [R1+0x1dc], R17 ;  /* 0x0001dc1101007387 */ /* 0x008fe80000100800 */
[----:B------:R2:W-:Y:S01]  /*29f0*/  STL [R1+0x1e0], R21 ;  /* 0x0001e01501007387 */ /* 0x0005e20000100800 */
[----:B0-----:R-:W-:Y:S01]  /*2a00*/  IADD3 R14, P3, PT, R8, UR6, RZ ;  /* 0x00000006080e7c10 */ /* 0x001fe2000ff7e0ff */
[----:B--2---:R-:W-:-:S03]  /*2a10*/  @!P5 IMAD.MOV.U32 R21, RZ, RZ, R15 ;  /* 0x000000ffff15d224 */ /* 0x004fc600078e000f */
[----:B------:R-:W-:Y:S02]  /*2a20*/  IADD3.X R17, PT, PT, R9, UR15, RZ, P3, !PT ;  /* 0x0000000f09117c10 */ /* 0x000fe40009ffe4ff */
[----:B------:R0:W2:Y:S02]  /*2a30*/  @!P5 LDG.E.U8 R11, desc[UR22][R20.64] ;  /* 0x00000016140bd981 */ /* 0x0000a4000c1e1100 */
[----:B0-----:R-:W-:Y:S02]  /*2a40*/  @!P5 IMAD.MOV.U32 R20, RZ, RZ, R13 ;  /* 0x000000ffff14d224 */ /* 0x001fe400078e000d */
[----:B------:R-:W-:-:S05]  /*2a50*/  @!P5 IMAD.MOV.U32 R21, RZ, RZ, R16 ;  /* 0x000000ffff15d224 */ /* 0x000fca00078e0010 */
[----:B------:R0:W3:Y:S02]  /*2a60*/  @!P5 LDG.E.U8 R10, desc[UR22][R20.64] ;  /* 0x00000016140ad981 */ /* 0x0000e4000c1e1100 */
[----:B0-----:R-:W-:Y:S02]  /*2a70*/  @!P5 IMAD.MOV.U32 R20, RZ, RZ, R14 ;  /* 0x000000ffff14d224 */ /* 0x001fe400078e000e */
[----:B------:R-:W-:-:S05]  /*2a80*/  @!P5 IMAD.MOV.U32 R21, RZ, RZ, R17 ;  /* 0x000000ffff15d224 */ /* 0x000fca00078e0011 */
[----:B------:R0:W4:Y:S01]  /*2a90*/  @!P5 LDG.E.U8 R0, desc[UR22][R20.64] ;  /* 0x000000161400d981 */ /* 0x000122000c1e1100 */
[C---:B------:R-:W-:Y:S02]  /*2aa0*/  ISETP.GT.U32.AND P5, PT, R29.reuse, R36, PT ;  /* 0x000000241d00720c */ /* 0x040fe40003fa4070 */
[----:B------:R-:W-:-:S11]  /*2ab0*/  ISETP.GT.U32.AND P3, PT, R29, R40, PT ;  /* 0x000000281d00720c */ /* 0x000fd60003f64070 */
[----:B------:R-:W-:Y:S01]  /*2ac0*/  @!P5 IMAD.IADD R36, R36, 0x1, -R29 ;  /* 0x000000012424d824 */ /* 0x000fe200078e0a1d */
[----:B------:R-:W-:-:S04]  /*2ad0*/  ISETP.GT.U32.AND P5, PT, R29, R38, PT ;  /* 0x000000261d00720c */ /* 0x000fc80003fa4070 */
[C---:B------:R-:W-:Y:S01]  /*2ae0*/  ISETP.GT.U32.AND P6, PT, R29.reuse, R36, PT ;  /* 0x000000241d00720c */ /* 0x040fe20003fc4070 */
[----:B------:R-:W-:Y:S01]  /*2af0*/  @!P3 IMAD.IADD R40, R40, 0x1, -R29 ;  /* 0x000000012828b824 */ /* 0x000fe200078e0a1d */
[----:B------:R-:W-:-:S04]  /*2b00*/  ISETP.GT.U32.AND P3, PT, R29, R35, PT ;  /* 0x000000231d00720c */ /* 0x000fc80003f64070 */
[----:B------:R-:W-:-:S03]  /*2b10*/  ISETP.GT.U32.AND P2, PT, R29, R40, PT ;  /* 0x000000281d00720c */ /* 0x000fc60003f44070 */
[----:B------:R-:W-:-:S04]  /*2b20*/  @!P5 IMAD.IADD R38, R38, 0x1, -R29 ;  /* 0x000000012626d824 */ /* 0x000fc800078e0a1d */
[--C-:B------:R-:W-:Y:S01]  /*2b30*/  @!P6 IMAD.IADD R36, R36, 0x1, -R29.reuse ;  /* 0x000000012424e824 */ /* 0x100fe200078e0a1d */
[C---:B------:R-:W-:Y:S02]  /*2b40*/  ISETP.GT.U32.AND P6, PT, R29.reuse, R38, PT ;  /* 0x000000261d00720c */ /* 0x040fe40003fc4070 */
[----:B------:R-:W-:Y:S01]  /*2b50*/  ISETP.GT.U32.AND P5, PT, R29, R39, PT ;  /* 0x000000271d00720c */ /* 0x000fe20003fa4070 */
[--C-:B------:R-:W-:Y:S01]  /*2b60*/  @!P3 IMAD.IADD R35, R35, 0x1, -R29.reuse ;  /* 0x000000012323b824 */ /* 0x100fe200078e0a1d */
[C---:B------:R-:W-:Y:S01]  /*2b70*/  ISETP.GT.U32.AND P3, PT, R29.reuse, R43, PT ;  /* 0x0000002b1d00720c */ /* 0x040fe20003f64070 */
[--C-:B------:R-:W-:Y:S01]  /*2b80*/  @!P2 IMAD.IADD R40, R40, 0x1, -R29.reuse ;  /* 0x000000012828a824 */ /* 0x100fe200078e0a1d */
[C---:B------:R-:W-:Y:S01]  /*2b90*/  ISETP.GT.U32.AND P2, PT, R29.reuse, R41, PT ;  /* 0x000000291d00720c */ /* 0x040fe20003f44070 */
[----:B------:R-:W-:Y:S01]  /*2ba0*/  @!P1 IMAD.IADD R42, R42, 0x1, -R29 ;  /* 0x000000012a2a9824 */ /* 0x000fe200078e0a1d */
[----:B------:R-:W-:-:S05]  /*2bb0*/  ISETP.GT.U32.AND P1, PT, R29, R48, PT ;  /* 0x000000301d00720c */ /* 0x000fca0003f24070 */
[--C-:B------:R-:W-:Y:S01]  /*2bc0*/  @!P6 IMAD.IADD R38, R38, 0x1, -R29.reuse ;  /* 0x000000012626e824 */ /* 0x100fe200078e0a1d */
[----:B------:R-:W-:Y:S01]  /*2bd0*/  ISETP.GT.U32.AND P6, PT, R29, R44, PT ;  /* 0x0000002c1d00720c */ /* 0x000fe20003fc4070 */
[--C-:B------:R-:W-:Y:S01]  /*2be0*/  @!P5 IMAD.IADD R39, R39, 0x1, -R29.reuse ;  /* 0x000000012727d824 */ /* 0x100fe200078e0a1d */
[----:B------:R-:W-:Y:S01]  /*2bf0*/  ISETP.GT.U32.AND P5, PT, R29, R45, PT ;  /* 0x0000002d1d00720c */ /* 0x000fe20003fa4070 */
[--C-:B------:R-:W-:Y:S01]  /*2c00*/  @!P3 IMAD.IADD R43, R43, 0x1, -R29.reuse ;  /* 0x000000012b2bb824 */ /* 0x100fe200078e0a1d */
[----:B------:R-:W-:Y:S01]  /*2c10*/  ISETP.GT.U32.AND P3, PT, R29, R52, PT ;  /* 0x000000341d00720c */ /* 0x000fe20003f64070 */
[--C-:B------:R-:W-:Y:S02]  /*2c20*/  @!P2 IMAD.IADD R41, R41, 0x1, -R29.reuse ;  /* 0x000000012929a824 */ /* 0x100fe400078e0a1d */
[----:B------:R-:W-:-:S03]  /*2c30*/  @!P1 IMAD.IADD R48, R48, 0x1, -R29 ;  /* 0x0000000130309824 */ /* 0x000fc600078e0a1d */
[----:B------:R-:W-:-:S03]  /*2c40*/  ISETP.GT.U32.AND P1, PT, R29, R41, PT ;  /* 0x000000291d00720c */ /* 0x000fc60003f24070 */
[--C-:B------:R-:W-:Y:S01]  /*2c50*/  @!P6 IMAD.IADD R44, R44, 0x1, -R29.reuse ;  /* 0x000000012c2ce824 */ /* 0x100fe200078e0a1d */
[----:B------:R-:W-:Y:S01]  /*2c60*/  ISETP.GT.U32.AND P6, PT, R29, R43, PT ;  /* 0x0000002b1d00720c */ /* 0x000fe20003fc4070 */
[--C-:B------:R-:W-:Y:S01]  /*2c70*/  @!P5 IMAD.IADD R45, R45, 0x1, -R29.reuse ;  /* 0x000000012d2dd824 */ /* 0x100fe200078e0a1d */
[C---:B------:R-:W-:Y:S01]  /*2c80*/  ISETP.GT.U32.AND P5, PT, R29.reuse, R46, PT ;  /* 0x0000002e1d00720c */ /* 0x040fe20003fa4070 */
[----:B------:R-:W-:Y:S01]  /*2c90*/  @!P3 IMAD.IADD R52, R52, 0x1, -R29 ;  /* 0x000000013434b824 */ /* 0x000fe200078e0a1d */
[----:B------:R-:W-:-:S05]  /*2ca0*/  ISETP.GT.U32.AND P3, PT, R29, R42, PT ;  /* 0x0000002a1d00720c */ /* 0x000fca0003f64070 */
[----:B------:R-:W-:Y:S01]  /*2cb0*/  @!P1 IMAD.IADD R41, R41, 0x1, -R29 ;  /* 0x0000000129299824 */ /* 0x000fe200078e0a1d */
[----:B------:R-:W-:-:S03]  /*2cc0*/  ISETP.GT.U32.AND P1, PT, R29, R48, PT ;  /* 0x000000301d00720c */ /* 0x000fc60003f24070 */
[--C-:B------:R-:W-:Y:S01]  /*2cd0*/  @!P6 IMAD.IADD R43, R43, 0x1, -R29.reuse ;  /* 0x000000012b2be824 */ /* 0x100fe200078e0a1d */
[C---:B------:R-:W-:Y:S01]  /*2ce0*/  ISETP.GT.U32.AND P6, PT, R29.reuse, R44, PT ;  /* 0x0000002c1d00720c */ /* 0x040fe20003fc4070 */
[--C-:B------:R-:W-:Y:S01]  /*2cf0*/  @!P5 IMAD.IADD R46, R46, 0x1, -R29.reuse ;  /* 0x000000012e2ed824 */ /* 0x100fe200078e0a1d */
[----:B------:R-:W-:Y:S01]  /*2d00*/  ISETP.GT.U32.AND P5, PT, R29, R52, PT ;  /* 0x000000341d00720c */ /* 0x000fe20003fa4070 */
[----:B------:R-:W-:-:S03]  /*2d10*/  @!P3 IMAD.IADD R42, R42, 0x1, -R29 ;  /* 0x000000012a2ab824 */ /* 0x000fc600078e0a1d */
[----:B------:R-:W-:-:S03]  /*2d20*/  ISETP.GT.U32.AND P3, PT, R29, R46, PT ;  /* 0x0000002e1d00720c */ /* 0x000fc60003f64070 */
[----:B------:R-:W-:Y:S01]  /*2d30*/  @!P1 IMAD.IADD R48, R48, 0x1, -R29 ;  /* 0x0000000130309824 */ /* 0x000fe200078e0a1d */
[----:B------:R-:W-:-:S03]  /*2d40*/  ISETP.GT.U32.AND P1, PT, R29, R57, PT ;  /* 0x000000391d00720c */ /* 0x000fc60003f24070 */
[--C-:B------:R-:W-:Y:S01]  /*2d50*/  @!P6 IMAD.IADD R44, R44, 0x1, -R29.reuse ;  /* 0x000000012c2ce824 */ /* 0x100fe200078e0a1d */
[C---:B------:R-:W-:Y:S01]  /*2d60*/  ISETP.GT.U32.AND P6, PT, R29.reuse, R59, PT ;  /* 0x0000003b1d00720c */ /* 0x040fe20003fc4070 */
[--C-:B------:R-:W-:Y:S01]  /*2d70*/  @!P5 IMAD.IADD R52, R52, 0x1, -R29.reuse ;  /* 0x000000013434d824 */ /* 0x100fe200078e0a1d */
[----:B------:R-:W-:Y:S01]  /*2d80*/  ISETP.GT.U32.AND P5, PT, R29, R58, PT ;  /* 0x0000003a1d00720c */ /* 0x000fe20003fa4070 */
[----:B------:R-:W-:Y:S04]  /*2d90*/  STL [R1+0x764], R12 ;  /* 0x0007640c01007387 */ /* 0x000fe80000100800 */
[----:B------:R-:W-:Y:S01]  /*2da0*/  STL [R1+0x760], R15 ;  /* 0x0007600f01007387 */ /* 0x000fe20000100800 */
[----:B------:R-:W-:-:S03]  /*2db0*/  @!P3 IMAD.IADD R46, R46, 0x1, -R29 ;  /* 0x000000012e2eb824 */ /* 0x000fc600078e0a1d */
[----:B------:R0:W-:Y:S01]  /*2dc0*/  STL [R1+0x76c], R13 ;  /* 0x00076c0d01007387 */ /* 0x0001e20000100800 */
[----:B------:R-:W-:-:S03]  /*2dd0*/  IABS R51, R92 ;  /* 0x0000005c00337213 */ /* 0x000fc60000000000 */
[----:B------:R-:W-:Y:S01]  /*2de0*/  STL [R1+0x768], R16 ;  /* 0x0007681001007387 */ /* 0x000fe20000100800 */
[----:B------:R-:W-:-:S03]  /*2df0*/  ISETP.GT.U32.AND P3, PT, R29, R61, PT ;  /* 0x0000003d1d00720c */ /* 0x000fc60003f64070 */
[----:B------:R1:W-:Y:S01]  /*2e00*/  STL [R1+0x774], R14 ;  /* 0x0007740e01007387 */ /* 0x0003e20000100800 */
[----:B0-----:R-:W-:Y:S01]  /*2e10*/  LOP3.LUT R13, R31, 0x74, RZ, 0xfc, !PT ;  /* 0x000000741f0d7812 */ /* 0x001fe200078efcff */
[----:B------:R-:W-:-:S03]  /*2e20*/  VIADD R12, R19, 0x1c ;  /* 0x0000001c130c7836 */ /* 0x000fc60000000000 */
[----:B------:R-:W-:Y:S02]  /*2e30*/  IABS R49, R13 ;  /* 0x0000000d00317213 */ /* 0x000fe40000000000 */
[----:B-1----:R-:W-:Y:S01]  /*2e40*/  LOP3.LUT R14, R31, 0x70, RZ, 0xfc, !PT ;  /* 0x000000701f0e7812 */ /* 0x002fe200078efcff */
[--C-:B------:R-:W-:Y:S01]  /*2e50*/  @!P6 IMAD.IADD R59, R59, 0x1, -R29.reuse ;  /* 0x000000013b3be824 */ /* 0x100fe200078e0a1d */
[----:B------:R-:W-:Y:S01]  /*2e60*/  ISETP.GT.U32.AND P6, PT, R29, R60, PT ;  /* 0x0000003c1d00720c */ /* 0x000fe20003fc4070 */
[----:B------:R-:W-:Y:S01]  /*2e70*/  @!P1 IMAD.IADD R57, R57, 0x1, -R29 ;  /* 0x0000000139399824 */ /* 0x000fe200078e0a1d */
[----:B------:R-:W-:Y:S01]  /*2e80*/  IABS R50, R14 ;  /* 0x0000000e00327213 */ /* 0x000fe20000000000 */
[C---:B------:R-:W-:Y:S01]  /*2e90*/  IMAD.HI.U32 R24, R18.reuse, R51, RZ ;  /* 0x0000003312187227 */ /* 0x040fe200078e00ff */
[----:B------:R-:W-:Y:S01]  /*2ea0*/  ISETP.GT.U32.AND P1, PT, R29, R37, PT ;  /* 0x000000251d00720c */ /* 0x000fe20003f24070 */
[----:B------:R-:W-:Y:S01]  /*2eb0*/  STL [R1+0x770], R17 ;  /* 0x0007701101007387 */ /* 0x000fe20000100800 */
[----:B------:R-:W-:Y:S01]  /*2ec0*/  LOP3.LUT R15, R31, 0x78, RZ, 0xfc, !PT ;  /* 0x000000781f0f7812 */ /* 0x000fe200078efcff */
[----:B------:R-:W-:Y:S01]  /*2ed0*/  IMAD.HI.U32 R22, R18, R49, RZ ;  /* 0x0000003112167227 */ /* 0x000fe200078e00ff */
[----:B------:R-:W-:-:S03]  /*2ee0*/  IABS R56, R12 ;  /* 0x0000000c00387213 */ /* 0x000fc60000000000 */
[----:B------:R-:W-:Y:S01]  /*2ef0*/  @!P5 IMAD.IADD R58, R58, 0x1, -R29 ;  /* 0x000000013a3ad824 */ /* 0x000fe200078e0a1d */
[----:B------:R-:W-:Y:S01]  /*2f00*/  ISETP.GT.U32.AND P5, PT, R29, R64, PT ;  /* 0x000000401d00720c */ /* 0x000fe20003fa4070 */
[----:B------:R-:W-:Y:S01]  /*2f10*/  IMAD.HI.U32 R23, R18, R50, RZ ;  /* 0x0000003212177227 */ /* 0x000fe200078e00ff */
[----:B------:R-:W-:-:S03]  /*2f20*/  IABS R32, R15 ;  /* 0x0000000f00207213 */ /* 0x000fc60000000000 */
[----:B------:R-:W-:Y:S02]  /*2f30*/  IMAD.MOV R24, RZ, RZ, -R24 ;  /* 0x000000ffff187224 */ /* 0x000fe400078e0a18 */
[----:B------:R-:W-:Y:S02]  /*2f40*/  IMAD.MOV R22, RZ, RZ, -R22 ;  /* 0x000000ffff167224 */ /* 0x000fe400078e0a16 */
[----:B------:R-:W-:Y:S02]  /*2f50*/  IMAD.MOV R23, RZ, RZ, -R23 ;  /* 0x000000ffff177224 */ /* 0x000fe400078e0a17 */
[----:B------:R-:W-:-:S04]  /*2f60*/  IMAD.HI.U32 R20, R18, R56, RZ ;  /* 0x0000003812147227 */ /* 0x000fc800078e00ff */
[----:B------:R-:W-:Y:S02]  /*2f70*/  IMAD R51, R29, R24, R51 ;  /* 0x000000181d337224 */ /* 0x000fe400078e0233 */
[----:B------:R-:W-:Y:S01]  /*2f80*/  @!P3 IMAD.IADD R61, R61, 0x1, -R29 ;  /* 0x000000013d3db824 */ /* 0x000fe200078e0a1d */
[C---:B------:R-:W-:Y:S01]  /*2f90*/  ISETP.GT.U32.AND P3, PT, R29.reuse, R63, PT ;  /* 0x0000003f1d00720c */ /* 0x040fe20003f64070 */
[----:B------:R-:W-:Y:S02]  /*2fa0*/  IMAD R49, R29, R22, R49 ;  /* 0x000000161d317224 */ /* 0x000fe400078e0231 */
[----:B------:R-:W-:-:S04]  /*2fb0*/  IMAD.HI.U32 R21, R18, R32, RZ ;  /* 0x0000002012157227 */ /* 0x000fc800078e00ff */
[C---:B------:R-:W-:Y:S02]  /*2fc0*/  IMAD R50, R29.reuse, R23, R50 ;  /* 0x000000171d327224 */ /* 0x040fe400078e0232 */
[----:B------:R-:W-:Y:S02]  /*2fd0*/  IMAD.MOV R20, RZ, RZ, -R20 ;  /* 0x000000ffff147224 */ /* 0x000fe400078e0a14 */
[--C-:B------:R-:W-:Y:S01]  /*2fe0*/  @!P6 IMAD.IADD R60, R60, 0x1, -R29.reuse ;  /* 0x000000013c3ce824 */ /* 0x100fe200078e0a1d */
[----:B------:R-:W-:Y:S01]  /*2ff0*/  ISETP.GT.U32.AND P6, PT, R29, R51, PT ;  /* 0x000000331d00720c */ /* 0x000fe20003fc4070 */
[----:B------:R-:W-:Y:S01]  /*3000*/  @!P1 IMAD.IADD R37, R37, 0x1, -R29 ;  /* 0x0000000125259824 */ /* 0x000fe200078e0a1d */
[C---:B------:R-:W-:Y:S01]  /*3010*/  ISETP.GT.U32.AND P1, PT, R29.reuse, R49, PT ;  /* 0x000000311d00720c */ /* 0x040fe20003f24070 */
[----:B------:R-:W-:Y:S02]  /*3020*/  IMAD.MOV R21, RZ, RZ, -R21 ;  /* 0x000000ffff157224 */ /* 0x000fe400078e0a15 */
[----:B------:R-:W-:Y:S01]  /*3030*/  @!P5 IMAD.IADD R64, R64, 0x1, -R29 ;  /* 0x000000014040d824 */ /* 0x000fe200078e0a1d */
[C---:B------:R-:W-:Y:S01]  /*3040*/  ISETP.GT.U32.AND P5, PT, R29.reuse, R50, PT ;  /* 0x000000321d00720c */ /* 0x040fe20003fa4070 */
[----:B------:R-:W-:-:S02]  /*3050*/  IMAD R56, R29, R20, R56 ;  /* 0x000000141d387224 */ /* 0x000fc400078e0238 */
[----:B------:R-:W-:Y:S02]  /*3060*/  IMAD R32, R29, R21, R32 ;  /* 0x000000151d207224 */ /* 0x000fe400078e0220 */
[----:B------:R-:W-:-:S03]  /*3070*/  @!P3 IMAD.IADD R63, R63, 0x1, -R29 ;  /* 0x000000013f3fb824 */ /* 0x000fc600078e0a1d */
[----:B------:R-:W-:Y:S01]  /*3080*/  ISETP.GT.U32.AND P3, PT, R29, R32, PT ;  /* 0x000000201d00720c */ /* 0x000fe20003f64070 */
[--C-:B------:R-:W-:Y:S01]  /*3090*/  @!P6 IMAD.IADD R51, R51, 0x1, -R29.reuse ;  /* 0x000000013333e824 */ /* 0x100fe200078e0a1d */
[----:B------:R-:W-:Y:S01]  /*30a0*/  ISETP.GT.U32.AND P6, PT, R29, R56, PT ;  /* 0x000000381d00720c */ /* 0x000fe20003fc4070 */
[--C-:B------:R-:W-:Y:S02]  /*30b0*/  @!P1 IMAD.IADD R49, R49, 0x1, -R29.reuse ;  /* 0x0000000131319824 */ /* 0x100fe400078e0a1d */
[----:B------:R-:W-:Y:S01]  /*30c0*/  @!P5 IMAD.IADD R50, R50, 0x1, -R29 ;  /* 0x000000013232d824 */ /* 0x000fe200078e0a1d */
[----:B------:R-:W-:-:S07]  /*30d0*/  USHF.R.S32.HI UR14, URZ, 0x1f, UR4 ;  /* 0x0000001fff0e7899 */ /* 0x000fce0008011404 */
[--C-:B------:R-:W-:Y:S02]  /*30e0*/  @!P3 IMAD.IADD R32, R32, 0x1, -R29.reuse ;  /* 0x000000012020b824 */ /* 0x100fe400078e0a1d */
[----:B------:R-:W-:Y:S01]  /*30f0*/  @!P6 IMAD.IADD R56, R56, 0x1, -R29 ;  /* 0x000000013838e824 */ /* 0x000fe200078e0a1d */
[----:B--2---:R0:W-:Y:S02]  /*3100*/  STL [R1+0x214], R11 ;  /* 0x0002140b01007387 */ /* 0x0041e40000100800 */
[C---:B0-----:R-:W-:Y:S02]  /*3110*/  VIADD R11, R19.reuse, 0x3c ;  /* 0x0000003c130b7836 */ /* 0x041fe40000000000 */
[----:B---3--:R0:W-:Y:S03]  /*3120*/  STL [R1+0x210], R10 ;  /* 0x0002100a01007387 */ /* 0x0081e60000100800 */
[----:B------:R-:W-:Y:S01]  /*3130*/  IABS R55, R11 ;  /* 0x0000000b00377213 */ /* 0x000fe20000000000 */
[----:B0-----:R-:W-:-:S05]  /*3140*/  VIADD R10, R19, 0x5c ;  /* 0x0000005c130a7836 */ /* 0x001fca0000000000 */
[----:B------:R-:W-:Y:S01]  /*3150*/  IABS R54, R10 ;  /* 0x0000000a00367213 */ /* 0x000fe20000000000 */
[----:B----4-:R0:W-:Y:S01]  /*3160*/  STL [R1+0x20c], R0 ;  /* 0x00020c0001007387 */ /* 0x0101e20000100800 */
[----:B------:R-:W-:-:S04]  /*3170*/  IMAD.HI.U32 R20, R18, R55, RZ ;  /* 0x0000003712147227 */ /* 0x000fc800078e00ff */
[----:B0-----:R-:W-:Y:S02]  /*3180*/  VIADD R0, R19, 0x7c ;  /* 0x0000007c13007836 */ /* 0x001fe40000000000 */
[----:B------:R-:W-:-:S03]  /*3190*/  IMAD.HI.U32 R19, R18, R54, RZ ;  /* 0x0000003612137227 */ /* 0x000fc600078e00ff */
[----:B------:R-:W-:Y:S01]  /*31a0*/  IABS R53, R0 ;  /* 0x0000000000357213 */ /* 0x000fe20000000000 */
[----:B------:R-:W-:Y:S02]  /*31b0*/  IMAD.MOV R19, RZ, RZ, -R19 ;  /* 0x000000ffff137224 */ /* 0x000fe400078e0a13 */
[----:B------:R-:W-:Y:S02]  /*31c0*/  IMAD.MOV R20, RZ, RZ, -R20 ;  /* 0x000000ffff147224 */ /* 0x000fe400078e0a14 */
[----:B------:R-:W-:-:S04]  /*31d0*/  IMAD.HI.U32 R18, R18, R53, RZ ;  /* 0x0000003512127227 */ /* 0x000fc800078e00ff */
[C---:B------:R-:W-:Y:S02]  /*31e0*/  IMAD R54, R29.reuse, R19, R54 ;  /* 0x000000131d367224 */ /* 0x040fe400078e0236 */
[C---:B------:R-:W-:Y:S02]  /*31f0*/  IMAD R55, R29.reuse, R20, R55 ;  /* 0x000000141d377224 */ /* 0x040fe400078e0237 */
[----:B------:R-:W-:Y:S01]  /*3200*/  IMAD.MOV R18, RZ, RZ, -R18 ;  /* 0x000000ffff127224 */ /* 0x000fe200078e0a12 */
[C---:B------:R-:W-:Y:S02]  /*3210*/  ISETP.GT.U32.AND P1, PT, R29.reuse, R54, PT ;  /* 0x000000361d00720c */ /* 0x040fe40003f24070 */
[C---:B------:R-:W-:Y:S01]  /*3220*/  ISETP.GT.U32.AND P5, PT, R29.reuse, R55, PT ;  /* 0x000000371d00720c */ /* 0x040fe20003fa4070 */
[----:B------:R-:W-:Y:S02]  /*3230*/  IMAD R53, R29, R18, R53 ;  /* 0x000000121d357224 */ /* 0x000fe400078e0235 */
[----:B------:R-:W-:-:S02]  /*3240*/  VIADD R18, R25, 0xfffffff6 ;  /* 0xfffffff619127836 */ /* 0x000fc40000000000 */
[----:B------:R-:W-:-:S03]  /*3250*/  VIADD R19, R25, 0xfffffffd ;  /* 0xfffffffd19137836 */ /* 0x000fc60000000000 */
[----:B------:R-:W-:Y:S01]  /*3260*/  ISETP.GE.U32.AND P3, PT, R18, 0x7fffffd7, PT ;  /* 0x7fffffd71200780c */ /* 0x000fe20003f66070 */
[----:B------:R-:W-:Y:S01]  /*3270*/  VIADD R18, R25, 0xfffffff5 ;  /* 0xfffffff519127836 */ /* 0x000fe20000000000 */
[----:B------:R-:W-:Y:S01]  /*3280*/  ISETP.GE.U32.AND P6, PT, R19, 0x7fffffde, PT ;  /* 0x7fffffde1300780c */ /* 0x000fe20003fc6070 */
[--C-:B------:R-:W-:Y:S01]  /*3290*/  @!P1 IMAD.IADD R54, R54, 0x1, -R29.reuse ;  /* 0x0000000136369824 */ /* 0x100fe200078e0a1d */
[----:B------:R-:W-:Y:S01]  /*32a0*/  IADD3 R19, P1, PT, R2, UR4, RZ ;  /* 0x0000000402137c10 */ /* 0x000fe2000ff3e0ff */
[----:B------:R-:W-:Y:S01]  /*32b0*/  @!P5 IMAD.IADD R55, R55, 0x1, -R29 ;  /* 0x000000013737d824 */ /* 0x000fe200078e0a1d */
[----:B------:R-:W-:Y:S02]  /*32c0*/  ISETP.GE.U32.AND P5, PT, R18, 0x7fffffd6, PT ;  /* 0x7fffffd61200780c */ /* 0x000fe40003fa6070 */
[----:B------:R-:W-:Y:S02]  /*32d0*/  SHF.R.U32.HI R18, RZ, 0xe, R30 ;  /* 0x0000000eff127819 */ /* 0x000fe4000001161e */
[----:B------:R-:W-:Y:S01]  /*32e0*/  IADD3.X R28, PT, PT, R3, UR14, RZ, P1, !PT ;  /* 0x0000000e031c7c10 */ /* 0x000fe20008ffe4ff */
[----:B------:R0:W-:Y:S01]  /*32f0*/  STL [R1+0x1a0], R19 ;  /* 0x0001a01301007387 */ /* 0x0001e20000100800 */
[----:B------:R-:W-:Y:S01]  /*3300*/  LOP3.LUT P1, RZ, R18, 0x1, RZ, 0xc0, !PT ;  /* 0x0000000112ff7812 */ /* 0x000fe2000782c0ff */
[----:B------:R-:W-:Y:S01]  /*3310*/  @!P3 IMAD.MOV.U32 R18, RZ, RZ, R19 ;  /* 0x000000ffff12b224 */ /* 0x000fe200078e0013 */
[----:B------:R-:W-:Y:S01]  /*3320*/  PRMT R20, RZ, 0x7610, R20 ;  /* 0x00007610ff147816 */ /* 0x000fe20000000014 */
[----:B0-----:R-:W-:-:S05]  /*3330*/  @!P3 IMAD.MOV.U32 R19, RZ, RZ, R28 ;  /* 0x000000ffff13b224 */ /* 0x001fca00078e001c */
[----:B------:R0:W2:Y:S01]  /*3340*/  @!P3 LDG.E.U8 R20, desc[UR22][R18.64] ;  /* 0x000000161214b981 */ /* 0x0000a2000c1e1100 */
[----:B------:R-:W-:-:S13]  /*3350*/  ISETP.GT.U32.AND P2, PT, R29, R47, PT ;  /* 0x0000002f1d00720c */ /* 0x000fda0003f44070 */
[----:B------:R-:W-:Y:S01]  /*3360*/  @!P2 IMAD.IADD R47, R47, 0x1, -R29 ;  /* 0x000000012f2fa824 */ /* 0x000fe200078e0a1d */
        /* <DEDUP_REMOVED lines=12> */
[----:B------:R-:W-:-:S04]  /*3430*/  IADD3 R27, P2, PT, R4, UR4, RZ ;  /* 0x00000004041b7c10 */ /* 0x000fc8000ff5e0ff */
[----:B------:R-:W-:Y:S01]  /*3440*/  IADD3.X R26, PT, PT, R5, UR14, RZ, P2, !PT ;  /* 0x0000000e051a7c10 */ /* 0x000fe200097fe4ff */
[----:B0-----:R-:W-:-:S04]  /*3450*/  @!P3 IMAD.MOV.U32 R18, RZ, RZ, R27 ;  /* 0x000000ffff12b224 */ /* 0x001fc800078e001b */
[----:B------:R-:W-:Y:S01]  /*3460*/  @!P3 IMAD.MOV.U32 R19, RZ, RZ, R26 ;  /* 0x000000ffff13b224 */ /* 0x000fe200078e001a */
[----:B------:R-:W-:Y:S04]  /*3470*/  STL [R1+0x1a8], R27 ;  /* 0x0001a81b01007387 */ /* 0x000fe80000100800 */
[----:B------:R0:W3:Y:S04]  /*3480*/  @!P3 LDG.E.U8 R91, desc[UR22][R18.64] ;  /* 0x00000016125bb981 */ /* 0x0000e8000c1e1100 */
[----:B------:R1:W-:Y:S04]  /*3490*/  STL [R1+0x19c], R28 ;  /* 0x00019c1c01007387 */ /* 0x0003e80000100800 */
[----:B-1----:R-:W4:Y:S04]  /*34a0*/  LDL.LU R28, [R1+0x85c] ;  /* 0x00085c00011c7983 */ /* 0x002f280000300800 */
[----:B------:R1:W-:Y:S04]  /*34b0*/  STL [R1+0x1a4], R26 ;  /* 0x0001a41a01007387 */ /* 0x0003e80000100800 */
[----:B--2---:R2:W-:Y:S04]  /*34c0*/  STL [R1+0x1cc], R20 ;  /* 0x0001cc1401007387 */ /* 0x0045e80000100800 */
[----:B-1----:R-:W4:Y:S04]  /*34d0*/  LDL.LU R26, [R1+0x858] ;  /* 0x00085800011a7983 */ /* 0x002f280000300800 */
[----:B------:R-:W4:Y:S01]  /*34e0*/  LDL.LU R27, [R1+0x854] ;  /* 0x00085400011b7983 */ /* 0x000f220000300800 */
[----:B--2---:R-:W-:-:S04]  /*34f0*/  IADD3 R20, P2, PT, R6, UR4, RZ ;  /* 0x0000000406147c10 */ /* 0x004fc8000ff5e0ff */
[----:B0-----:R-:W-:Y:S01]  /*3500*/  IADD3.X R18, PT, PT, R7, UR14, RZ, P2, !PT ;  /* 0x0000000e07127c10 */ /* 0x001fe200097fe4ff */
[----:B------:R-:W-:Y:S01]  /*3510*/  IMAD.MOV.U32 R19, RZ, RZ, R20 ;  /* 0x000000ffff137224 */ /* 0x000fe200078e0014 */
[----:B------:R-:W-:Y:S04]  /*3520*/  STL [R1+0x1b0], R20 ;  /* 0x0001b01401007387 */ /* 0x000fe80000100800 */
[-C--:B------:R-:W-:Y:S01]  /*3530*/  @!P3 LOP3.LUT R19, R19, R18.reuse, RZ, 0x3c, !PT ;  /* 0x000000121313b212 */ /* 0x080fe200078e3cff */
[----:B---3--:R0:W-:Y:S04]  /*3540*/  STL [R1+0x174], R91 ;  /* 0x0001745b01007387 */ /* 0x0081e80000100800 */
[----:B------:R1:W-:Y:S01]  /*3550*/  STL [R1+0x1ac], R18 ;  /* 0x0001ac1201007387 */ /* 0x0003e20000100800 */
[----:B0-----:R-:W-:Y:S01]  /*3560*/  IMAD.MOV.U32 R91, RZ, RZ, R89 ;  /* 0x000000ffff5b7224 */ /* 0x001fe200078e0059 */
[----:B-1----:R-:W-:Y:S01]  /*3570*/  @!P3 LOP3.LUT R18, R19, R18, RZ, 0x3c, !PT ;  /* 0x000000121312b212 */ /* 0x002fe200078e3cff */
[----:B------:R-:W-:-:S02]  /*3580*/  IMAD.MOV.U32 R89, RZ, RZ, R90 ;  /* 0x000000ffff597224 */ /* 0x000fc400078e005a */
[----:B------:R-:W-:Y:S01]  /*3590*/  IMAD.MOV.U32 R90, RZ, RZ, R82 ;  /* 0x000000ffff5a7224 */ /* 0x000fe200078e0052 */
[----:B------:R-:W-:Y:S01]  /*35a0*/  @!P3 LOP3.LUT R19, R19, R18, RZ, 0x3c, !PT ;  /* 0x000000121313b212 */ /* 0x000fe200078e3cff */
[----:B------:R-:W-:Y:S02]  /*35b0*/  IMAD.MOV.U32 R82, RZ, RZ, R78 ;  /* 0x000000ffff527224 */ /* 0x000fe400078e004e */
[----:B------:R-:W-:Y:S02]  /*35c0*/  IMAD.MOV.U32 R78, RZ, RZ, R66 ;  /* 0x000000ffff4e7224 */ /* 0x000fe400078e0042 */
[----:B------:R-:W-:Y:S01]  /*35d0*/  IMAD.MOV.U32 R66, RZ, RZ, R67 ;  /* 0x000000ffff427224 */ /* 0x000fe200078e0043 */
[----:B------:R-:W-:-:S04]  /*35e0*/  IADD3 R67, P2, PT, R8, UR4, RZ ;  /* 0x0000000408437c10 */ /* 0x000fc8000ff5e0ff */
[----:B------:R-:W-:Y:S02]  /*35f0*/  IADD3.X R20, PT, PT, R9, UR14, RZ, P2, !PT ;  /* 0x0000000e09147c10 */ /* 0x000fe400097fe4ff */
[----:B----4-:R-:W-:Y:S02]  /*3600*/  PRMT R28, RZ, 0x7610, R28 ;  /* 0x00007610ff1c7816 */ /* 0x010fe4000000001c */
[----:B------:R-:W-:-:S06]  /*3610*/  PRMT R26, RZ, 0x7610, R26 ;  /* 0x00007610ff1a7816 */ /* 0x000fcc000000001a */
[----:B------:R0:W2:Y:S02]  /*3620*/  @!P3 LDG.E.U8 R26, desc[UR22][R18.64] ;  /* 0x00000016121ab981 */ /* 0x0000a4000c1e1100 */
[----:B0-----:R-:W-:Y:S02]  /*3630*/  IMAD.MOV.U32 R19, RZ, RZ, R20 ;  /* 0x000000ffff137224 */ /* 0x001fe400078e0014 */
[----:B------:R-:W-:-:S05]  /*3640*/  @!P3 IMAD.MOV.U32 R18, RZ, RZ, R67 ;  /* 0x000000ffff12b224 */ /* 0x000fca00078e0043 */
[----:B------:R0:W3:Y:S01]  /*3650*/  @!P3 LDG.E.U8 R28, desc[UR22][R18.64] ;  /* 0x00000016121cb981 */ /* 0x0000e2000c1e1100 */
[----:B------:R-:W-:-:S03]  /*3660*/  USHF.R.S32.HI UR15, URZ, 0x1f, UR5 ;  /* 0x0000001fff0f7899 */ /* 0x000fc60008011405 */
[----:B------:R-:W-:Y:S04]  /*3670*/  STL [R1+0x1b8], R67 ;  /* 0x0001b84301007387 */ /* 0x000fe80000100800 */
[----:B------:R1:W-:Y:S01]  /*3680*/  STL [R1+0x1b4], R20 ;  /* 0x0001b41401007387 */ /* 0x0003e20000100800 */
[----:B------:R-:W-:Y:S02]  /*3690*/  PRMT R27, RZ, 0x7610, R27 ;  /* 0x00007610ff1b7816 */ /* 0x000fe4000000001b */
[----:B-1----:R-:W-:Y:S01]  /*36a0*/  SHF.R.U32.HI R20, RZ, 0x6, R30 ;  /* 0x00000006ff147819 */ /* 0x002fe2000001161e */
[----:B--2---:R1:W-:Y:S02]  /*36b0*/  STL [R1+0x160], R26 ;  /* 0x0001601a01007387 */ /* 0x0043e40000100800 */
[----:B-1----:R-:W-:-:S04]  /*36c0*/  IADD3 R26, P2, PT, R2, UR5, RZ ;  /* 0x00000005021a7c10 */ /* 0x002fc8000ff5e0ff */
[----:B0-----:R-:W-:Y:S01]  /*36d0*/  IADD3.X R18, PT, PT, R3, UR15, RZ, P2, !PT ;  /* 0x0000000f03127c10 */ /* 0x001fe200097fe4ff */
[----:B------:R-:W-:Y:S01]  /*36e0*/  IMAD.MOV.U32 R19, RZ, RZ, R26 ;  /* 0x000000ffff137224 */ /* 0x000fe200078e001a */
[----:B------:R-:W-:Y:S04]  /*36f0*/  STL [R1+0x460], R26 ;  /* 0x0004601a01007387 */ /* 0x000fe80000100800 */
[----:B------:R-:W-:Y:S01]  /*3700*/  @P1 LOP3.LUT R19, R19, R18, RZ, 0x3c, !PT ;  /* 0x0000001213131212 */ /* 0x000fe200078e3cff */
[----:B---3--:R0:W-:Y:S04]  /*3710*/  STL [R1+0x1d0], R28 ;  /* 0x0001d01c01007387 */ /* 0x0081e80000100800 */
[----:B------:R1:W-:Y:S01]  /*3720*/  STL [R1+0x45c], R18 ;  /* 0x00045c1201007387 */ /* 0x0003e20000100800 */
[----:B0-----:R-:W-:-:S02]  /*3730*/  IADD3 R28, P3, PT, R4, UR5, RZ ;  /* 0x00000005041c7c10 */ /* 0x001fc4000ff7e0ff */
[----:B-1----:R-:W-:Y:S02]  /*3740*/  @P1 LOP3.LUT R18, R19, R18, RZ, 0x3c, !PT ;  /* 0x0000001213121212 */ /* 0x002fe400078e3cff */
[----:B------:R-:W-:Y:S02]  /*3750*/  IADD3.X R67, PT, PT, R5, UR15, RZ, P3, !PT ;  /* 0x0000000f05437c10 */ /* 0x000fe40009ffe4ff */
[----:B------:R-:W-:Y:S02]  /*3760*/  @P1 LOP3.LUT R19, R19, R18, RZ, 0x3c, !PT ;  /* 0x0000001213131212 */ /* 0x000fe400078e3cff */
[----:B------:R-:W-:Y:S02]  /*3770*/  LOP3.LUT P2, RZ, R20, 0x1, RZ, 0xc0, !PT ;  /* 0x0000000114ff7812 */ /* 0x000fe4000784c0ff */
[----:B------:R-:W-:Y:S01]  /*3780*/  PRMT R20, RZ, 0x7610, R20 ;  /* 0x00007610ff147816 */ /* 0x000fe20000000014 */
[----:B------:R0:W2:Y:S02]  /*3790*/  @P1 LDG.E.U8 R27, desc[UR22][R18.64] ;  /* 0x00000016121b1981 */ /* 0x0000a4000c1e1100 */
[----:B0-----:R-:W-:-:S02]  /*37a0*/  @P1 IMAD.MOV.U32 R18, RZ, RZ, R28 ;  /* 0x000000ffff121224 */ /* 0x001fc400078e001c */
[----:B------:R-:W-:-:S05]  /*37b0*/  @P1 IMAD.MOV.U32 R19, RZ, RZ, R67 ;  /* 0x000000ffff131224 */ /* 0x000fca00078e0043 */
[----:B------:R0:W3:Y:S01]  /*37c0*/  @P1 LDG.E.U8 R20, desc[UR22][R18.64] ;  /* 0x0000001612141981 */ /* 0x0000e2000c1e1100 */
[----:B------:R-:W-:-:S03]  /*37d0*/  IADD3 R26, P3, PT, R6, UR5, RZ ;  /* 0x00000005061a7c10 */ /* 0x000fc6000ff7e0ff */
[----:B------:R-:W-:Y:S04]  /*37e0*/  STL [R1+0x468], R28 ;  /* 0x0004681c01007387 */ /* 0x000fe80000100800 */
[----:B------:R1:W-:Y:S04]  /*37f0*/  STL [R1+0x464], R67 ;  /* 0x0004644301007387 */ /* 0x0003e80000100800 */
[----:B------:R-:W-:Y:S01]  /*3800*/  STL [R1+0x470], R26 ;  /* 0x0004701a01007387 */ /* 0x000fe20000100800 */
[----:B0-----:R-:W-:-:S03]  /*3810*/  @P1 IMAD.MOV.U32 R18, RZ, RZ, R26 ;  /* 0x000000ffff121224 */ /* 0x001fc600078e001a */
[----:B--2---:R0:W-:Y:S04]  /*3820*/  STL [R1+0x15c], R27 ;  /* 0x00015c1b01007387 */ /* 0x0041e80000100800 */
[----:B-1----:R-:W2:Y:S04]  /*3830*/  LDL.LU R67, [R1+0x850] ;  /* 0x0008500001437983 */ /* 0x002ea80000300800 */
[----:B------:R-:W4:Y:S01]  /*3840*/  LDL.LU R28, [R1+0x84c] ;  /* 0x00084c00011c7983 */ /* 0x000f220000300800 */
[----:B0-----:R-:W-:-:S05]  /*3850*/  IADD3.X R27, PT, PT, R7, UR15, RZ, P3, !PT ;  /* 0x0000000f071b7c10 */ /* 0x001fca0009ffe4ff */
[----:B------:R-:W-:Y:S01]  /*3860*/  @P1 IMAD.MOV.U32 R19, RZ, RZ, R27 ;  /* 0x000000ffff131224 */ /* 0x000fe200078e001b */
[----:B---3--:R0:W-:Y:S04]  /*3870*/  STL [R1+0x100], R20 ;  /* 0x0001001401007387 */ /* 0x0081e80000100800 */
[----:B------:R1:W3:Y:S01]  /*3880*/  @P1 LDG.E.U8 R85, desc[UR22][R18.64] ;  /* 0x0000001612551981 */ /* 0x0002e2000c1e1100 */
[----:B0-----:R-:W-:-:S03]  /*3890*/  IADD3 R20, P3, PT, R8, UR5, RZ ;  /* 0x0000000508147c10 */ /* 0x001fc6000ff7e0ff */
[----:B------:R0:W-:Y:S01]  /*38a0*/  STL [R1+0x46c], R27 ;  /* 0x00046c1b01007387 */ /* 0x0001e20000100800 */
[----:B-1----:R-:W-:Y:S01]  /*38b0*/  IADD3.X R18, PT, PT, R9, UR15, RZ, P3, !PT ;  /* 0x0000000f09127c10 */ /* 0x002fe20009ffe4ff */
[----:B------:R-:W-:-:S05]  /*38c0*/  IMAD.MOV.U32 R19, RZ, RZ, R20 ;  /* 0x000000ffff137224 */ /* 0x000fca00078e0014 */
[-C--:B------:R-:W-:Y:S01]  /*38d0*/  @P1 LOP3.LUT R19, R19, R18.reuse, RZ, 0x3c, !PT ;  /* 0x0000001213131212 */ /* 0x080fe200078e3cff */
[----:B0-----:R-:W2:Y:S04]  /*38e0*/  LDL.LU R27, [R1+0x848] ;  /* 0x00084800011b7983 */ /* 0x001ea80000300800 */
[----:B------:R-:W2:Y:S04]  /*38f0*/  LDL.LU R26, [R1+0x844] ;  /* 0x00084400011a7983 */ /* 0x000ea80000300800 */
[----:B------:R-:W-:Y:S04]  /*3900*/  STL [R1+0x478], R20 ;  /* 0x0004781401007387 */ /* 0x000fe80000100800 */
[----:B------:R0:W-:Y:S02]  /*3910*/  STL [R1+0x474], R18 ;  /* 0x0004741201007387 */ /* 0x0001e40000100800 */
[----:B0-----:R-:W-:-:S04]  /*3920*/  @P1 LOP3.LUT R18, R19, R18, RZ, 0x3c, !PT ;  /* 0x0000001213121212 */ /* 0x001fc800078e3cff */
[----:B------:R-:W-:-:S05]  /*3930*/  @P1 LOP3.LUT R19, R19, R18, RZ, 0x3c, !PT ;  /* 0x0000001213131212 */ /* 0x000fca00078e3cff */
[----:B------:R0:W2:Y:S01]  /*3940*/  @P1 LDG.E.U8 R88, desc[UR22][R18.64] ;  /* 0x0000001612581981 */ /* 0x0000a2000c1e1100 */
[----:B------:R-:W-:-:S04]  /*3950*/  UIMAD UR4, UR6, 0x19, URZ ;  /* 0x00000019060478a4 */ /* 0x000fc8000f8e02ff */
[----:B------:R-:W-:Y:S01]  /*3960*/  USHF.R.S32.HI UR5, URZ, 0x1f, UR4 ;  /* 0x0000001fff057899 */ /* 0x000fe20008011404 */
[----:B------:R-:W-:Y:S01]  /*3970*/  VIADD R20, R25, 0xfffffffc ;  /* 0xfffffffc19147836 */ /* 0x000fe20000000000 */
[----:B------:R-:W-:Y:S01]  /*3980*/  PRMT R21, RZ, 0x7610, R21 ;  /* 0x00007610ff157816 */ /* 0x000fe20000000015 */
[----:B---3--:R1:W-:Y:S02]  /*3990*/  STL [R1+0x170], R85 ;  /* 0x0001705501007387 */ /* 0x0083e40000100800 */
[----:B-1----:R-:W-:-:S04]  /*39a0*/  IADD3 R85, P3, PT, R2, UR4, RZ ;  /* 0x0000000402557c10 */ /* 0x002fc8000ff7e0ff */
[----:B0-----:R-:W-:Y:S01]  /*39b0*/  IADD3.X R18, PT, PT, R3, UR5, RZ, P3, !PT ;  /* 0x0000000503127c10 */ /* 0x001fe20009ffe4ff */
[----:B------:R-:W-:Y:S01]  /*39c0*/  STL [R1+0x500], R85 ;  /* 0x0005005501007387 */ /* 0x000fe20000100800 */
[----:B------:R-:W-:-:S05]  /*39d0*/  IMAD.MOV.U32 R19, RZ, RZ, R85 ;  /* 0x000000ffff137224 */ /* 0x000fca00078e0055 */
[----:B------:R-:W-:Y:S02]  /*39e0*/  @P2 LOP3.LUT R19, R19, R18, RZ, 0x3c, !PT ;  /* 0x0000001213132212 */ /* 0x000fe400078e3cff */
[----:B----4-:R-:W-:Y:S02]  /*39f0*/  PRMT R28, RZ, 0x7610, R28 ;  /* 0x00007610ff1c7816 */ /* 0x010fe4000000001c */
[----:B------:R-:W-:Y:S01]  /*3a00*/  ISETP.GE.U32.AND P3, PT, R20, 0x7fffffdd, PT ;  /* 0x7fffffdd1400780c */ /* 0x000fe20003f66070 */
[----:B--2---:R0:W-:Y:S02]  /*3a10*/  STL [R1+0xfc], R88 ;  /* 0x0000fc5801007387 */ /* 0x0041e40000100800 */
[----:B0-----:R-:W-:-:S05]  /*3a20*/  IADD3 R88, P1, PT, R4, UR4, RZ ;  /* 0x0000000404587c10 */ /* 0x001fca000ff3e0ff */
[----:B------:R-:W-:Y:S04]  /*3a30*/  STL [R1+0x508], R88 ;  /* 0x0005085801007387 */ /* 0x000fe80000100800 */
[----:B------:R0:W-:Y:S01]  /*3a40*/  STL [R1+0x4fc], R18 ;  /* 0x0004fc1201007387 */ /* 0x0001e20000100800 */
[----:B------:R-:W-:Y:S02]  /*3a50*/  IADD3.X R20, PT, PT, R5, UR5, RZ, P1, !PT ;  /* 0x0000000505147c10 */ /* 0x000fe40008ffe4ff */
[----:B0-----:R-:W-:-:S04]  /*3a60*/  @P2 LOP3.LUT R18, R19, R18, RZ, 0x3c, !PT ;  /* 0x0000001213122212 */ /* 0x001fc800078e3cff */
[----:B------:R-:W-:-:S05]  /*3a70*/  @P2 LOP3.LUT R19, R19, R18, RZ, 0x3c, !PT ;  /* 0x0000001213132212 */ /* 0x000fca00078e3cff */
[----:B------:R0:W2:Y:S02]  /*3a80*/  @P2 LDG.E.U8 R28, desc[UR22][R18.64] ;  /* 0x00000016121c2981 */ /* 0x0000a4000c1e1100 */
[----:B0-----:R-:W-:Y:S02]  /*3a90*/  @P2 IMAD.MOV.U32 R18, RZ, RZ, R88 ;  /* 0x000000ffff122224 */ /* 0x001fe400078e0058 */
[----:B------:R-:W-:-:S05]  /*3aa0*/  @P2 IMAD.MOV.U32 R19, RZ, RZ, R20 ;  /* 0x000000ffff132224 */ /* 0x000fca00078e0014 */
[----:B------:R0:W3:Y:S01]  /*3ab0*/  @P2 LDG.E.U8 R21, desc[UR22][R18.64] ;  /* 0x0000001612152981 */ /* 0x0000e2000c1e1100 */
[----:B------:R-:W-:-:S03]  /*3ac0*/  IADD3 R85, P1, PT, R6, UR4, RZ ;  /* 0x0000000406557c10 */ /* 0x000fc6000ff3e0ff */
[----:B------:R1:W-:Y:S01]  /*3ad0*/  STL [R1+0x504], R20 ;  /* 0x0005041401007387 */ /* 0x0003e20000100800 */
[----:B------:R-:W-:Y:S02]  /*3ae0*/  IADD3.X R88, PT, PT, R7, UR5, RZ, P1, !PT ;  /* 0x0000000507587c10 */ /* 0x000fe40008ffe4ff */
[----:B------:R-:W-:Y:S02]  /*3af0*/  PRMT R22, RZ, 0x7610, R22 ;  /* 0x00007610ff167816 */ /* 0x000fe40000000016 */
[----:B-1----:R-:W-:Y:S01]  /*3b00*/  IADD3 R20, P1, PT, R8, UR4, RZ ;  /* 0x0000000408147c10 */ /* 0x002fe2000ff3e0ff */
[----:B0-----:R-:W-:Y:S01]  /*3b10*/  @P2 IMAD.MOV.U32 R18, RZ, RZ, R85 ;  /* 0x000000ffff122224 */ /* 0x001fe200078e0055 */
[----:B------:R-:W-:Y:S01]  /*3b20*/  PRMT R23, RZ, 0x7610, R23 ;  /* 0x00007610ff177816 */ /* 0x000fe20000000017 */
[----:B------:R-:W-:-:S05]  /*3b30*/  @P2 IMAD.MOV.U32 R19, RZ, RZ, R88 ;  /* 0x000000ffff132224 */ /* 0x000fca00078e0058 */
[----:B------:R0:W4:Y:S04]  /*3b40*/  @P2 LDG.E.U8 R23, desc[UR22][R18.64] ;  /* 0x0000001612172981 */ /* 0x000128000c1e1100 */
[----:B--2---:R1:W-:Y:S04]  /*3b50*/  STL [R1+0xdc], R28 ;  /* 0x0000dc1c01007387 */ /* 0x0043e80000100800 */
[----:B-1----:R-:W2:Y:S04]  /*3b60*/  LDL.LU R28, [R1+0x840] ;  /* 0x00084000011c7983 */ /* 0x002ea80000300800 */
[----:B------:R-:W-:Y:S04]  /*3b70*/  STL [R1+0x510], R85 ;  /* 0x0005105501007387 */ /* 0x000fe80000100800 */
[----:B------:R-:W-:Y:S04]  /*3b80*/  STL [R1+0x50c], R88 ;  /* 0x00050c5801007387 */ /* 0x000fe80000100800 */
[----:B------:R-:W-:Y:S04]  /*3b90*/  STL [R1+0x518], R20 ;  /* 0x0005181401007387 */ /* 0x000fe80000100800 */
[----:B---3--:R1:W-:Y:S02]  /*3ba0*/  STL [R1+0x168], R21 ;  /* 0x0001681501007387 */ /* 0x0083e40000100800 */
[----:B-1----:R-:W-:-:S05]  /*3bb0*/  IADD3.X R21, PT, PT, R9, UR5, RZ, P1, !PT ;  /* 0x0000000509157c10 */ /* 0x002fca0008ffe4ff */
[----:B------:R1:W3:Y:S01]  /*3bc0*/  @P2 LDG.E.U8 R22, desc[UR22][R20.64] ;  /* 0x0000001614162981 */ /* 0x0002e2000c1e1100 */
[----:B------:R-:W-:-:S04]  /*3bd0*/  USHF.L.U32 UR4, UR6, 0x1, URZ ;  /* 0x0000000106047899 */ /* 0x000fc800080006ff */
[----:B------:R-:W-:Y:S02]  /*3be0*/  USHF.R.S32.HI UR14, URZ, 0x1f, UR4 ;  /* 0x0000001fff0e7899 */ /* 0x000fe40008011404 */
[----:B0-----:R-:W-:Y:S01]  /*3bf0*/  IADD3 R18, P1, PT, R2, UR4, RZ ;  /* 0x0000000402127c10 */ /* 0x001fe2000ff3e0ff */
[----:B------:R-:W-:Y:S03]  /*3c00*/  STL [R1+0x514], R21 ;  /* 0x0005141501007387 */ /* 0x000fe60000100800 */
[----:B-1----:R-:W-:Y:S02]  /*3c10*/  IADD3.X R20, PT, PT, R3, UR14, RZ, P1, !PT ;  /* 0x0000000e03147c10 */ /* 0x002fe40008ffe4ff */
[----:B------:R-:W-:Y:S01]  /*3c20*/  PRMT R24, RZ, 0x7610, R24 ;  /* 0x00007610ff187816 */ /* 0x000fe20000000018 */
[----:B---3--:R0:W-:Y:S04]  /*3c30*/  STL [R1+0xe4], R22 ;  /* 0x0000e41601007387 */ /* 0x0081e80000100800 */
[----:B----4-:R1:W-:Y:S01]  /*3c40*/  STL [R1+0xe8], R23 ;  /* 0x0000e81701007387 */ /* 0x0103e20000100800 */
[----:B0-----:R-:W-:-:S02]  /*3c50*/  @!P6 IMAD.MOV.U32 R22, RZ, RZ, R18 ;  /* 0x000000ffff16e224 */ /* 0x001fc400078e0012 */
[----:B-1----:R-:W-:-:S05]  /*3c60*/  @!P6 IMAD.MOV.U32 R23, RZ, RZ, R20 ;  /* 0x000000ffff17e224 */ /* 0x002fca00078e0014 */
[----:B------:R0:W3:Y:S01]  /*3c70*/  @!P6 LDG.E.U8 R24, desc[UR22][R22.64] ;  /* 0x000000161618e981 */ /* 0x0000e2000c1e1100 */
[----:B------:R-:W-:Y:S01]  /*3c80*/  VIADD R21, R25, 0xfffffff4 ;  /* 0xfffffff419157836 */ /* 0x000fe20000000000 */
[----:B------:R-:W-:-:S04]  /*3c90*/  IADD3 R19, P2, PT, R4, UR4, RZ ;  /* 0x0000000404137c10 */ /* 0x000fc8000ff5e0ff */
[----:B------:R-:W-:Y:S02]  /*3ca0*/  ISETP.GE.U32.AND P1, PT, R21, 0x7fffffd5, PT ;  /* 0x7fffffd51500780c */ /* 0x000fe40003f26070 */
[----:B------:R-:W-:Y:S01]  /*3cb0*/  IADD3.X R21, PT, PT, R5, UR14, RZ, P2, !PT ;  /* 0x0000000e05157c10 */ /* 0x000fe200097fe4ff */
[----:B------:R-:W-:Y:S01]  /*3cc0*/  STL [R1+0x77c], R18 ;  /* 0x00077c1201007387 */ /* 0x000fe20000100800 */
[----:B0-----:R-:W-:-:S03]  /*3cd0*/  IADD3 R22, P2, PT, R6, UR4, RZ ;  /* 0x0000000406167c10 */ /* 0x001fc6000ff5e0ff */
[----:B------:R-:W-:Y:S01]  /*3ce0*/  STL [R1+0x778], R20 ;  /* 0x0007781401007387 */ /* 0x000fe20000100800 */
[----:B------:R-:W-:Y:S01]  /*3cf0*/  @!P6 IMAD.MOV.U32 R25, RZ, RZ, R21 ;  /* 0x000000ffff19e224 */ /* 0x000fe200078e0015 */
[----:B------:R-:W-:Y:S02]  /*3d00*/  PRMT R69, RZ, 0x7610, R69 ;  /* 0x00007610ff457816 */ /* 0x000fe40000000045 */
[----:B------:R-:W-:Y:S02]  /*3d10*/  IADD3.X R23, PT, PT, R7, UR14, RZ, P2, !PT ;  /* 0x0000000e07177c10 */ /* 0x000fe400097fe4ff */
[----:B------:R-:W-:-:S03]  /*3d20*/  PRMT R65, RZ, 0x7610, R65 ;  /* 0x00007610ff417816 */ /* 0x000fc60000000041 */
[----:B------:R-:W4:Y:S04]  /*3d30*/  @!P6 LDG.E.U8 R69, desc[UR22][R22.64] ;  /* 0x000000161645e981 */ /* 0x000f28000c1e1100 */
[----:B---3--:R0:W-:Y:S02]  /*3d40*/  STL [R1+0xb4], R24 ;  /* 0x0000b41801007387 */ /* 0x0081e40000100800 */
[----:B0-----:R-:W-:-:S05]  /*3d50*/  @!P6 IMAD.MOV.U32 R24, RZ, RZ, R19 ;  /* 0x000000ffff18e224 */ /* 0x001fca00078e0013 */
[----:B------:R0:W3:Y:S02]  /*3d60*/  @!P6 LDG.E.U8 R71, desc[UR22][R24.64] ;  /* 0x000000161847e981 */ /* 0x0000e4000c1e1100 */
[----:B0-----:R-:W-:-:S04]  /*3d70*/  IADD3 R24, P2, PT, R8, UR4, RZ ;  /* 0x0000000408187c10 */ /* 0x001fc8000ff5e0ff */
[----:B------:R-:W-:-:S05]  /*3d80*/  IADD3.X R25, PT, PT, R9, UR14, RZ, P2, !PT ;  /* 0x0000000e09197c10 */ /* 0x000fca00097fe4ff */
[----:B------:R-:W2:Y:S01]  /*3d90*/  @!P6 LDG.E.U8 R65, desc[UR22][R24.64] ;  /* 0x000000161841e981 */ /* 0x000ea2000c1e1100 */
[----:B------:R-:W-:Y:S01]  /*3da0*/  UIMAD UR5, UR6, 0xa, URZ ;  /* 0x0000000a060578a4 */ /* 0x000fe2000f8e02ff */
[----:B------:R-:W-:Y:S02]  /*3db0*/  IMAD.MOV.U32 R88, RZ, RZ, R91 ;  /* 0x000000ffff587224 */ /* 0x000fe400078e005b */
[----:B------:R-:W-:Y:S01]  /*3dc0*/  STL [R1+0x784], R19 ;  /* 0x0007841301007387 */ /* 0x000fe20000100800 */
[----:B------:R-:W-:Y:S02]  /*3dd0*/  IMAD.MOV.U32 R91, RZ, RZ, R27 ;  /* 0x000000ffff5b7224 */ /* 0x000fe400078e001b */
[----:B------:R-:W-:Y:S01]  /*3de0*/  IADD3 R27, P2, PT, R2, UR5, RZ ;  /* 0x00000005021b7c10 */ /* 0x000fe2000ff5e0ff */
[----:B------:R-:W-:Y:S01]  /*3df0*/  STL [R1+0x780], R21 ;  /* 0x0007801501007387 */ /* 0x000fe20000100800 */
[----:B------:R-:W-:-:S03]  /*3e00*/  USHF.R.S32.HI UR15, URZ, 0x1f, UR5 ;  /* 0x0000001fff0f7899 */ /* 0x000fc60008011405 */
[----:B----4-:R0:W-:Y:S02]  /*3e10*/  STL [R1+0xf4], R69 ;  /* 0x0000f44501007387 */ /* 0x0101e40000100800 */
[----:B0-----:R-:W-:Y:S02]  /*3e20*/  IMAD.MOV.U32 R69, RZ, RZ, R89 ;  /* 0x000000ffff457224 */ /* 0x001fe400078e0059 */
[----:B------:R-:W-:Y:S02]  /*3e30*/  IMAD.MOV.U32 R89, RZ, RZ, R90 ;  /* 0x000000ffff597224 */ /* 0x000fe400078e005a */
[----:B------:R-:W-:Y:S02]  /*3e40*/  IMAD.MOV.U32 R90, RZ, RZ, R78 ;  /* 0x000000ffff5a7224 */ /* 0x000fe400078e004e */
[----:B------:R-:W-:Y:S01]  /*3e50*/  IMAD.MOV.U32 R78, RZ, RZ, R26 ;  /* 0x000000ffff4e7224 */ /* 0x000fe200078e001a */
[----:B------:R-:W-:Y:S01]  /*3e60*/  SHF.R.U32.HI R26, RZ, 0xd, R30 ;  /* 0x0000000dff1a7819 */ /* 0x000fe2000001161e */
[----:B------:R-:W-:Y:S01]  /*3e70*/  IMAD.MOV.U32 R85, RZ, RZ, R66 ;  /* 0x000000ffff557224 */ /* 0x000fe200078e0042 */
[----:B------:R-:W-:-:S02]  /*3e80*/  IADD3 R66, P6, PT, R4, UR5, RZ ;  /* 0x0000000504427c10 */ /* 0x000fc4000ffde0ff */
[----:B------:R-:W-:Y:S02]  /*3e90*/  PRMT R73, RZ, 0x7610, R73 ;  /* 0x00007610ff497816 */ /* 0x000fe40000000049 */
[----:B------:R-:W-:Y:S01]  /*3ea0*/  PRMT R67, RZ, 0x7610, R67 ;  /* 0x00007610ff437816 */ /* 0x000fe20000000043 */
[----:B---3--:R-:W-:Y:S04]  /*3eb0*/  STL [R1+0x16c], R71 ;  /* 0x00016c4701007387 */ /* 0x008fe80000100800 */
[----:B------:R-:W-:Y:S04]  /*3ec0*/  STL [R1+0x78c], R22 ;  /* 0x00078c1601007387 */ /* 0x000fe80000100800 */
[----:B------:R-:W-:Y:S04]  /*3ed0*/  STL [R1+0x788], R23 ;  /* 0x0007881701007387 */ /* 0x000fe80000100800 */
[----:B------:R-:W-:Y:S04]  /*3ee0*/  STL [R1+0x1c0], R27 ;  /* 0x0001c01b01007387 */ /* 0x000fe80000100800 */
[----:B------:R-:W-:Y:S04]  /*3ef0*/  STL [R1+0x794], R24 ;  /* 0x0007941801007387 */ /* 0x000fe80000100800 */
[----:B------:R-:W-:Y:S04]  /*3f00*/  STL [R1+0x790], R25 ;  /* 0x0007901901007387 */ /* 0x000fe80000100800 */
[----:B--2---:R0:W-:Y:S02]  /*3f10*/  STL [R1+0x178], R65 ;  /* 0x0001784101007387 */ /* 0x0041e40000100800 */
[----:B0-----:R-:W-:-:S02]  /*3f20*/  IADD3.X R65, PT, PT, R3, UR15, RZ, P2, !PT ;  /* 0x0000000f03417c10 */ /* 0x001fc400097fe4ff */
[----:B------:R-:W-:-:S03]  /*3f30*/  LOP3.LUT P2, RZ, R26, 0x1, RZ, 0xc0, !PT ;  /* 0x000000011aff7812 */ /* 0x000fc6000784c0ff */
[----:B------:R-:W-:-:S05]  /*3f40*/  IMAD.MOV.U32 R26, RZ, RZ, R65 ;  /* 0x000000ffff1a7224 */ /* 0x000fca00078e0041 */
[----:B------:R-:W-:-:S04]  /*3f50*/  @!P5 LOP3.LUT R27, R27, R26, RZ, 0x3c, !PT ;  /* 0x0000001a1b1bd212 */ /* 0x000fc800078e3cff */
[----:B------:R-:W-:Y:S01]  /*3f60*/  @!P5 LOP3.LUT R26, R27, R26, RZ, 0x3c, !PT ;  /* 0x0000001a1b1ad212 */ /* 0x000fe200078e3cff */
[----:B------:R-:W-:Y:S01]  /*3f70*/  IMAD.MOV.U32 R71, RZ, RZ, R82 ;  /* 0x000000ffff477224 */ /* 0x000fe200078e0052 */
[----:B------:R-:W-:Y:S02]  /*3f80*/  IADD3.X R82, PT, PT, R5, UR15, RZ, P6, !PT ;  /* 0x0000000f05527c10 */ /* 0x000fe4000b7fe4ff */
[----:B------:R-:W-:-:S05]  /*3f90*/  @!P5 LOP3.LUT R27, R27, R26, RZ, 0x3c, !PT ;  /* 0x0000001a1b1bd212 */ /* 0x000fca00078e3cff */
[----:B------:R0:W2:Y:S02]  /*3fa0*/  @!P5 LDG.E.U8 R73, desc[UR22][R26.64] ;  /* 0x000000161a49d981 */ /* 0x0000a4000c1e1100 */
[----:B0-----:R-:W-:Y:S02]  /*3fb0*/  @!P5 IMAD.MOV.U32 R26, RZ, RZ, R66 ;  /* 0x000000ffff1ad224 */ /* 0x001fe400078e0042 */
[----:B------:R-:W-:-:S05]  /*3fc0*/  @!P5 IMAD.MOV.U32 R27, RZ, RZ, R82 ;  /* 0x000000ffff1bd224 */ /* 0x000fca00078e0052 */
[----:B------:R0:W3:Y:S04]  /*3fd0*/  @!P5 LDG.E.U8 R67, desc[UR22][R26.64] ;  /* 0x000000161a43d981 */ /* 0x0000e8000c1e1100 */
[----:B------:R1:W-:Y:S04]  /*3fe0*/  STL [R1+0x1bc], R65 ;  /* 0x0001bc4101007387 */ /* 0x0003e80000100800 */
[----:B------:R-:W-:Y:S01]  /*3ff0*/  STL [R1+0x1c8], R66 ;  /* 0x0001c84201007387 */ /* 0x000fe20000100800 */
[----:B-1----:R-:W-:-:S03]  /*4000*/  IADD3 R65, P6, PT, R6, UR5, RZ ;  /* 0x0000000506417c10 */ /* 0x002fc6000ffde0ff */
[----:B------:R1:W-:Y:S04]  /*4010*/  STL [R1+0x1c4], R82 ;  /* 0x0001c45201007387 */ /* 0x0003e80000100800 */
[----:B------:R-:W-:Y:S01]  /*4020*/  STL [R1+0x1ec], R65 ;  /* 0x0001ec4101007387 */ /* 0x000fe20000100800 */
[----:B------:R-:W-:Y:S01]  /*4030*/  PRMT R28, RZ, 0x7610, R28 ;  /* 0x00007610ff1c7816 */ /* 0x000fe2000000001c */
[----:B0-----:R-:W-:Y:S01]  /*4040*/  @!P5 IMAD.MOV.U32 R26, RZ, RZ, R65 ;  /* 0x000000ffff1ad224 */ /* 0x001fe200078e0041 */
[----:B------:R-:W-:Y:S01]  /*4050*/  PRMT R77, RZ, 0x7610, R77 ;  /* 0x00007610ff4d7816 */ /* 0x000fe2000000004d */
[----:B--2---:R0:W-:Y:S04]  /*4060*/  STL [R1+0xf0], R73 ;  /* 0x0000f04901007387 */ /* 0x0041e80000100800 */
[----:B-1----:R-:W2:Y:S04]  /*4070*/  LDL.LU R82, [R1+0x83c] ;  /* 0x00083c0001527983 */ /* 0x002ea80000300800 */
[----:B------:R-:W4:Y:S01]  /*4080*/  LDL.LU R66, [R1+0x838] ;  /* 0x0008380001427983 */ /* 0x000f220000300800 */
[----:B0-----:R-:W-:-:S05]  /*4090*/  IADD3.X R73, PT, PT, R7, UR15, RZ, P6, !PT ;  /* 0x0000000f07497c10 */ /* 0x001fca000b7fe4ff */
[----:B------:R-:W-:Y:S01]  /*40a0*/  IMAD.MOV.U32 R27, RZ, RZ, R73 ;  /* 0x000000ffff1b7224 */ /* 0x000fe200078e0049 */
[----:B---3--:R0:W-:Y:S04]  /*40b0*/  STL [R1+0xec], R67 ;  /* 0x0000ec4301007387 */ /* 0x0081e80000100800 */
[----:B------:R1:W3:Y:S04]  /*40c0*/  @!P5 LDG.E.U8 R28, desc[UR22][R26.64] ;  /* 0x000000161a1cd981 */ /* 0x0002e8000c1e1100 */
[----:B0-----:R-:W2:Y:S04]  /*40d0*/  LDL.LU R67, [R1+0x834] ;  /* 0x0008340001437983 */ /* 0x001ea80000300800 */
[----:B------:R0:W-:Y:S02]  /*40e0*/  STL [R1+0x1e8], R73 ;  /* 0x0001e84901007387 */ /* 0x0001e40000100800 */
[----:B0-----:R-:W-:-:S02]  /*40f0*/  IMAD.MOV.U32 R73, RZ, RZ, R71 ;  /* 0x000000ffff497224 */ /* 0x001fc400078e0047 */
[----:B------:R-:W-:Y:S02]  /*4100*/  IMAD.MOV.U32 R71, RZ, RZ, R85 ;  /* 0x000000ffff477224 */ /* 0x000fe400078e0055 */
[----:B------:R-:W-:Y:S01]  /*4110*/  IMAD.MOV.U32 R85, RZ, RZ, R78 ;  /* 0x000000ffff557224 */ /* 0x000fe200078e004e */
[----:B------:R-:W-:-:S04]  /*4120*/  IADD3 R78, P6, PT, R8, UR5, RZ ;  /* 0x00000005084e7c10 */ /* 0x000fc8000ffde0ff */
[----:B-1----:R-:W-:Y:S01]  /*4130*/  IADD3.X R27, PT, PT, R9, UR15, RZ, P6, !PT ;  /* 0x0000000f091b7c10 */ /* 0x002fe2000b7fe4ff */
[----:B------:R-:W-:-:S05]  /*4140*/  @!P5 IMAD.MOV.U32 R26, RZ, RZ, R78 ;  /* 0x000000ffff1ad224 */ /* 0x000fca00078e004e */
[----:B------:R0:W2:Y:S01]  /*4150*/  @!P5 LDG.E.U8 R77, desc[UR22][R26.64] ;  /* 0x000000161a4dd981 */ /* 0x0000a2000c1e1100 */
[----:B------:R-:W-:-:S04]  /*4160*/  UIMAD UR4, UR6, 0x12, URZ ;  /* 0x00000012060478a4 */ /* 0x000fc8000f8e02ff */
[----:B------:R-:W-:Y:S02]  /*4170*/  USHF.R.S32.HI UR14, URZ, 0x1f, UR4 ;  /* 0x0000001fff0e7899 */ /* 0x000fe40008011404 */
[----:B------:R-:W-:Y:S01]  /*4180*/  IADD3 R65, P6, PT, R2, UR4, RZ ;  /* 0x0000000402417c10 */ /* 0x000fe2000ffde0ff */
[----:B------:R-:W-:Y:S03]  /*4190*/  STL [R1+0x1f4], R78 ;  /* 0x0001f44e01007387 */ /* 0x000fe60000100800 */
[----:B0-----:R-:W-:Y:S02]  /*41a0*/  IADD3.X R26, PT, PT, R3, UR14, RZ, P6, !PT ;  /* 0x0000000e031a7c10 */ /* 0x001fe4000b7fe4ff */
[----:B------:R-:W-:Y:S01]  /*41b0*/  PRMT R23, RZ, 0x7610, R23 ;  /* 0x00007610ff177816 */ /* 0x000fe20000000017 */
[----:B---3--:R-:W-:Y:S04]  /*41c0*/  STL [R1+0x164], R28 ;  /* 0x0001641c01007387 */ /* 0x008fe80000100800 */
[----:B------:R0:W-:Y:S04]  /*41d0*/  STL [R1+0x1f0], R27 ;  /* 0x0001f01b01007387 */ /* 0x0001e80000100800 */
[----:B------:R-:W-:Y:S01]  /*41e0*/  STL [R1+0x480], R65 ;  /* 0x0004804101007387 */ /* 0x000fe20000100800 */
[----:B0-----:R-:W-:-:S05]  /*41f0*/  IMAD.MOV.U32 R27, RZ, RZ, R65 ;  /* 0x000000ffff1b7224 */ /* 0x001fca00078e0041 */
[----:B------:R-:W-:Y:S02]  /*4200*/  @P2 LOP3.LUT R27, R27, R26, RZ, 0x3c, !PT ;  /* 0x0000001a1b1b2212 */ /* 0x000fe400078e3cff */
[----:B----4-:R-:W-:Y:S01]  /*4210*/  PRMT R66, RZ, 0x7610, R66 ;  /* 0x00007610ff427816 */ /* 0x010fe20000000042 */
        /* <DEDUP_REMOVED lines=12> */
[----:B------:R-:W-:Y:S01]  /*42e0*/  STL [R1+0x484], R78 ;  /* 0x0004844e01007387 */ /* 0x000fe20000100800 */
[----:B------:R-:W-:Y:S02]  /*42f0*/  PRMT R82, RZ, 0x7610, R82 ;  /* 0x00007610ff527816 */ /* 0x000fe40000000052 */
[----:B0-----:R-:W-:-:S05]  /*4300*/  IADD3.X R26, PT, PT, R7, UR14, RZ, P5, !PT ;  /* 0x0000000e071a7c10 */ /* 0x001fca000affe4ff */
[----:B------:R-:W-:Y:S01]  /*4310*/  @P2 IMAD.MOV.U32 R27, RZ, RZ, R26 ;  /* 0x000000ffff1b2224 */ /* 0x000fe200078e001a */
[----:B------:R-:W-:Y:S01]  /*4320*/  PRMT R87, RZ, 0x7610, R87 ;  /* 0x00007610ff577816 */ /* 0x000fe20000000057 */
[----:B--2---:R0:W-:Y:S04]  /*4330*/  STL [R1+0x9c], R66 ;  /* 0x00009c4201007387 */ /* 0x0041e80000100800 */
[----:B0-----:R-:W2:Y:S04]  /*4340*/  LDL.LU R66, [R1+0x830] ;  /* 0x0008300001427983 */ /* 0x001ea80000300800 */
[----:B------:R-:W4:Y:S04]  /*4350*/  LDL.LU R78, [R1+0x82c] ;  /* 0x00082c00014e7983 */ /* 0x000f280000300800 */
[----:B------:R-:W-:Y:S04]  /*4360*/  STL [R1+0x490], R65 ;  /* 0x0004904101007387 */ /* 0x000fe80000100800 */
[----:B---3--:R0:W-:Y:S04]  /*4370*/  STL [R1+0xf8], R23 ;  /* 0x0000f81701007387 */ /* 0x0081e80000100800 */
[----:B------:R1:W-:Y:S01]  /*4380*/  STL [R1+0x48c], R26 ;  /* 0x00048c1a01007387 */ /* 0x0003e20000100800 */
[----:B0-----:R-:W-:Y:S01]  /*4390*/  IADD3 R23, P5, PT, R8, UR4, RZ ;  /* 0x0000000408177c10 */ /* 0x001fe2000ffbe0ff */
[----:B-1----:R-:W-:-:S03]  /*43a0*/  @P2 IMAD.MOV.U32 R26, RZ, RZ, R65 ;  /* 0x000000ffff1a2224 */ /* 0x002fc600078e0041 */
[----:B------:R-:W-:Y:S02]  /*43b0*/  IADD3.X R77, PT, PT, R9, UR14, RZ, P5, !PT ;  /* 0x0000000e094d7c10 */ /* 0x000fe4000affe4ff */
[----:B------:R0:W3:Y:S03]  /*43c0*/  @P2 LDG.E.U8 R82, desc[UR22][R26.64] ;  /* 0x000000161a522981 */ /* 0x0000e6000c1e1100 */
[----:B0-----:R-:W-:Y:S02]  /*43d0*/  IMAD.MOV.U32 R26, RZ, RZ, R77 ;  /* 0x000000ffff1a7224 */ /* 0x001fe400078e004d */
[----:B------:R-:W-:-:S05]  /*43e0*/  IMAD.MOV.U32 R27, RZ, RZ, R23 ;  /* 0x000000ffff1b7224 */ /* 0x000fca00078e0017 */
[----:B------:R-:W-:-:S04]  /*43f0*/  @P2 LOP3.LUT R27, R27, R26, RZ, 0x3c, !PT ;  /* 0x0000001a1b1b2212 */ /* 0x000fc800078e3cff */
[----:B------:R-:W-:-:S04]  /*4400*/  @P2 LOP3.LUT R26, R27, R26, RZ, 0x3c, !PT ;  /* 0x0000001a1b1a2212 */ /* 0x000fc800078e3cff */
[----:B------:R-:W-:-:S05]  /*4410*/  @P2 LOP3.LUT R27, R27, R26, RZ, 0x3c, !PT ;  /* 0x0000001a1b1b2212 */ /* 0x000fca00078e3cff */
[----:B------:R0:W2:Y:S04]  /*4420*/  @P2 LDG.E.U8 R87, desc[UR22][R26.64] ;  /* 0x000000161a572981 */ /* 0x0000a8000c1e1100 */
[----:B------:R1:W-:Y:S01]  /*4430*/  STL [R1+0x498], R23 ;  /* 0x0004981701007387 */ /* 0x0003e20000100800 */
[----:B------:R-:W-:-:S03]  /*4440*/  UIMAD UR5, UR6, 0x1a, URZ ;  /* 0x0000001a060578a4 */ /* 0x000fc6000f8e02ff */
[----:B------:R-:W4:Y:S01]  /*4450*/  LDL.LU R65, [R1+0x828] ;  /* 0x0008280001417983 */ /* 0x000f220000300800 */
[----:B-1----:R-:W0:Y:S01]  /*4460*/  LDC R23, c[0x0][0x3a0] ;  /* 0x0000e800ff177b82 */ /* 0x002e220000000800 */
[----:B------:R-:W-:Y:S01]  /*4470*/  SHF.R.U32.HI R28, RZ, 0x5, R30 ;  /* 0x00000005ff1c7819 */ /* 0x000fe2000001161e */
[----:B------:R-:W-:-:S03]  /*4480*/  USHF.R.S32.HI UR14, URZ, 0x1f, UR5 ;  /* 0x0000001fff0e7899 */ /* 0x000fc60008011405 */
[----:B------:R-:W-:Y:S01]  /*4490*/  LOP3.LUT P6, RZ, R28, 0x1, RZ, 0xc0, !PT ;  /* 0x000000011cff7812 */ /* 0x000fe200078cc0ff */
[----:B0-----:R-:W-:Y:S01]  /*44a0*/  VIADD R26, R23, 0xfffffffb ;  /* 0xfffffffb171a7836 */ /* 0x001fe20000000000 */
[----:B------:R-:W-:Y:S02]  /*44b0*/  PRMT R93, RZ, 0x7610, R93 ;  /* 0x00007610ff5d7816 */ /* 0x000fe4000000005d */
[----:B------:R-:W-:Y:S01]  /*44c0*/  PRMT R74, RZ, 0x7610, R74 ;  /* 0x00007610ff4a7816 */ /* 0x000fe2000000004a */
[----:B---3--:R0:W-:Y:S04]  /*44d0*/  STL [R1+0xac], R82 ;  /* 0x0000ac5201007387 */ /* 0x0081e80000100800 */
[----:B0-----:R-:W3:Y:S04]  /*44e0*/  LDL.LU R82, [R1+0x824] ;  /* 0x0008240001527983 */ /* 0x001ee80000300800 */
[----:B------:R0:W-:Y:S02]  /*44f0*/  STL [R1+0x494], R77 ;  /* 0x0004944d01007387 */ /* 0x0001e40000100800 */
[----:B0-----:R-:W-:-:S05]  /*4500*/  IADD3 R77, P5, PT, R2, UR5, RZ ;  /* 0x00000005024d7c10 */ /* 0x001fca000ffbe0ff */
[----:B------:R-:W-:Y:S04]  /*4510*/  STL [R1+0x520], R77 ;  /* 0x0005204d01007387 */ /* 0x000fe80000100800 */
[----:B--2---:R0:W-:Y:S01]  /*4520*/  STL [R1+0xa8], R87 ;  /* 0x0000a85701007387 */ /* 0x0041e20000100800 */
[----:B------:R-:W-:Y:S01]  /*4530*/  IMAD.MOV.U32 R27, RZ, RZ, R77 ;  /* 0x000000ffff1b7224 */ /* 0x000fe200078e004d */
[----:B0-----:R-:W-:Y:S02]  /*4540*/  IADD3.X R87, PT, PT, R3, UR14, RZ, P5, !PT ;  /* 0x0000000e03577c10 */ /* 0x001fe4000affe4ff */
[----:B------:R-:W-:-:S03]  /*4550*/  ISETP.GE.U32.AND P5, PT, R26, 0x7fffffdc, PT ;  /* 0x7fffffdc1a00780c */ /* 0x000fc60003fa6070 */
[----:B------:R-:W-:-:S05]  /*4560*/  IMAD.MOV.U32 R26, RZ, RZ, R87 ;  /* 0x000000ffff1a7224 */ /* 0x000fca00078e0057 */
[----:B------:R-:W-:-:S04]  /*4570*/  @P6 LOP3.LUT R27, R27, R26, RZ, 0x3c, !PT ;  /* 0x0000001a1b1b6212 */ /* 0x000fc800078e3cff */
[C---:B------:R-:W-:Y:S02]  /*4580*/  @P6 LOP3.LUT R26, R27.reuse, R26, RZ, 0x3c, !PT ;  /* 0x0000001a1b1a6212 */ /* 0x040fe400078e3cff */
[----:B------:R-:W-:Y:S02]  /*4590*/  IADD3 R77, P2, PT, R4, UR5, RZ ;  /* 0x00000005044d7c10 */ /* 0x000fe4000ff5e0ff */
[----:B------:R-:W-:Y:S01]  /*45a0*/  @P6 LOP3.LUT R27, R27, R26, RZ, 0x3c, !PT ;  /* 0x0000001a1b1b6212 */ /* 0x000fe200078e3cff */
[----:B------:R0:W-:Y:S04]  /*45b0*/  STL [R1+0x51c], R87 ;  /* 0x00051c5701007387 */ /* 0x0001e80000100800 */
[----:B------:R1:W2:Y:S01]  /*45c0*/  @P6 LDG.E.U8 R93, desc[UR22][R26.64] ;  /* 0x000000161a5d6981 */ /* 0x0002a2000c1e1100 */
[----:B0-----:R-:W-:Y:S01]  /*45d0*/  IADD3.X R87, PT, PT, R5, UR14, RZ, P2, !PT ;  /* 0x0000000e05577c10 */ /* 0x001fe200097fe4ff */
[----:B-1----:R-:W-:-:S04]  /*45e0*/  @P6 IMAD.MOV.U32 R26, RZ, RZ, R77 ;  /* 0x000000ffff1a6224 */ /* 0x002fc800078e004d */
[----:B------:R-:W-:-:S05]  /*45f0*/  IMAD.MOV.U32 R27, RZ, RZ, R87 ;  /* 0x000000ffff1b7224 */ /* 0x000fca00078e0057 */
[----:B------:R0:W3:Y:S04]  /*4600*/  @P6 LDG.E.U8 R74, desc[UR22][R26.64] ;  /* 0x000000161a4a6981 */ /* 0x0000e8000c1e1100 */
[----:B------:R1:W-:Y:S01]  /*4610*/  STL [R1+0x528], R77 ;  /* 0x0005284d01007387 */ /* 0x0003e20000100800 */
[----:B------:R-:W-:Y:S02]  /*4620*/  PRMT R28, RZ, 0x7610, R28 ;  /* 0x00007610ff1c7816 */ /* 0x000fe4000000001c */
[----:B----4-:R-:W-:Y:S01]  /*4630*/  PRMT R78, RZ, 0x7610, R78 ;  /* 0x00007610ff4e7816 */ /* 0x010fe2000000004e */
[----:B-1----:R-:W-:Y:S02]  /*4640*/  IMAD.MOV.U32 R77, RZ, RZ, R73 ;  /* 0x000000ffff4d7224 */ /* 0x002fe400078e0049 */
[----:B------:R-:W-:Y:S01]  /*4650*/  IMAD.MOV.U32 R73, RZ, RZ, R66 ;  /* 0x000000ffff497224 */ /* 0x000fe200078e0042 */
[----:B--2---:R1:W-:Y:S04]  /*4660*/  STL [R1+0xcc], R93 ;  /* 0x0000cc5d01007387 */ /* 0x0043e80000100800 */
[----:B-1----:R-:W2:Y:S04]  /*4670*/  LDL.LU R93, [R1+0x820] ;  /* 0x00082000015d7983 */ /* 0x002ea80000300800 */
[----:B------:R1:W-:Y:S02]  /*4680*/  STL [R1+0x524], R87 ;  /* 0x0005245701007387 */ /* 0x0003e40000100800 */
[----:B-1----:R-:W-:-:S04]  /*4690*/  IADD3 R87, P2, PT, R6, UR5, RZ ;  /* 0x0000000506577c10 */ /* 0x002fc8000ff5e0ff */
[----:B0-----:R-:W-:Y:S01]  /*46a0*/  IADD3.X R26, PT, PT, R7, UR14, RZ, P2, !PT ;  /* 0x0000000e071a7c10 */ /* 0x001fe200097fe4ff */
[----:B------:R-:W-:Y:S01]  /*46b0*/  STL [R1+0x530], R87 ;  /* 0x0005305701007387 */ /* 0x000fe20000100800 */
[----:B------:R-:W-:-:S03]  /*46c0*/  IADD3 R66, P2, PT, R8, UR5, RZ ;  /* 0x0000000508427c10 */ /* 0x000fc6000ff5e0ff */
[----:B---3--:R0:W-:Y:S01]  /*46d0*/  STL [R1+0xc4], R74 ;  /* 0x0000c44a01007387 */ /* 0x0081e20000100800 */
[----:B------:R-:W-:-:S03]  /*46e0*/  @P6 IMAD.MOV.U32 R27, RZ, RZ, R26 ;  /* 0x000000ffff1b6224 */ /* 0x000fc600078e001a */
[----:B------:R1:W-:Y:S01]  /*46f0*/  STL [R1+0x52c], R26 ;  /* 0x00052c1a01007387 */ /* 0x0003e20000100800 */
[----:B0-----:R-:W-:Y:S02]  /*4700*/  IMAD.MOV.U32 R74, RZ, RZ, R69 ;  /* 0x000000ffff4a7224 */ /* 0x001fe400078e0045 */
[----:B------:R-:W-:Y:S02]  /*4710*/  IMAD.MOV.U32 R69, RZ, RZ, R67 ;  /* 0x000000ffff457224 */ /* 0x000fe400078e0043 */
[----:B-1----:R-:W-:Y:S01]  /*4720*/  @P6 IMAD.MOV.U32 R26, RZ, RZ, R87 ;  /* 0x000000ffff1a6224 */ /* 0x002fe200078e0057 */
[----:B------:R-:W-:-:S04]  /*4730*/  IADD3.X R67, PT, PT, R9, UR14, RZ, P2, !PT ;  /* 0x0000000e09437c10 */ /* 0x000fc800097fe4ff */
[----:B------:R0:W3:Y:S04]  /*4740*/  @P6 LDG.E.U8 R28, desc[UR22][R26.64] ;  /* 0x000000161a1c6981 */ /* 0x0000e8000c1e1100 */
[----:B------:R-:W4:Y:S01]  /*4750*/  @P6 LDG.E.U8 R78, desc[UR22][R66.64] ;  /* 0x00000016424e6981 */ /* 0x000f22000c1e1100 */
[----:B------:R-:W-:-:S04]  /*4760*/  UIMAD UR4, UR6, 0x3, URZ ;  /* 0x00000003060478a4 */ /* 0x000fc8000f8e02ff */
[----:B------:R-:W-:Y:S02]  /*4770*/  USHF.R.S32.HI UR5, URZ, 0x1f, UR4 ;  /* 0x0000001fff057899 */ /* 0x000fe40008011404 */
[----:B0-----:R-:W-:Y:S01]  /*4780*/  IADD3 R26, P2, PT, R2, UR4, RZ ;  /* 0x00000004021a7c10 */ /* 0x001fe2000ff5e0ff */
[----:B------:R-:W-:Y:S01]  /*4790*/  STL [R1+0x538], R66 ;  /* 0x0005384201007387 */ /* 0x000fe20000100800 */
[----:B------:R-:W-:Y:S02]  /*47a0*/  PRMT R79, RZ, 0x7610, R79 ;  /* 0x00007610ff4f7816 */ /* 0x000fe4000000004f */
[----:B------:R-:W-:Y:S01]  /*47b0*/  IADD3.X R27, PT, PT, R3, UR5, RZ, P2, !PT ;  /* 0x00000005031b7c10 */ /* 0x000fe200097fe4ff */
[----:B------:R-:W-:Y:S04]  /*47c0*/  STL [R1+0x534], R67 ;  /* 0x0005344301007387 */ /* 0x000fe80000100800 */
[----:B------:R-:W2:Y:S01]  /*47d0*/  @!P3 LDG.E.U8 R79, desc[UR22][R26.64] ;  /* 0x000000161a4fb981 */ /* 0x000ea2000c1e1100 */
[----:B------:R-:W-:-:S03]  /*47e0*/  PRMT R65, RZ, 0x7610, R65 ;  /* 0x00007610ff417816 */ /* 0x000fc60000000041 */
[----:B---3--:R0:W-:Y:S04]  /*47f0*/  STL [R1+0x90], R28 ;  /* 0x0000901c01007387 */ /* 0x0081e80000100800 */
[----:B----4-:R1:W-:Y:S01]  /*4800*/  STL [R1+0xd8], R78 ;  /* 0x0000d84e01007387 */ /* 0x0103e20000100800 */
[----:B0-----:R-:W-:Y:S01]  /*4810*/  VIADD R28, R23, 0xfffffff3 ;  /* 0xfffffff3171c7836 */ /* 0x001fe20000000000 */
[----:B-1----:R-:W-:-:S04]  /*4820*/  IADD3 R78, P6, PT, R4, UR4, RZ ;  /* 0x00000004044e7c10 */ /* 0x002fc8000ffde0ff */
[----:B------:R-:W-:Y:S02]  /*4830*/  ISETP.GE.U32.AND P2, PT, R28, 0x7fffffd4, PT ;  /* 0x7fffffd41c00780c */ /* 0x000fe40003f46070 */
[----:B------:R-:W-:Y:S01]  /*4840*/  IADD3.X R28, PT, PT, R5, UR5, RZ, P6, !PT ;  /* 0x00000005051c7c10 */ /* 0x000fe2000b7fe4ff */
[----:B------:R-:W-:-:S04]  /*4850*/  @!P3 IMAD.MOV.U32 R66, RZ, RZ, R78 ;  /* 0x000000ffff42b224 */ /* 0x000fc800078e004e */
[----:B------:R-:W-:-:S05]  /*4860*/  @!P3 IMAD.MOV.U32 R67, RZ, RZ, R28 ;  /* 0x000000ffff43b224 */ /* 0x000fca00078e001c */
[----:B------:R0:W3:Y:S01]  /*4870*/  @!P3 LDG.E.U8 R65, desc[UR22][R66.64] ;  /* 0x000000164241b981 */ /* 0x0000e2000c1e1100 */
[----:B------:R-:W-:-:S05]  /*4880*/  IADD3 R87, P6, PT, R6, UR4, RZ ;  /* 0x0000000406577c10 */ /* 0x000fca000ffde0ff */
[----:B------:R-:W-:Y:S04]  /*4890*/  STL [R1+0x4c], R87 ;  /* 0x00004c5701007387 */ /* 0x000fe80000100800 */
[----:B--2---:R1:W-:Y:S02]  /*48a0*/  STL [R1+0xa4], R79 ;  /* 0x0000a44f01007387 */ /* 0x0043e40000100800 */
[----:B-1----:R-:W-:Y:S02]  /*48b0*/  IMAD.MOV.U32 R79, RZ, RZ, R77 ;  /* 0x000000ffff4f7224 */ /* 0x002fe400078e004d */
[----:B------:R-:W-:Y:S02]  /*48c0*/  IMAD.MOV.U32 R77, RZ, RZ, R74 ;  /* 0x000000ffff4d7224 */ /* 0x000fe400078e004a */
[----:B------:R-:W-:-:S02]  /*48d0*/  IMAD.MOV.U32 R74, RZ, RZ, R73 ;  /* 0x000000ffff4a7224 */ /* 0x000fc400078e0049 */
[----:B------:R-:W-:Y:S02]  /*48e0*/  IMAD.MOV.U32 R73, RZ, RZ, R71 ;  /* 0x000000ffff497224 */ /* 0x000fe400078e0047 */
[----:B------:R-:W-:Y:S02]  /*48f0*/  IMAD.MOV.U32 R71, RZ, RZ, R89 ;  /* 0x000000ffff477224 */ /* 0x000fe400078e0059 */
[----:B------:R-:W-:Y:S01]  /*4900*/  IMAD.MOV.U32 R89, RZ, RZ, R82 ;  /* 0x000000ffff597224 */ /* 0x000fe200078e0052 */
[----:B------:R-:W-:Y:S01]  /*4910*/  IADD3.X R82, PT, PT, R7, UR5, RZ, P6, !PT ;  /* 0x0000000507527c10 */ /* 0x000fe2000b7fe4ff */
[----:B------:R-:W-:Y:S01]  /*4920*/  STL [R1+0x79c], R26 ;  /* 0x00079c1a01007387 */ /* 0x000fe20000100800 */
[----:B------:R-:W-:-:S03]  /*4930*/  PRMT R80, RZ, 0x7610, R80 ;  /* 0x00007610ff507816 */ /* 0x000fc60000000050 */
[----:B------:R-:W-:Y:S01]  /*4940*/  STL [R1+0x798], R27 ;  /* 0x0007981b01007387 */ /* 0x000fe20000100800 */
[----:B0-----:R-:W-:-:S03]  /*4950*/  @!P3 IMAD.MOV.U32 R66, RZ, RZ, R87 ;  /* 0x000000ffff42b224 */ /* 0x001fc600078e0057 */
[----:B------:R-:W-:Y:S01]  /*4960*/  STL [R1+0x7a4], R78 ;  /* 0x0007a44e01007387 */ /* 0x000fe20000100800 */
[----:B------:R-:W-:-:S03]  /*4970*/  @!P3 IMAD.MOV.U32 R67, RZ, RZ, R82 ;  /* 0x000000ffff43b224 */ /* 0x000fc600078e0052 */
[----:B------:R-:W-:Y:S04]  /*4980*/  STL [R1+0x7a0], R28 ;  /* 0x0007a01c01007387 */ /* 0x000fe80000100800 */
[----:B------:R0:W2:Y:S01]  /*4990*/  @!P3 LDG.E.U8 R80, desc[UR22][R66.64] ;  /* 0x000000164250b981 */ /* 0x0000a2000c1e1100 */
[----:B------:R-:W-:-:S03]  /*49a0*/  PRMT R86, RZ, 0x7610, R86 ;  /* 0x00007610ff567816 */ /* 0x000fc60000000056 */
[----:B---3--:R1:W-:Y:S04]  /*49b0*/  STL [R1+0xa0], R65 ;  /* 0x0000a04101007387 */ /* 0x0083e80000100800 */
[----:B------:R-:W3:Y:S01]  /*49c0*/  LDL.LU R87, [R1+0x81c] ;  /* 0x00081c0001577983 */ /* 0x000ee20000300800 */
[----:B-1----:R-:W-:-:S04]  /*49d0*/  IADD3 R65, P6, PT, R8, UR4, RZ ;  /* 0x0000000408417c10 */ /* 0x002fc8000ffde0ff */
[----:B0-----:R-:W-:Y:S01]  /*49e0*/  IADD3.X R66, PT, PT, R9, UR5, RZ, P6, !PT ;  /* 0x0000000509427c10 */ /* 0x001fe2000b7fe4ff */
[----:B------:R-:W-:Y:S01]  /*49f0*/  IMAD.MOV.U32 R67, RZ, RZ, R65 ;  /* 0x000000ffff437224 */ /* 0x000fe200078e0041 */
[----:B------:R-:W-:Y:S04]  /*4a00*/  STL [R1+0x7a8], R82 ;  /* 0x0007a85201007387 */ /* 0x000fe80000100800 */
[-C--:B------:R-:W-:Y:S01]  /*4a10*/  @!P3 LOP3.LUT R67, R67, R66.reuse, RZ, 0x3c, !PT ;  /* 0x000000424343b212 */ /* 0x080fe200078e3cff */
[----:B------:R-:W-:Y:S04]  /*4a20*/  STL [R1+0xb8], R65 ;  /* 0x0000b84101007387 */ /* 0x000fe80000100800 */
[----:B------:R0:W-:Y:S02]  /*4a30*/  STL [R1+0xb0], R66 ;  /* 0x0000b04201007387 */ /* 0x0001e40000100800 */
[----:B0-----:R-:W-:-:S04]  /*4a40*/  @!P3 LOP3.LUT R66, R67, R66, RZ, 0x3c, !PT ;  /* 0x000000424342b212 */ /* 0x001fc800078e3cff */
[----:B------:R-:W-:-:S05]  /*4a50*/  @!P3 LOP3.LUT R67, R67, R66, RZ, 0x3c, !PT ;  /* 0x000000424343b212 */ /* 0x000fca00078e3cff */
[----:B------:R0:W4:Y:S01]  /*4a60*/  @!P3 LDG.E.U8 R86, desc[UR22][R66.64] ;  /* 0x000000164256b981 */ /* 0x000122000c1e1100 */
[----:B------:R-:W-:-:S03]  /*4a70*/  UIMAD UR4, UR6, 0xb, URZ ;  /* 0x0000000b060478a4 */ /* 0x000fc6000f8e02ff */
[----:B--2---:R1:W-:Y:S01]  /*4a80*/  STL [R1+0x94], R80 ;  /* 0x0000945001007387 */ /* 0x0043e20000100800 */
[----:B------:R-:W-:Y:S02]  /*4a90*/  USHF.R.S32.HI UR5, URZ, 0x1f, UR4 ;  /* 0x0000001fff057899 */ /* 0x000fe40008011404 */
[----:B-1----:R-:W-:-:S05]  /*4aa0*/  IADD3 R80, P6, PT, R2, UR4, RZ ;  /* 0x0000000402507c10 */ /* 0x002fca000ffde0ff */
[----:B------:R1:W-:Y:S01]  /*4ab0*/  STL [R1+0x1fc], R80 ;  /* 0x0001fc5001007387 */ /* 0x0003e20000100800 */
[----:B0-----:R-:W-:Y:S01]  /*4ac0*/  IMAD.MOV.U32 R67, RZ, RZ, R80 ;  /* 0x000000ffff437224 */ /* 0x001fe200078e0050 */
[----:B------:R-:W-:-:S04]  /*4ad0*/  IADD3.X R66, PT, PT, R3, UR5, RZ, P6, !PT ;  /* 0x0000000503427c10 */ /* 0x000fc8000b7fe4ff */
[----:B------:R-:W-:Y:S02]  /*4ae0*/  @!P1 LOP3.LUT R67, R67, R66, RZ, 0x3c, !PT ;  /* 0x0000004243439212 */ /* 0x000fe400078e3cff */
[----:B------:R-:W-:Y:S02]  /*4af0*/  SHF.R.U32.HI R65, RZ, 0xc, R30 ;  /* 0x0000000cff417819 */ /* 0x000fe4000001161e */
[----:B------:R-:W-:Y:S01]  /*4b00*/  PRMT R83, RZ, 0x7610, R83 ;  /* 0x00007610ff537816 */ /* 0x000fe20000000053 */
[----:B-1----:R-:W-:Y:S01]  /*4b10*/  IMAD.MOV.U32 R80, RZ, RZ, R90 ;  /* 0x000000ffff507224 */ /* 0x002fe200078e005a */
[----:B------:R-:W-:Y:S02]  /*4b20*/  LOP3.LUT P6, RZ, R65, 0x1, RZ, 0xc0, !PT ;  /* 0x0000000141ff7812 */ /* 0x000fe400078cc0ff */
[----:B------:R-:W-:Y:S01]  /*4b30*/  PRMT R16, RZ, 0x7610, R16 ;  /* 0x00007610ff107816 */ /* 0x000fe20000000010 */
[----:B----4-:R0:W-:Y:S02]  /*4b40*/  STL [R1+0x98], R86 ;  /* 0x0000985601007387 */ /* 0x0101e40000100800 */
[----:B0-----:R-:W-:-:S02]  /*4b50*/  IMAD.MOV.U32 R86, RZ, RZ, R77 ;  /* 0x000000ffff567224 */ /* 0x001fc400078e004d */
[----:B------:R-:W-:Y:S02]  /*4b60*/  IMAD.MOV.U32 R77, RZ, RZ, R74 ;  /* 0x000000ffff4d7224 */ /* 0x000fe400078e004a */
[----:B------:R-:W-:Y:S02]  /*4b70*/  IMAD.MOV.U32 R74, RZ, RZ, R73 ;  /* 0x000000ffff4a7224 */ /* 0x000fe400078e0049 */
[----:B------:R-:W-:Y:S02]  /*4b80*/  IMAD.MOV.U32 R73, RZ, RZ, R71 ;  /* 0x000000ffff497224 */ /* 0x000fe400078e0047 */
[----:B------:R-:W-:Y:S01]  /*4b90*/  IMAD.MOV.U32 R71, RZ, RZ, R89 ;  /* 0x000000ffff477224 */ /* 0x000fe200078e0059 */
[----:B------:R-:W-:-:S05]  /*4ba0*/  IADD3 R89, P3, PT, R4, UR4, RZ ;  /* 0x0000000404597c10 */ /* 0x000fca000ff7e0ff */
[----:B------:R-:W-:Y:S04]  /*4bb0*/  STL [R1+0x204], R89 ;  /* 0x0002045901007387 */ /* 0x000fe80000100800 */
[----:B------:R0:W-:Y:S01]  /*4bc0*/  STL [R1+0x1f8], R66 ;  /* 0x0001f84201007387 */ /* 0x0001e20000100800 */
[----:B------:R-:W-:Y:S01]  /*4bd0*/  IADD3.X R90, PT, PT, R5, UR5, RZ, P3, !PT ;  /* 0x00000005055a7c10 */ /* 0x000fe20009ffe4ff */
[----:B------:R-:W-:Y:S01]  /*4be0*/  IMAD.MOV.U32 R65, RZ, RZ, R89 ;  /* 0x000000ffff417224 */ /* 0x000fe200078e0059 */
[----:B0-----:R-:W-:-:S04]  /*4bf0*/  @!P1 LOP3.LUT R66, R67, R66, RZ, 0x3c, !PT ;  /* 0x0000004243429212 */ /* 0x001fc800078e3cff */
[----:B------:R-:W-:-:S05]  /*4c00*/  @!P1 LOP3.LUT R67, R67, R66, RZ, 0x3c, !PT ;  /* 0x0000004243439212 */ /* 0x000fca00078e3cff */
[----:B------:R0:W2:Y:S02]  /*4c10*/  @!P1 LDG.E.U8 R83, desc[UR22][R66.64] ;  /* 0x0000001642539981 */ /* 0x0000a4000c1e1100 */
[----:B0-----:R-:W-:Y:S02]  /*4c20*/  IMAD.MOV.U32 R67, RZ, RZ, R90 ;  /* 0x000000ffff437224 */ /* 0x001fe400078e005a */
[----:B------:R-:W-:-:S05]  /*4c30*/  @!P1 IMAD.MOV.U32 R66, RZ, RZ, R65 ;  /* 0x000000ffff429224 */ /* 0x000fca00078e0041 */
[----:B------:R0:W4:Y:S01]  /*4c40*/  @!P1 LDG.E.U8 R16, desc[UR22][R66.64] ;  /* 0x0000001642109981 */ /* 0x000122000c1e1100 */
[----:B------:R-:W-:-:S03]  /*4c50*/  IADD3 R89, P3, PT, R6, UR4, RZ ;  /* 0x0000000406597c10 */ /* 0x000fc6000ff7e0ff */
[----:B------:R-:W-:Y:S01]  /*4c60*/  STL [R1+0x200], R90 ;  /* 0x0002005a01007387 */ /* 0x000fe20000100800 */
[----:B------:R-:W-:Y:S02]  /*4c70*/  PRMT R84, RZ, 0x7610, R84 ;  /* 0x00007610ff547816 */ /* 0x000fe40000000054 */
[----:B0-----:R-:W-:Y:S02]  /*4c80*/  IADD3.X R67, PT, PT, R7, UR5, RZ, P3, !PT ;  /* 0x0000000507437c10 */ /* 0x001fe40009ffe4ff */
[----:B------:R-:W-:Y:S01]  /*4c90*/  IADD3 R65, P3, PT, R8, UR4, RZ ;  /* 0x0000000408417c10 */ /* 0x000fe2000ff7e0ff */
[----:B------:R-:W-:Y:S01]  /*4ca0*/  @!P1 IMAD.MOV.U32 R66, RZ, RZ, R89 ;  /* 0x000000ffff429224 */ /* 0x000fe200078e0059 */
[----:B------:R-:W-:-:S04]  /*4cb0*/  PRMT R33, RZ, 0x7610, R33 ;  /* 0x00007610ff217816 */ /* 0x000fc80000000021 */
[----:B------:R0:W3:Y:S02]  /*4cc0*/  @!P1 LDG.E.U8 R84, desc[UR22][R66.64] ;  /* 0x0000001642549981 */ /* 0x0000e4000c1e1100 */
[----:B0-----:R-:W-:Y:S02]  /*4cd0*/  @!P1 IMAD.MOV.U32 R66, RZ, RZ, R65 ;  /* 0x000000ffff429224 */ /* 0x001fe400078e0041 */
[----:B--2---:R0:W-:Y:S04]  /*4ce0*/  STL [R1+0x80], R83 ;  /* 0x0000805301007387 */ /* 0x0041e80000100800 */
[----:B0-----:R-:W2:Y:S04]  /*4cf0*/  LDL.LU R83, [R1+0x818] ;  /* 0x0008180001537983 */ /* 0x001ea80000300800 */
[----:B------:R-:W2:Y:S04]  /*4d00*/  LDL.LU R90, [R1+0x814] ;  /* 0x00081400015a7983 */ /* 0x000ea80000300800 */
[----:B------:R0:W-:Y:S04]  /*4d10*/  STL [R1+0x370], R89 ;  /* 0x0003705901007387 */ /* 0x0001e80000100800 */
[----:B------:R-:W-:Y:S04]  /*4d20*/  STL [R1+0x208], R67 ;  /* 0x0002084301007387 */ /* 0x000fe80000100800 */
[----:B------:R-:W-:Y:S04]  /*4d30*/  STL [R1+0x378], R65 ;  /* 0x0003784101007387 */ /* 0x000fe80000100800 */
[----:B----4-:R1:W-:Y:S01]  /*4d40*/  STL [R1+0x7c], R16 ;  /* 0x00007c1001007387 */ /* 0x0103e20000100800 */
[----:B------:R-:W-:-:S03]  /*4d50*/  UIMAD UR4, UR6, 0x13, URZ ;  /* 0x00000013060478a4 */ /* 0x000fc6000f8e02ff */
[----:B0-----:R-:W4:Y:S01]  /*4d60*/  LDL.LU R89, [R1+0x810] ;  /* 0x0008100001597983 */ /* 0x001f220000300800 */
[----:B-1----:R-:W-:-:S05]  /*4d70*/  IADD3.X R16, PT, PT, R9, UR5, RZ, P3, !PT ;  /* 0x0000000509107c10 */ /* 0x002fca0009ffe4ff */
[----:B------:R-:W-:-:S05]  /*4d80*/  IMAD.MOV.U32 R67, RZ, RZ, R16 ;  /* 0x000000ffff437224 */ /* 0x000fca00078e0010 */
[----:B------:R0:W2:Y:S04]  /*4d90*/  @!P1 LDG.E.U8 R33, desc[UR22][R66.64] ;  /* 0x0000001642219981 */ /* 0x0000a8000c1e1100 */
[----:B---3--:R1:W-:Y:S01]  /*4da0*/  STL [R1+0x8c], R84 ;  /* 0x00008c5401007387 */ /* 0x0083e20000100800 */
[----:B------:R-:W-:-:S03]  /*4db0*/  USHF.R.S32.HI UR14, URZ, 0x1f, UR4 ;  /* 0x0000001fff0e7899 */ /* 0x000fc60008011404 */
[----:B-1----:R-:W3:Y:S04]  /*4dc0*/  LDL.LU R84, [R1+0x80c] ;  /* 0x00080c0001547983 */ /* 0x002ee80000300800 */
[----:B------:R1:W-:Y:S02]  /*4dd0*/  STL [R1+0x374], R16 ;  /* 0x0003741001007387 */ /* 0x0003e40000100800 */
[----:B-1----:R-:W-:-:S05]  /*4de0*/  IADD3 R16, P3, PT, R2, UR4, RZ ;  /* 0x0000000402107c10 */ /* 0x002fca000ff7e0ff */
[----:B------:R1:W-:Y:S01]  /*4df0*/  STL [R1+0x4a0], R16 ;  /* 0x0004a01001007387 */ /* 0x0003e20000100800 */
[----:B0-----:R-:W-:Y:S01]  /*4e00*/  IMAD.MOV.U32 R67, RZ, RZ, R16 ;  /* 0x000000ffff437224 */ /* 0x001fe200078e0010 */
[----:B------:R-:W-:-:S04]  /*4e10*/  IADD3.X R66, PT, PT, R3, UR14, RZ, P3, !PT ;  /* 0x0000000e03427c10 */ /* 0x000fc80009ffe4ff */
[----:B------:R-:W-:Y:S02]  /*4e20*/  @P6 LOP3.LUT R67, R67, R66, RZ, 0x3c, !PT ;  /* 0x0000004243436212 */ /* 0x000fe400078e3cff */
[----:B------:R-:W-:Y:S01]  /*4e30*/  PRMT R17, RZ, 0x7610, R17 ;  /* 0x00007610ff117816 */ /* 0x000fe20000000011 */
[----:B-1----:R-:W-:Y:S01]  /*4e40*/  IMAD.MOV.U32 R16, RZ, RZ, R80 ;  /* 0x000000ffff107224 */ /* 0x002fe200078e0050 */
[----:B------:R-:W-:Y:S01]  /*4e50*/  SHF.R.U32.HI R65, RZ, 0x4, R30 ;  /* 0x00000004ff417819 */ /* 0x000fe2000001161e */
[----:B------:R-:W-:Y:S02]  /*4e60*/  IMAD.MOV.U32 R80, RZ, RZ, R79 ;  /* 0x000000ffff507224 */ /* 0x000fe400078e004f */
[----:B------:R-:W-:Y:S01]  /*4e70*/  IMAD.MOV.U32 R79, RZ, RZ, R91 ;  /* 0x000000ffff4f7224 */ /* 0x000fe200078e005b */
[----:B------:R-:W-:Y:S02]  /*4e80*/  LOP3.LUT P3, RZ, R65, 0x1, RZ, 0xc0, !PT ;  /* 0x0000000141ff7812 */ /* 0x000fe4000786c0ff */
[----:B------:R-:W-:Y:S01]  /*4e90*/  PRMT R65, RZ, 0x7610, R65 ;  /* 0x00007610ff417816 */ /* 0x000fe20000000041 */
[----:B--2---:R0:W-:Y:S02]  /*4ea0*/  STL [R1+0x88], R33 ;  /* 0x0000882101007387 */ /* 0x0041e40000100800 */
[----:B0-----:R-:W-:-:S02]  /*4eb0*/  IMAD.MOV.U32 R33, RZ, RZ, R86 ;  /* 0x000000ffff217224 */ /* 0x001fc400078e0056 */
[----:B------:R-:W-:Y:S01]  /*4ec0*/  IMAD.MOV.U32 R86, RZ, RZ, R85 ;  /* 0x000000ffff567224 */ /* 0x000fe200078e0055 */
[----:B------:R-:W-:-:S05]  /*4ed0*/  IADD3 R85, P1, PT, R4, UR4, RZ ;  /* 0x0000000404557c10 */ /* 0x000fca000ff3e0ff */
[----:B------:R-:W-:Y:S04]  /*4ee0*/  STL [R1+0x4a8], R85 ;  /* 0x0004a85501007387 */ /* 0x000fe80000100800 */
[----:B------:R0:W-:Y:S02]  /*4ef0*/  STL [R1+0x49c], R66 ;  /* 0x00049c4201007387 */ /* 0x0001e40000100800 */
[----:B0-----:R-:W-:-:S04]  /*4f00*/  @P6 LOP3.LUT R66, R67, R66, RZ, 0x3c, !PT ;  /* 0x0000004243426212 */ /* 0x001fc800078e3cff */
[----:B------:R-:W-:-:S05]  /*4f10*/  @P6 LOP3.LUT R67, R67, R66, RZ, 0x3c, !PT ;  /* 0x0000004243436212 */ /* 0x000fca00078e3cff */
[----:B------:R0:W2:Y:S01]  /*4f20*/  @P6 LDG.E.U8 R17, desc[UR22][R66.64] ;  /* 0x0000001642116981 */ /* 0x0000a2000c1e1100 */
[----:B------:R-:W-:Y:S01]  /*4f30*/  IADD3.X R91, PT, PT, R5, UR14, RZ, P1, !PT ;  /* 0x0000000e055b7c10 */ /* 0x000fe20008ffe4ff */
[----:B0-----:R-:W-:-:S04]  /*4f40*/  @P6 IMAD.MOV.U32 R66, RZ, RZ, R85 ;  /* 0x000000ffff426224 */ /* 0x001fc800078e0055 */
[----:B------:R-:W-:-:S05]  /*4f50*/  @P6 IMAD.MOV.U32 R67, RZ, RZ, R91 ;  /* 0x000000ffff436224 */ /* 0x000fca00078e005b */
[----:B------:R0:W3:Y:S04]  /*4f60*/  @P6 LDG.E.U8 R65, desc[UR22][R66.64] ;  /* 0x0000001642416981 */ /* 0x0000e8000c1e1100 */
[----:B------:R1:W-:Y:S01]  /*4f70*/  STL [R1+0x4a4], R91 ;  /* 0x0004a45b01007387 */ /* 0x0003e20000100800 */
[----:B------:R-:W-:Y:S02]  /*4f80*/  PRMT R68, RZ, 0x7610, R68 ;  /* 0x00007610ff447816 */ /* 0x000fe40000000044 */
[----:B------:R-:W-:Y:S01]  /*4f90*/  PRMT R18, RZ, 0x7610, R18 ;  /* 0x00007610ff127816 */ /* 0x000fe20000000012 */
[----:B--2---:R2:W-:Y:S04]  /*4fa0*/  STL [R1+0x64], R17 ;  /* 0x0000641101007387 */ /* 0x0045e80000100800 */
[----:B-1----:R-:W4:Y:S04]  /*4fb0*/  LDL.LU R91, [R1+0x808] ;  /* 0x00080800015b7983 */ /* 0x002f280000300800 */
[----:B------:R-:W4:Y:S01]  /*4fc0*/  LDL.LU R85, [R1+0x804] ;  /* 0x0008040001557983 */ /* 0x000f220000300800 */
[----:B--2---:R-:W-:-:S04]  /*4fd0*/  IADD3 R17, P1, PT, R6, UR4, RZ ;  /* 0x0000000406117c10 */ /* 0x004fc8000ff3e0ff */
[----:B0-----:R-:W-:Y:S01]  /*4fe0*/  IADD3.X R66, PT, PT, R7, UR14, RZ, P1, !PT ;  /* 0x0000000e07427c10 */ /* 0x001fe20008ffe4ff */
[----:B------:R-:W-:Y:S01]  /*4ff0*/  IMAD.MOV.U32 R67, RZ, RZ, R17 ;  /* 0x000000ffff437224 */ /* 0x000fe200078e0011 */
[----:B------:R0:W-:Y:S04]  /*5000*/  STL [R1+0x4b0], R17 ;  /* 0x0004b01101007387 */ /* 0x0001e80000100800 */
[-C--:B------:R-:W-:Y:S01]  /*5010*/  @P6 LOP3.LUT R67, R67, R66.reuse, RZ, 0x3c, !PT ;  /* 0x0000004243436212 */ /* 0x080fe200078e3cff */
[----:B------:R1:W-:Y:S01]  /*5020*/  STL [R1+0x4ac], R66 ;  /* 0x0004ac4201007387 */ /* 0x0003e20000100800 */
[----:B0-----:R-:W-:Y:S02]  /*5030*/  IADD3 R17, P1, PT, R8, UR4, RZ ;  /* 0x0000000408117c10 */ /* 0x001fe4000ff3e0ff */
[----:B-1----:R-:W-:-:S03]  /*5040*/  @P6 LOP3.LUT R66, R67, R66, RZ, 0x3c, !PT ;  /* 0x0000004243426212 */ /* 0x002fc600078e3cff */
[----:B------:R-:W-:Y:S01]  /*5050*/  STL [R1+0x4b8], R17 ;  /* 0x0004b81101007387 */ /* 0x000fe20000100800 */
[----:B------:R-:W-:-:S03]  /*5060*/  @P6 LOP3.LUT R67, R67, R66, RZ, 0x3c, !PT ;  /* 0x0000004243436212 */ /* 0x000fc600078e3cff */
[----:B---3--:R0:W-:Y:S04]  /*5070*/  STL [R1+0x84], R65 ;  /* 0x0000844101007387 */ /* 0x0081e80000100800 */
[----:B------:R1:W2:Y:S01]  /*5080*/  @P6 LDG.E.U8 R68, desc[UR22][R66.64] ;  /* 0x0000001642446981 */ /* 0x0002a2000c1e1100 */
[----:B0-----:R-:W-:Y:S01]  /*5090*/  IADD3.X R65, PT, PT, R9, UR14, RZ, P1, !PT ;  /* 0x0000000e09417c10 */ /* 0x001fe20008ffe4ff */
[----:B-1----:R-:W-:-:S04]  /*50a0*/  IMAD.MOV.U32 R67, RZ, RZ, R17 ;  /* 0x000000ffff437224 */ /* 0x002fc800078e0011 */
[----:B------:R-:W-:-:S05]  /*50b0*/  IMAD.MOV.U32 R66, RZ, RZ, R65 ;  /* 0x000000ffff427224 */ /* 0x000fca00078e0041 */
[----:B------:R-:W-:-:S04]  /*50c0*/  @P6 LOP3.LUT R67, R67, R66, RZ, 0x3c, !PT ;  /* 0x0000004243436212 */ /* 0x000fc800078e3cff */
[----:B------:R-:W-:-:S04]  /*50d0*/  @P6 LOP3.LUT R66, R67, R66, RZ, 0x3c, !PT ;  /* 0x0000004243426212 */ /* 0x000fc800078e3cff */
[----:B------:R-:W-:-:S05]  /*50e0*/  @P6 LOP3.LUT R67, R67, R66, RZ, 0x3c, !PT ;  /* 0x0000004243436212 */ /* 0x000fca00078e3cff */
[----:B------:R0:W3:Y:S01]  /*50f0*/  @P6 LDG.E.U8 R18, desc[UR22][R66.64] ;  /* 0x0000001642126981 */ /* 0x0000e2000c1e1100 */
[----:B------:R-:W-:-:S04]  /*5100*/  UIMAD UR5, UR6, 0x1b, URZ ;  /* 0x0000001b060578a4 */ /* 0x000fc8000f8e02ff */
[----:B------:R-:W-:Y:S02]  /*5110*/  USHF.R.S32.HI UR15, URZ, 0x1f, UR5 ;  /* 0x0000001fff0f7899 */ /* 0x000fe40008011405 */
[----:B------:R-:W-:-:S04]  /*5120*/  IADD3 R17, P1, PT, R2, UR5, RZ ;  /* 0x0000000502117c10 */ /* 0x000fc8000ff3e0ff */
[----:B0-----:R-:W-:Y:S01]  /*5130*/  IADD3.X R66, PT, PT, R3, UR15, RZ, P1, !PT ;  /* 0x0000000f03427c10 */ /* 0x001fe20008ffe4ff */
[----:B------:R-:W-:-:S05]  /*5140*/  IMAD.MOV.U32 R67, RZ, RZ, R17 ;  /* 0x000000ffff437224 */ /* 0x000fca00078e0011 */
[-C--:B------:R-:W-:Y:S02]  /*5150*/  @P3 LOP3.LUT R67, R67, R66.reuse, RZ, 0x3c, !PT ;  /* 0x0000004243433212 */ /* 0x080fe400078e3cff */
[----:B------:R-:W-:Y:S01]  /*5160*/  PRMT R26, RZ, 0x7610, R26 ;  /* 0x00007610ff1a7816 */ /* 0x000fe2000000001a */
[----:B--2---:R0:W-:Y:S04]  /*5170*/  STL [R1+0x5c], R68 ;  /* 0x00005c4401007387 */ /* 0x0041e80000100800 */
[----:B0-----:R-:W2:Y:S04]  /*5180*/  LDL.LU R68, [R1+0x800] ;  /* 0x0008000001447983 */ /* 0x001ea80000300800 */
[----:B------:R-:W-:Y:S04]  /*5190*/  STL [R1+0x4b4], R65 ;  /* 0x0004b44101007387 */ /* 0x000fe80000100800 */
[----:B------:R-:W-:Y:S04]  /*51a0*/  STL [R1+0x540], R17 ;  /* 0x0005401101007387 */ /* 0x000fe80000100800 */
[----:B---3--:R-:W-:Y:S04]  /*51b0*/  STL [R1+0x54], R18 ;  /* 0x0000541201007387 */ /* 0x008fe80000100800 */
[----:B------:R0:W-:Y:S02]  /*51c0*/  STL [R1+0x53c], R66 ;  /* 0x00053c4201007387 */ /* 0x0001e40000100800 */
[----:B0-----:R-:W-:-:S04]  /*51d0*/  @P3 LOP3.LUT R66, R67, R66, RZ, 0x3c, !PT ;  /* 0x0000004243423212 */ /* 0x001fc800078e3cff */
[----:B------:R-:W-:-:S05]  /*51e0*/  @P3 LOP3.LUT R67, R67, R66, RZ, 0x3c, !PT ;  /* 0x0000004243433212 */ /* 0x000fca00078e3cff */
[----:B------:R0:W3:Y:S01]  /*51f0*/  @P3 LDG.E.U8 R26, desc[UR22][R66.64] ;  /* 0x00000016421a3981 */ /* 0x0000e2000c1e1100 */
[----:B------:R-:W-:Y:S02]  /*5200*/  IMAD.MOV.U32 R18, RZ, RZ, R80 ;  /* 0x000000ffff127224 */ /* 0x000fe400078e0050 */
[----:B------:R-:W-:Y:S02]  /*5210*/  IMAD.MOV.U32 R80, RZ, RZ, R79 ;  /* 0x000000ffff507224 */ /* 0x000fe400078e004f */
[----:B------:R-:W-:Y:S02]  /*5220*/  IMAD.MOV.U32 R79, RZ, RZ, R77 ;  /* 0x000000ffff4f7224 */ /* 0x000fe400078e004d */
[----:B------:R-:W-:Y:S01]  /*5230*/  IMAD.MOV.U32 R77, RZ, RZ, R69 ;  /* 0x000000ffff4d7224 */ /* 0x000fe200078e0045 */
[----:B------:R-:W-:Y:S01]  /*5240*/  IADD3 R69, P6, PT, R4, UR5, RZ ;  /* 0x0000000504457c10 */ /* 0x000fe2000ffde0ff */
[----:B------:R-:W-:Y:S02]  /*5250*/  IMAD.MOV.U32 R17, RZ, RZ, R33 ;  /* 0x000000ffff117224 */ /* 0x000fe400078e0021 */
[----:B------:R-:W-:-:S02]  /*5260*/  IMAD.MOV.U32 R33, RZ, RZ, R86 ;  /* 0x000000ffff217224 */ /* 0x000fc400078e0056 */
[----:B------:R-:W-:Y:S01]  /*5270*/  IMAD.MOV.U32 R86, RZ, RZ, R88 ;  /* 0x000000ffff567224 */ /* 0x000fe200078e0058 */
[----:B------:R-:W-:Y:S01]  /*5280*/  IADD3.X R88, PT, PT, R5, UR15, RZ, P6, !PT ;  /* 0x0000000f05587c10 */ /* 0x000fe2000b7fe4ff */
[----:B------:R-:W-:Y:S01]  /*5290*/  VIADD R65, R23, 0xfffffffa ;  /* 0xfffffffa17417836 */ /* 0x000fe20000000000 */
[----:B------:R-:W-:Y:S01]  /*52a0*/  PRMT R70, RZ, 0x7610, R70 ;  /* 0x00007610ff467816 */ /* 0x000fe20000000046 */
[----:B0-----:R-:W-:Y:S02]  /*52b0*/  @P3 IMAD.MOV.U32 R66, RZ, RZ, R69 ;  /* 0x000000ffff423224 */ /* 0x001fe400078e0045 */
[----:B------:R-:W-:Y:S01]  /*52c0*/  @P3 IMAD.MOV.U32 R67, RZ, RZ, R88 ;  /* 0x000000ffff433224 */ /* 0x000fe200078e0058 */
[----:B------:R-:W-:Y:S02]  /*52d0*/  ISETP.GE.U32.AND P1, PT, R65, 0x7fffffdb, PT ;  /* 0x7fffffdb4100780c */ /* 0x000fe40003f26070 */
[----:B------:R-:W-:Y:S01]  /*52e0*/  IADD3 R65, P6, PT, R6, UR5, RZ ;  /* 0x0000000506417c10 */ /* 0x000fe2000ffde0ff */
[----:B------:R-:W-:Y:S04]  /*52f0*/  STL [R1+0x548], R69 ;  /* 0x0005484501007387 */ /* 0x000fe80000100800 */
[----:B------:R0:W-:Y:S04]  /*5300*/  STL [R1+0x544], R88 ;  /* 0x0005445801007387 */ /* 0x0001e80000100800 */
[----:B------:R1:W2:Y:S04]  /*5310*/  @P3 LDG.E.U8 R70, desc[UR22][R66.64] ;  /* 0x0000001642463981 */ /* 0x0002a8000c1e1100 */
[----:B------:R-:W-:Y:S01]  /*5320*/  STL [R1+0x550], R65 ;  /* 0x0005504101007387 */ /* 0x000fe20000100800 */
[----:B------:R-:W-:Y:S01]  /*5330*/  PRMT R21, RZ, 0x7610, R21 ;  /* 0x00007610ff157816 */ /* 0x000fe20000000015 */
[----:B-1----:R-:W-:-:S02]  /*5340*/  @P3 IMAD.MOV.U32 R66, RZ, RZ, R65 ;  /* 0x000000ffff423224 */ /* 0x002fc400078e0041 */
[----:B---3--:R1:W-:Y:S04]  /*5350*/  STL [R1+0x70], R26 ;  /* 0x0000701a01007387 */ /* 0x0083e80000100800 */
[----:B0-----:R-:W3:Y:S04]  /*5360*/  LDL.LU R88, [R1+0x7fc] ;  /* 0x0007fc0001587983 */ /* 0x001ee80000300800 */
[----:B------:R-:W3:Y:S01]  /*5370*/  LDL.LU R69, [R1+0x7f8] ;  /* 0x0007f80001457983 */ /* 0x000ee20000300800 */
[----:B-1----:R-:W-:-:S05]  /*5380*/  IADD3.X R26, PT, PT, R7, UR15, RZ, P6, !PT ;  /* 0x0000000f071a7c10 */ /* 0x002fca000b7fe4ff */
[----:B------:R-:W-:-:S05]  /*5390*/  IMAD.MOV.U32 R67, RZ, RZ, R26 ;  /* 0x000000ffff437224 */ /* 0x000fca00078e001a */
[----:B------:R0:W3:Y:S01]  /*53a0*/  @P3 LDG.E.U8 R21, desc[UR22][R66.64] ;  /* 0x0000001642153981 */ /* 0x0000e2000c1e1100 */
[----:B------:R-:W-:-:S03]  /*53b0*/  USHF.L.U32 UR4, UR6, 0x2, URZ ;  /* 0x0000000206047899 */ /* 0x000fc600080006ff */
[----:B--2---:R1:W-:Y:S04]  /*53c0*/  STL [R1+0x6c], R70 ;  /* 0x00006c4601007387 */ /* 0x0043e80000100800 */
[----:B-1----:R-:W2:Y:S04]  /*53d0*/  LDL.LU R70, [R1+0x7f4] ;  /* 0x0007f40001467983 */ /* 0x002ea80000300800 */
[----:B------:R1:W-:Y:S01]  /*53e0*/  STL [R1+0x54c], R26 ;  /* 0x00054c1a01007387 */ /* 0x0003e20000100800 */
[----:B------:R-:W-:Y:S02]  /*53f0*/  PRMT R25, RZ, 0x7610, R25 ;  /* 0x00007610ff197816 */ /* 0x000fe40000000019 */
[----:B-1----:R-:W-:-:S04]  /*5400*/  IADD3 R26, P6, PT, R8, UR5, RZ ;  /* 0x00000005081a7c10 */ /* 0x002fc8000ffde0ff */
[----:B0-----:R-:W-:Y:S01]  /*5410*/  IADD3.X R67, PT, PT, R9, UR15, RZ, P6, !PT ;  /* 0x0000000f09437c10 */ /* 0x001fe2000b7fe4ff */
[----:B------:R-:W-:Y:S01]  /*5420*/  STL [R1+0x558], R26 ;  /* 0x0005581a01007387 */ /* 0x000fe20000100800 */
[----:B------:R-:W-:Y:S01]  /*5430*/  @P3 IMAD.MOV.U32 R66, RZ, RZ, R26 ;  /* 0x000000ffff423224 */ /* 0x000fe200078e001a */
[----:B------:R-:W-:Y:S02]  /*5440*/  USHF.R.S32.HI UR5, URZ, 0x1f, UR4 ;  /* 0x0000001fff057899 */ /* 0x000fe40008011404 */
[----:B------:R-:W-:Y:S04]  /*5450*/  STL [R1+0x554], R67 ;  /* 0x0005544301007387 */ /* 0x000fe80000100800 */
[----:B------:R0:W2:Y:S01]  /*5460*/  @P3 LDG.E.U8 R25, desc[UR22][R66.64] ;  /* 0x0000001642193981 */ /* 0x0000a2000c1e1100 */
[----:B------:R-:W-:-:S02]  /*5470*/  PRMT R81, RZ, 0x7610, R81 ;  /* 0x00007610ff517816 */ /* 0x000fc40000000051 */
[----:B------:R-:W-:Y:S01]  /*5480*/  PRMT R20, RZ, 0x7610, R20 ;  /* 0x00007610ff147816 */ /* 0x000fe20000000014 */
[----:B---3--:R1:W-:Y:S02]  /*5490*/  STL [R1+0x44], R21 ;  /* 0x0000441501007387 */ /* 0x0083e40000100800 */
[----:B-1----:R-:W-:-:S04]  /*54a0*/  IADD3 R21, P6, PT, R2, UR4, RZ ;  /* 0x0000000402157c10 */ /* 0x002fc8000ffde0ff */
[----:B0-----:R-:W-:Y:S01]  /*54b0*/  IADD3.X R66, PT, PT, R3, UR5, RZ, P6, !PT ;  /* 0x0000000503427c10 */ /* 0x001fe2000b7fe4ff */
[----:B------:R-:W-:Y:S01]  /*54c0*/  IMAD.MOV.U32 R67, RZ, RZ, R21 ;  /* 0x000000ffff437224 */ /* 0x000fe200078e0015 */
[----:B------:R0:W-:Y:S04]  /*54d0*/  STL [R1+0xc8], R21 ;  /* 0x0000c81501007387 */ /* 0x0001e80000100800 */
[----:B------:R-:W-:Y:S02]  /*54e0*/  @!P5 LOP3.LUT R67, R67, R66, RZ, 0x3c, !PT ;  /* 0x000000424343d212 */ /* 0x000fe400078e3cff */
[----:B0-----:R-:W-:-:S05]  /*54f0*/  IADD3 R21, P3, PT, R4, UR4, RZ ;  /* 0x0000000404157c10 */ /* 0x001fca000ff7e0ff */
[----:B------:R-:W-:Y:S04]  /*5500*/  STL [R1+0x108], R21 ;  /* 0x0001081501007387 */ /* 0x000fe80000100800 */
[----:B------:R0:W-:Y:S01]  /*5510*/  STL [R1+0xc0], R66 ;  /* 0x0000c04201007387 */ /* 0x0001e20000100800 */
[----:B------:R-:W-:Y:S02]  /*5520*/  IADD3.X R26, PT, PT, R5, UR5, RZ, P3, !PT ;  /* 0x00000005051a7c10 */ /* 0x000fe40009ffe4ff */
[----:B0-----:R-:W-:-:S04]  /*5530*/  @!P5 LOP3.LUT R66, R67, R66, RZ, 0x3c, !PT ;  /* 0x000000424342d212 */ /* 0x001fc800078e3cff */
[----:B------:R-:W-:-:S05]  /*5540*/  @!P5 LOP3.LUT R67, R67, R66, RZ, 0x3c, !PT ;  /* 0x000000424343d212 */ /* 0x000fca00078e3cff */
[----:B------:R0:W3:Y:S02]  /*5550*/  @!P5 LDG.E.U8 R81, desc[UR22][R66.64] ;  /* 0x000000164251d981 */ /* 0x0000e4000c1e1100 */
[----:B0-----:R-:W-:Y:S02]  /*5560*/  @!P5 IMAD.MOV.U32 R66, RZ, RZ, R21 ;  /* 0x000000ffff42d224 */ /* 0x001fe400078e0015 */
[----:B------:R-:W-:-:S05]  /*5570*/  @!P5 IMAD.MOV.U32 R67, RZ, RZ, R26 ;  /* 0x000000ffff43d224 */ /* 0x000fca00078e001a */
[----:B------:R0:W3:Y:S04]  /*5580*/  @!P5 LDG.E.U8 R20, desc[UR22][R66.64] ;  /* 0x000000164214d981 */ /* 0x0000e8000c1e1100 */
[----:B--2---:R1:W-:Y:S04]  /*5590*/  STL [R1+0x50], R25 ;  /* 0x0000501901007387 */ /* 0x0043e80000100800 */
[----:B------:R2:W-:Y:S01]  /*55a0*/  STL [R1+0x104], R26 ;  /* 0x0001041a01007387 */ /* 0x0005e20000100800 */
[----:B-1----:R-:W-:-:S04]  /*55b0*/  IADD3 R25, P3, PT, R6, UR4, RZ ;  /* 0x0000000406197c10 */ /* 0x002fc8000ff7e0ff */
[----:B--2---:R-:W-:Y:S01]  /*55c0*/  IADD3.X R26, PT, PT, R7, UR5, RZ, P3, !PT ;  /* 0x00000005071a7c10 */ /* 0x004fe20009ffe4ff */
[----:B------:R-:W-:Y:S01]  /*55d0*/  STL [R1+0x110], R25 ;  /* 0x0001101901007387 */ /* 0x000fe20000100800 */
[----:B------:R-:W-:Y:S01]  /*55e0*/  PRMT R22, RZ, 0x7610, R22 ;  /* 0x00007610ff167816 */ /* 0x000fe20000000016 */
[----:B0-----:R-:W-:Y:S02]  /*55f0*/  @!P5 IMAD.MOV.U32 R66, RZ, RZ, R25 ;  /* 0x000000ffff42d224 */ /* 0x001fe400078e0019 */
[----:B------:R-:W-:Y:S01]  /*5600*/  @!P5 IMAD.MOV.U32 R67, RZ, RZ, R26 ;  /* 0x000000ffff43d224 */ /* 0x000fe200078e001a */
[----:B------:R-:W-:-:S04]  /*5610*/  PRMT R19, RZ, 0x7610, R19 ;  /* 0x00007610ff137816 */ /* 0x000fc80000000013 */
[----:B------:R0:W2:Y:S04]  /*5620*/  @!P5 LDG.E.U8 R22, desc[UR22][R66.64] ;  /* 0x000000164216d981 */ /* 0x0000a8000c1e1100 */
[----:B---3--:R1:W-:Y:S02]  /*5630*/  STL [R1+0x3c], R20 ;  /* 0x00003c1401007387 */ /* 0x0083e40000100800 */
[----:B-1----:R-:W-:-:S04]  /*5640*/  IADD3 R20, P3, PT, R8, UR4, RZ ;  /* 0x0000000408147c10 */ /* 0x002fc8000ff7e0ff */
[----:B------:R-:W-:Y:S01]  /*5650*/  IADD3.X R21, PT, PT, R9, UR5, RZ, P3, !PT ;  /* 0x0000000509157c10 */ /* 0x000fe20009ffe4ff */
[----:B0-----:R-:W-:-:S04]  /*5660*/  @!P5 IMAD.MOV.U32 R66, RZ, RZ, R20 ;  /* 0x000000ffff42d224 */ /* 0x001fc800078e0014 */
[----:B------:R-:W-:-:S05]  /*5670*/  @!P5 IMAD.MOV.U32 R67, RZ, RZ, R21 ;  /* 0x000000ffff43d224 */ /* 0x000fca00078e0015 */
[----:B------:R0:W3:Y:S01]  /*5680*/  @!P5 LDG.E.U8 R19, desc[UR22][R66.64] ;  /* 0x000000164213d981 */ /* 0x0000e2000c1e1100 */
[----:B------:R-:W-:-:S03]  /*5690*/  UIMAD UR4, UR6, 0xc, URZ ;  /* 0x0000000c060478a4 */ /* 0x000fc6000f8e02ff */
[----:B------:R-:W-:Y:S04]  /*56a0*/  STL [R1+0x10c], R26 ;  /* 0x00010c1a01007387 */ /* 0x000fe80000100800 */
[----:B------:R-:W-:Y:S04]  /*56b0*/  STL [R1+0x118], R20 ;  /* 0x0001181401007387 */ /* 0x000fe80000100800 */
[----:B------:R-:W-:Y:S04]  /*56c0*/  STL [R1+0x114], R21 ;  /* 0x0001141501007387 */ /* 0x000fe80000100800 */
[----:B------:R1:W-:Y:S01]  /*56d0*/  STL [R1+0x40], R81 ;  /* 0x0000405101007387 */ /* 0x0003e20000100800 */
[----:B------:R-:W-:-:S02]  /*56e0*/  USHF.R.S32.HI UR5, URZ, 0x1f, UR4 ;  /* 0x0000001fff057899 */ /* 0x000fc40008011404 */
[----:B-1----:R-:W-:-:S05]  /*56f0*/  IADD3 R81, P3, PT, R2, UR4, RZ ;  /* 0x0000000402517c10 */ /* 0x002fca000ff7e0ff */
[----:B------:R-:W-:Y:S01]  /*5700*/  STL [R1+0x380], R81 ;  /* 0x0003805101007387 */ /* 0x000fe20000100800 */
[----:B0-----:R-:W-:Y:S02]  /*5710*/  IADD3.X R66, PT, PT, R3, UR5, RZ, P3, !PT ;  /* 0x0000000503427c10 */ /* 0x001fe40009ffe4ff */
[----:B------:R-:W-:-:S03]  /*5720*/  PRMT R72, RZ, 0x7610, R72 ;  /* 0x00007610ff487816 */ /* 0x000fc60000000048 */
[----:B------:R-:W-:Y:S01]  /*5730*/  @!P2 IMAD.MOV.U32 R67, RZ, RZ, R66 ;  /* 0x000000ffff43a224 */ /* 0x000fe200078e0042 */
[----:B------:R-:W-:Y:S01]  /*5740*/  SHF.R.U32.HI R65, RZ, 0xb, R30 ;  /* 0x0000000bff417819 */ /* 0x000fe2000001161e */
[----:B------:R-:W-:Y:S01]  /*5750*/  IMAD.MOV.U32 R21, RZ, RZ, R77 ;  /* 0x000000ffff157224 */ /* 0x000fe200078e004d */
[----:B------:R-:W-:Y:S01]  /*5760*/  IADD3 R77, P3, PT, R6, UR4, RZ ;  /* 0x00000004064d7c10 */ /* 0x000fe2000ff7e0ff */
[----:B------:R-:W-:Y:S01]  /*5770*/  IMAD.MOV.U32 R20, RZ, RZ, R74 ;  /* 0x000000ffff147224 */ /* 0x000fe200078e004a */
[----:B------:R-:W-:Y:S02]  /*5780*/  LOP3.LUT P6, RZ, R65, 0x1, RZ, 0xc0, !PT ;  /* 0x0000000141ff7812 */ /* 0x000fe400078cc0ff */
[----:B------:R-:W-:Y:S02]  /*5790*/  PRMT R75, RZ, 0x7610, R75 ;  /* 0x00007610ff4b7816 */ /* 0x000fe4000000004b */
[----:B------:R-:W-:Y:S02]  /*57a0*/  SHF.R.U32.HI R65, RZ, 0x3, R30 ;  /* 0x00000003ff417819 */ /* 0x000fe4000001161e */
[----:B------:R-:W-:-:S02]  /*57b0*/  IADD3.X R74, PT, PT, R7, UR5, RZ, P3, !PT ;  /* 0x00000005074a7c10 */ /* 0x000fc40009ffe4ff */
[----:B------:R-:W-:Y:S02]  /*57c0*/  LOP3.LUT P3, RZ, R65, 0x1, RZ, 0xc0, !PT ;  /* 0x0000000141ff7812 */ /* 0x000fe4000786c0ff */
[----:B------:R-:W-:Y:S02]  /*57d0*/  PRMT R65, RZ, 0x7610, R65 ;  /* 0x00007610ff417816 */ /* 0x000fe40000000041 */
[----:B------:R-:W-:Y:S01]  /*57e0*/  PRMT R24, RZ, 0x7610, R24 ;  /* 0x00007610ff187816 */ /* 0x000fe20000000018 */
[----:B---3--:R-:W-:Y:S04]  /*57f0*/  STL [R1+0x48], R19 ;  /* 0x0000481301007387 */ /* 0x008fe80000100800 */
[----:B--2---:R0:W-:Y:S02]  /*5800*/  STL [R1+0x1c], R22 ;  /* 0x00001c1601007387 */ /* 0x0041e40000100800 */
[----:B0-----:R-:W-:Y:S01]  /*5810*/  IMAD.MOV.U32 R22, RZ, RZ, R73 ;  /* 0x000000ffff167224 */ /* 0x001fe200078e0049 */
[----:B------:R-:W-:Y:S01]  /*5820*/  IADD3 R73, P5, PT, R4, UR4, RZ ;  /* 0x0000000404497c10 */ /* 0x000fe2000ffbe0ff */
[----:B------:R-:W-:-:S02]  /*5830*/  IMAD.MOV.U32 R19, RZ, RZ, R17 ;  /* 0x000000ffff137224 */ /* 0x000fc400078e0011 */
[----:B------:R-:W-:Y:S02]  /*5840*/  IMAD.MOV.U32 R17, RZ, RZ, R16 ;  /* 0x000000ffff117224 */ /* 0x000fe400078e0010 */
[----:B------:R-:W-:Y:S01]  /*5850*/  STL [R1+0x388], R73 ;  /* 0x0003884901007387 */ /* 0x000fe20000100800 */
[----:B------:R-:W-:Y:S01]  /*5860*/  IMAD.MOV.U32 R16, RZ, RZ, R71 ;  /* 0x000000ffff107224 */ /* 0x000fe200078e0047 */
[----:B------:R-:W-:Y:S02]  /*5870*/  IADD3.X R71, PT, PT, R5, UR5, RZ, P5, !PT ;  /* 0x0000000505477c10 */ /* 0x000fe4000affe4ff */
[----:B------:R0:W-:Y:S01]  /*5880*/  STL [R1+0x37c], R66 ;  /* 0x00037c4201007387 */ /* 0x0001e20000100800 */
[----:B------:R-:W-:Y:S01]  /*5890*/  IADD3 R25, P5, PT, R8, UR4, RZ ;  /* 0x0000000408197c10 */ /* 0x000fe2000ffbe0ff */
[----:B0-----:R-:W-:-:S05]  /*58a0*/  @!P2 IMAD.MOV.U32 R66, RZ, RZ, R81 ;  /* 0x000000ffff42a224 */ /* 0x001fca00078e0051 */
[----:B------:R0:W2:Y:S01]  /*58b0*/  @!P2 LDG.E.U8 R72, desc[UR22][R66.64] ;  /* 0x000000164248a981 */ /* 0x0000a2000c1e1100 */
[----:B------:R-:W-:Y:S01]  /*58c0*/  IADD3.X R26, PT, PT, R9, UR5, RZ, P5, !PT ;  /* 0x00000005091a7c10 */ /* 0x000fe2000affe4ff */
[----:B0-----:R-:W-:Y:S02]  /*58d0*/  @!P2 IMAD.MOV.U32 R66, RZ, RZ, R73 ;  /* 0x000000ffff42a224 */ /* 0x001fe400078e0049 */
[----:B------:R-:W-:-:S05]  /*58e0*/  @!P2 IMAD.MOV.U32 R67, RZ, RZ, R71 ;  /* 0x000000ffff43a224 */ /* 0x000fca00078e0047 */
[----:B------:R0:W3:Y:S02]  /*58f0*/  @!P2 LDG.E.U8 R75, desc[UR22][R66.64] ;  /* 0x00000016424ba981 */ /* 0x0000e4000c1e1100 */
[----:B0-----:R-:W-:Y:S02]  /*5900*/  @!P2 IMAD.MOV.U32 R66, RZ, RZ, R77 ;  /* 0x000000ffff42a224 */ /* 0x001fe400078e004d */
[----:B------:R-:W-:-:S05]  /*5910*/  @!P2 IMAD.MOV.U32 R67, RZ, RZ, R74 ;  /* 0x000000ffff43a224 */ /* 0x000fca00078e004a */
[----:B------:R0:W4:Y:S02]  /*5920*/  @!P2 LDG.E.U8 R65, desc[UR22][R66.64] ;  /* 0x000000164241a981 */ /* 0x000124000c1e1100 */
[----:B0-----:R-:W-:Y:S02]  /*5930*/  @!P2 IMAD.MOV.U32 R66, RZ, RZ, R25 ;  /* 0x000000ffff42a224 */ /* 0x001fe400078e0019 */
[----:B------:R-:W-:-:S05]  /*5940*/  @!P2 IMAD.MOV.U32 R67, RZ, RZ, R26 ;  /* 0x000000ffff43a224 */ /* 0x000fca00078e001a */
[----:B------:R0:W4:Y:S01]  /*5950*/  @!P2 LDG.E.U8 R24, desc[UR22][R66.64] ;  /* 0x000000164218a981 */ /* 0x000122000c1e1100 */
[----:B------:R-:W-:-:S03]  /*5960*/  ISETP.GT.U32.AND P5, PT, R29, R58, PT ;  /* 0x0000003a1d00720c */ /* 0x000fc60003fa4070 */
[----:B------:R-:W-:Y:S01]  /*5970*/  STL [R1+0x420], R77 ;  /* 0x0004204d01007387 */ /* 0x000fe20000100800 */
[----:B------:R-:W-:-:S03]  /*5980*/  UIMAD UR5, UR6, 0x14, URZ ;  /* 0x00000014060578a4 */ /* 0x000fc6000f8e02ff */
[----:B------:R-:W-:Y:S04]  /*5990*/  STL [R1+0x384], R71 ;  /* 0x0003844701007387 */ /* 0x000fe80000100800 */
[----:B------:R1:W-:Y:S04]  /*59a0*/  STL [R1+0x428], R25 ;  /* 0x0004281901007387 */ /* 0x0003e80000100800 */
[----:B------:R-:W-:Y:S04]  /*59b0*/  STL [R1+0x41c], R74 ;  /* 0x00041c4a01007387 */ /* 0x000fe80000100800 */
[----:B------:R-:W4:Y:S01]  /*59c0*/  LDL.LU R81, [R1+0x7f0] ;  /* 0x0007f00001517983 */ /* 0x000f220000300800 */
[----:B------:R-:W-:Y:S01]  /*59d0*/  @!P5 IMAD.IADD R58, R58, 0x1, -R29 ;  /* 0x000000013a3ad824 */ /* 0x000fe200078e0a1d */
[----:B0-----:R-:W-:Y:S01]  /*59e0*/  IADD3 R67, P5, PT, R2, UR5, RZ ;  /* 0x0000000502437c10 */ /* 0x001fe2000ffbe0ff */
[----:B------:R-:W-:-:S02]  /*59f0*/  USHF.R.S32.HI UR16, URZ, 0x1f, UR5 ;  /* 0x0000001fff107899 */ /* 0x000fc40008011405 */
[----:B------:R-:W-:-:S04]  /*5a00*/  UIMAD UR14, UR6, 0x1c, URZ ;  /* 0x0000001c060e78a4 */ /* 0x000fc8000f8e02ff */
[----:B------:R-:W-:Y:S01]  /*5a10*/  IADD3.X R66, PT, PT, R3, UR16, RZ, P5, !PT ;  /* 0x0000001003427c10 */ /* 0x000fe2000affe4ff */
[----:B------:R-:W-:Y:S01]  /*5a20*/  USHF.R.S32.HI UR17, URZ, 0x1f, UR14 ;  /* 0x0000001fff117899 */ /* 0x000fe2000801140e */
[----:B------:R-:W-:Y:S02]  /*5a30*/  PRMT R76, RZ, 0x7610, R76 ;  /* 0x00007610ff4c7816 */ /* 0x000fe4000000004c */
[----:B------:R-:W-:Y:S01]  /*5a40*/  PRMT R78, RZ, 0x7610, R78 ;  /* 0x00007610ff4e7816 */ /* 0x000fe2000000004e */
[----:B-1----:R-:W-:Y:S01]  /*5a50*/  IMAD.MOV.U32 R25, RZ, RZ, R80 ;  /* 0x000000ffff197224 */ /* 0x002fe200078e0050 */
[----:B------:R-:W-:Y:S01]  /*5a60*/  PRMT R82, RZ, 0x7610, R82 ;  /* 0x00007610ff527816 */ /* 0x000fe20000000052 */
[----:B--2---:R0:W-:Y:S04]  /*5a70*/  STL [R1+0x18], R72 ;  /* 0x0000184801007387 */ /* 0x0041e80000100800 */
[----:B0-----:R-:W2:Y:S04]  /*5a80*/  LDL.LU R72, [R1+0x7ec] ;  /* 0x0007ec0001487983 */ /* 0x001ea80000300800 */
[----:B------:R-:W-:Y:S04]  /*5a90*/  STL [R1+0x424], R26 ;  /* 0x0004241a01007387 */ /* 0x000fe80000100800 */
[----:B------:R-:W2:Y:S04]  /*5aa0*/  LDL.LU R71, [R1+0x7e8] ;  /* 0x0007e80001477983 */ /* 0x000ea80000300800 */
[----:B------:R-:W2:Y:S04]  /*5ab0*/  LDL.LU R73, [R1+0x7e4] ;  /* 0x0007e40001497983 */ /* 0x000ea80000300800 */
[----:B---3--:R0:W-:Y:S04]  /*5ac0*/  STL [R1+0x14], R75 ;  /* 0x0000144b01007387 */ /* 0x0081e80000100800 */
[----:B0-----:R-:W3:Y:S04]  /*5ad0*/  LDL.LU R75, [R1+0x7e0] ;  /* 0x0007e000014b7983 */ /* 0x001ee80000300800 */
[----:B------:R-:W2:Y:S04]  /*5ae0*/  LDL.LU R74, [R1+0x7dc] ;  /* 0x0007dc00014a7983 */ /* 0x000ea80000300800 */
[----:B------:R-:W2:Y:S04]  /*5af0*/  LDL.LU R77, [R1+0x7d8] ;  /* 0x0007d800014d7983 */ /* 0x000ea80000300800 */
[----:B----4-:R0:W-:Y:S04]  /*5b00*/  STL [R1+0x30], R65 ;  /* 0x0000304101007387 */ /* 0x0101e80000100800 */
[----:B------:R1:W-:Y:S04]  /*5b10*/  STL [R1+0x4c0], R67 ;  /* 0x0004c04301007387 */ /* 0x0003e80000100800 */
[----:B------:R4:W-:Y:S01]  /*5b20*/  STL [R1+0x24], R24 ;  /* 0x0000241801007387 */ /* 0x0009e20000100800 */
[----:B0-----:R-:W-:Y:S01]  /*5b30*/  VIADD R65, R23, 0xfffffff2 ;  /* 0xfffffff217417836 */ /* 0x001fe20000000000 */
[----:B-1----:R-:W-:Y:S01]  /*5b40*/  @P6 LOP3.LUT R67, R67, R66, RZ, 0x3c, !PT ;  /* 0x0000004243436212 */ /* 0x002fe200078e3cff */
[----:B----4-:R-:W-:Y:S01]  /*5b50*/  IMAD.MOV.U32 R24, RZ, RZ, R33 ;  /* 0x000000ffff187224 */ /* 0x010fe200078e0021 */
[----:B------:R-:W-:Y:S01]  /*5b60*/  IADD3 R33, P2, PT, R4, UR5, RZ ;  /* 0x0000000504217c10 */ /* 0x000fe2000ff5e0ff */
[----:B------:R-:W-:Y:S01]  /*5b70*/  IMAD.MOV.U32 R23, RZ, RZ, R86 ;  /* 0x000000ffff177224 */ /* 0x000fe200078e0056 */
[----:B------:R-:W-:-:S03]  /*5b80*/  IADD3 R86, P5, PT, R2, UR14, RZ ;  /* 0x0000000e02567c10 */ /* 0x000fc6000ffbe0ff */
[----:B------:R-:W-:Y:S04]  /*5b90*/  STL [R1+0x4c8], R33 ;  /* 0x0004c82101007387 */ /* 0x000fe80000100800 */
[----:B------:R0:W-:Y:S01]  /*5ba0*/  STL [R1+0x4bc], R66 ;  /* 0x0004bc4201007387 */ /* 0x0001e20000100800 */
[----:B------:R-:W-:Y:S02]  /*5bb0*/  IMAD.MOV.U32 R26, RZ, RZ, R21 ;  /* 0x000000ffff1a7224 */ /* 0x000fe400078e0015 */
[----:B------:R-:W-:Y:S01]  /*5bc0*/  IMAD.MOV.U32 R21, RZ, RZ, R79 ;  /* 0x000000ffff157224 */ /* 0x000fe200078e004f */
[----:B------:R-:W-:Y:S02]  /*5bd0*/  IADD3.X R79, PT, PT, R3, UR17, RZ, P5, !PT ;  /* 0x00000011034f7c10 */ /* 0x000fe4000affe4ff */
[----:B0-----:R-:W-:-:S04]  /*5be0*/  @P6 LOP3.LUT R66, R67, R66, RZ, 0x3c, !PT ;  /* 0x0000004243426212 */ /* 0x001fc800078e3cff */
[----:B------:R-:W-:-:S05]  /*5bf0*/  @P6 LOP3.LUT R67, R67, R66, RZ, 0x3c, !PT ;  /* 0x0000004243436212 */ /* 0x000fca00078e3cff */
[----:B------:R0:W4:Y:S02]  /*5c00*/  @P6 LDG.E.U8 R76, desc[UR22][R66.64] ;  /* 0x00000016424c6981 */ /* 0x000124000c1e1100 */
[----:B0-----:R-:W-:Y:S02]  /*5c10*/  @P3 IMAD.MOV.U32 R66, RZ, RZ, R86 ;  /* 0x000000ffff423224 */ /* 0x001fe400078e0056 */
[----:B------:R-:W-:-:S05]  /*5c20*/  @P3 IMAD.MOV.U32 R67, RZ, RZ, R79 ;  /* 0x000000ffff433224 */ /* 0x000fca00078e004f */
[----:B------:R0:W2:Y:S01]  /*5c30*/  @P3 LDG.E.U8 R78, desc[UR22][R66.64] ;  /* 0x00000016424e3981 */ /* 0x0000a2000c1e1100 */
[----:B------:R-:W-:Y:S01]  /*5c40*/  IADD3.X R80, PT, PT, R5, UR16, RZ, P2, !PT ;  /* 0x0000001005507c10 */ /* 0x000fe200097fe4ff */
[----:B0-----:R-:W-:-:S04]  /*5c50*/  @P6 IMAD.MOV.U32 R66, RZ, RZ, R33 ;  /* 0x000000ffff426224 */ /* 0x001fc800078e0021 */
[----:B------:R-:W-:-:S05]  /*5c60*/  @P6 IMAD.MOV.U32 R67, RZ, RZ, R80 ;  /* 0x000000ffff436224 */ /* 0x000fca00078e0050 */
[----:B------:R0:W3:Y:S04]  /*5c70*/  @P6 LDG.E.U8 R82, desc[UR22][R66.64] ;  /* 0x0000001642526981 */ /* 0x0000e8000c1e1100 */
[----:B------:R-:W-:Y:S04]  /*5c80*/  STL [R1+0x560], R86 ;  /* 0x0005605601007387 */ /* 0x000fe80000100800 */
[----:B------:R-:W-:Y:S04]  /*5c90*/  STL [R1+0x4c4], R80 ;  /* 0x0004c45001007387 */ /* 0x000fe80000100800 */
[----:B------:R-:W-:Y:S01]  /*5ca0*/  STL [R1+0x55c], R79 ;  /* 0x00055c4f01007387 */ /* 0x000fe20000100800 */
[----:B------:R-:W-:-:S02]  /*5cb0*/  PRMT R27, RZ, 0x7610, R27 ;  /* 0x00007610ff1b7816 */ /* 0x000fc4000000001b */
[----:B------:R-:W-:Y:S01]  /*5cc0*/  PRMT R93, RZ, 0x7610, R93 ;  /* 0x00007610ff5d7816 */ /* 0x000fe2000000005d */
[----:B----4-:R1:W-:Y:S04]  /*5cd0*/  STL [R1+0x4], R76 ;  /* 0x0000044c01007387 */ /* 0x0103e80000100800 */
[----:B-1----:R-:W4:Y:S04]  /*5ce0*/  LDL.LU R76, [R1+0x7d4] ;  /* 0x0007d400014c7983 */ /* 0x002f280000300800 */
[----:B------:R-:W4:Y:S04]  /*5cf0*/  LDL.LU R79, [R1+0x7d0] ;  /* 0x0007d000014f7983 */ /* 0x000f280000300800 */
[----:B------:R-:W4:Y:S04]  /*5d00*/  LDL.LU R86, [R1+0x7cc] ;  /* 0x0007cc0001567983 */ /* 0x000f280000300800 */
[----:B--2---:R1:W-:Y:S04]  /*5d10*/  STL [R1+0x68], R78 ;  /* 0x0000684e01007387 */ /* 0x0043e80000100800 */
[----:B------:R-:W2:Y:S04]  /*5d20*/  LDL.LU R80, [R1+0x7c8] ;  /* 0x0007c80001507983 */ /* 0x000ea80000300800 */
[----:B------:R-:W2:Y:S01]  /*5d30*/  LDL.LU R33, [R1+0x7c4] ;  /* 0x0007c40001217983 */ /* 0x000ea20000300800 */
[----:B-1----:R-:W-:-:S04]  /*5d40*/  IADD3 R78, P5, PT, R6, UR5, RZ ;  /* 0x00000005064e7c10 */ /* 0x002fc8000ffbe0ff */
[----:B0-----:R-:W-:Y:S01]  /*5d50*/  IADD3.X R66, PT, PT, R7, UR16, RZ, P5, !PT ;  /* 0x0000001007427c10 */ /* 0x001fe2000affe4ff */
[----:B------:R-:W-:Y:S01]  /*5d60*/  IMAD.MOV.U32 R67, RZ, RZ, R78 ;  /* 0x000000ffff437224 */ /* 0x000fe200078e004e */
[----:B------:R0:W-:Y:S04]  /*5d70*/  STL [R1+0x4d0], R78 ;  /* 0x0004d04e01007387 */ /* 0x0001e80000100800 */
[-C--:B------:R-:W-:Y:S01]  /*5d80*/  @P6 LOP3.LUT R67, R67, R66.reuse, RZ, 0x3c, !PT ;  /* 0x0000004243436212 */ /* 0x080fe200078e3cff */
[----:B------:R1:W-:Y:S01]  /*5d90*/  STL [R1+0x4cc], R66 ;  /* 0x0004cc4201007387 */ /* 0x0003e20000100800 */
[----:B0-----:R-:W-:Y:S02]  /*5da0*/  IADD3 R78, P5, PT, R8, UR5, RZ ;  /* 0x00000005084e7c10 */ /* 0x001fe4000ffbe0ff */
[----:B-1----:R-:W-:-:S04]  /*5db0*/  @P6 LOP3.LUT R66, R67, R66, RZ, 0x3c, !PT ;  /* 0x0000004243426212 */ /* 0x002fc800078e3cff */
[----:B------:R-:W-:Y:S01]  /*5dc0*/  @P6 LOP3.LUT R67, R67, R66, RZ, 0x3c, !PT ;  /* 0x0000004243436212 */ /* 0x000fe200078e3cff */
[----:B------:R-:W-:Y:S04]  /*5dd0*/  STL [R1+0x4d8], R78 ;  /* 0x0004d84e01007387 */ /* 0x000fe80000100800 */
[----:B------:R0:W2:Y:S04]  /*5de0*/  @P6 LDG.E.U8 R27, desc[UR22][R66.64] ;  /* 0x00000016421b6981 */ /* 0x0000a8000c1e1100 */
[----:B---3--:R1:W-:Y:S02]  /*5df0*/  STL [R1+0x10], R82 ;  /* 0x0000105201007387 */ /* 0x0083e40000100800 */
[----:B-1----:R-:W-:Y:S01]  /*5e00*/  IADD3.X R82, PT, PT, R9, UR16, RZ, P5, !PT ;  /* 0x0000001009527c10 */ /* 0x002fe2000affe4ff */
[----:B0-----:R-:W-:-:S04]  /*5e10*/  @P6 IMAD.MOV.U32 R66, RZ, RZ, R78 ;  /* 0x000000ffff426224 */ /* 0x001fc800078e004e */
[----:B------:R-:W-:-:S05]  /*5e20*/  @P6 IMAD.MOV.U32 R67, RZ, RZ, R82 ;  /* 0x000000ffff436224 */ /* 0x000fca00078e0052 */
[----:B------:R0:W3:Y:S01]  /*5e30*/  @P6 LDG.E.U8 R93, desc[UR22][R66.64] ;  /* 0x00000016425d6981 */ /* 0x0000e2000c1e1100 */
[----:B------:R-:W-:-:S03]  /*5e40*/  UIMAD UR4, UR6, 0x5, URZ ;  /* 0x00000005060478a4 */ /* 0x000fc6000f8e02ff */
[----:B------:R1:W-:Y:S01]  /*5e50*/  STL [R1+0x4d4], R82 ;  /* 0x0004d45201007387 */ /* 0x0003e20000100800 */
[----:B------:R-:W-:Y:S02]  /*5e60*/  USHF.R.S32.HI UR15, URZ, 0x1f, UR4 ;  /* 0x0000001fff0f7899 */ /* 0x000fe40008011404 */
[----:B------:R-:W-:Y:S01]  /*5e70*/  UIMAD UR5, UR6, 0xd, URZ ;  /* 0x0000000d060578a4 */ /* 0x000fe2000f8e02ff */
[----:B------:R-:W-:-:S05]  /*5e80*/  ISETP.GE.U32.AND P2, PT, R65, 0x7fffffd3, PT ;  /* 0x7fffffd34100780c */ /* 0x000fca0003f46070 */
[----:B------:R-:W-:Y:S01]  /*5e90*/  IADD3 R78, P6, PT, R2, UR5, RZ ;  /* 0x00000005024e7c10 */ /* 0x000fe2000ffde0ff */
[----:B------:R-:W-:Y:S01]  /*5ea0*/  USHF.R.S32.HI UR16, URZ, 0x1f, UR5 ;  /* 0x0000001fff107899 */ /* 0x000fe20008011405 */
[----:B------:R-:W-:-:S05]  /*5eb0*/  PRMT R28, RZ, 0x7610, R28 ;  /* 0x00007610ff1c7816 */ /* 0x000fca000000001c */
[----:B-1----:R-:W-:Y:S01]  /*5ec0*/  IADD3.X R82, PT, PT, R3, UR16, RZ, P6, !PT ;  /* 0x0000001003527c10 */ /* 0x002fe2000b7fe4ff */
[----:B--2---:R1:W-:Y:S02]  /*5ed0*/  STL [R1], R27 ;  /* 0x0000001b01007387 */ /* 0x0043e40000100800 */
[----:B-1----:R-:W-:-:S04]  /*5ee0*/  IADD3 R27, P5, PT, R2, UR4, RZ ;  /* 0x00000004021b7c10 */ /* 0x002fc8000ffbe0ff */
[----:B0-----:R-:W-:Y:S01]  /*5ef0*/  IADD3.X R66, PT, PT, R3, UR15, RZ, P5, !PT ;  /* 0x0000000f03427c10 */ /* 0x001fe2000affe4ff */
[----:B------:R-:W-:Y:S01]  /*5f00*/  IMAD.MOV.U32 R67, RZ, RZ, R27 ;  /* 0x000000ffff437224 */ /* 0x000fe200078e001b */
[----:B------:R-:W-:Y:S04]  /*5f10*/  STL [R1+0x120], R27 ;  /* 0x0001201b01007387 */ /* 0x000fe80000100800 */
[----:B------:R-:W-:Y:S01]  /*5f20*/  @!P1 LOP3.LUT R67, R67, R66, RZ, 0x3c, !PT ;  /* 0x0000004243439212 */ /* 0x000fe200078e3cff */
[----:B---3--:R0:W-:Y:S04]  /*5f30*/  STL [R1+0x7ac], R93 ;  /* 0x0007ac5d01007387 */ /* 0x0081e80000100800 */
[----:B------:R-:W-:Y:S04]  /*5f40*/  STL [R1+0x430], R78 ;  /* 0x0004304e01007387 */ /* 0x000fe80000100800 */
[----:B------:R1:W-:Y:S01]  /*5f50*/  STL [R1+0x11c], R66 ;  /* 0x00011c4201007387 */ /* 0x0003e20000100800 */
[----:B0-----:R-:W-:-:S02]  /*5f60*/  PRMT R93, RZ, 0x7610, R93 ;  /* 0x00007610ff5d7816 */ /* 0x001fc4000000005d */
[----:B-1----:R-:W-:-:S04]  /*5f70*/  @!P1 LOP3.LUT R66, R67, R66, RZ, 0x3c, !PT ;  /* 0x0000004243429212 */ /* 0x002fc800078e3cff */
[----:B------:R-:W-:-:S05]  /*5f80*/  @!P1 LOP3.LUT R67, R67, R66, RZ, 0x3c, !PT ;  /* 0x0000004243439212 */ /* 0x000fca00078e3cff */
[----:B------:R0:W2:Y:S02]  /*5f90*/  @!P1 LDG.E.U8 R93, desc[UR22][R66.64] ;  /* 0x00000016425d9981 */ /* 0x0000a4000c1e1100 */
[----:B0-----:R-:W-:Y:S02]  /*5fa0*/  @!P2 IMAD.MOV.U32 R66, RZ, RZ, R78 ;  /* 0x000000ffff42a224 */ /* 0x001fe400078e004e */
[----:B------:R-:W-:-:S05]  /*5fb0*/  @!P2 IMAD.MOV.U32 R67, RZ, RZ, R82 ;  /* 0x000000ffff43a224 */ /* 0x000fca00078e0052 */
[----:B------:R0:W3:Y:S01]  /*5fc0*/  @!P2 LDG.E.U8 R28, desc[UR22][R66.64] ;  /* 0x00000016421ca981 */ /* 0x0000e2000c1e1100 */
[----:B------:R-:W-:-:S03]  /*5fd0*/  IADD3 R27, P6, PT, R4, UR14, RZ ;  /* 0x0000000e041b7c10 */ /* 0x000fc6000ffde0ff */
[----:B------:R-:W-:Y:S04]  /*5fe0*/  STL [R1+0x42c], R82 ;  /* 0x00042c5201007387 */ /* 0x000fe80000100800 */
[----:B------:R1:W-:Y:S01]  /*5ff0*/  STL [R1+0x568], R27 ;  /* 0x0005681b01007387 */ /* 0x0003e20000100800 */
[----:B------:R-:W-:Y:S01]  /*6000*/  ISETP.GT.U32.AND P5, PT, R29, R57, PT ;  /* 0x000000391d00720c */ /* 0x000fe20003fa4070 */
[----:B0-----:R-:W-:Y:S01]  /*6010*/  @P3 IMAD.MOV.U32 R66, RZ, RZ, R27 ;  /* 0x000000ffff423224 */ /* 0x001fe200078e001b */
[----:B------:R-:W-:Y:S02]  /*6020*/  PRMT R87, RZ, 0x7610, R87 ;  /* 0x00007610ff577816 */ /* 0x000fe40000000057 */
[----:B------:R-:W-:-:S09]  /*6030*/  PRMT R83, RZ, 0x7610, R83 ;  /* 0x00007610ff537816 */ /* 0x000fd20000000053 */
[----:B------:R-:W-:Y:S01]  /*6040*/  @!P5 IMAD.IADD R57, R57, 0x1, -R29 ;  /* 0x000000013939d824 */ /* 0x000fe200078e0a1d */
[----:B-1----:R-:W-:Y:S02]  /*6050*/  IADD3 R27, P5, PT, R8, UR14, RZ ;  /* 0x0000000e081b7c10 */ /* 0x002fe4000ffbe0ff */
[----:B------:R-:W-:Y:S01]  /*6060*/  PRMT R90, RZ, 0x7610, R90 ;  /* 0x00007610ff5a7816 */ /* 0x000fe2000000005a */
[----:B---3--:R0:W-:Y:S02]  /*6070*/  STL [R1+0x74], R28 ;  /* 0x0000741c01007387 */ /* 0x0081e40000100800 */
[----:B0-----:R-:W-:-:S05]  /*6080*/  IADD3.X R28, PT, PT, R5, UR17, RZ, P6, !PT ;  /* 0x00000011051c7c10 */ /* 0x001fca000b7fe4ff */
[----:B------:R-:W-:Y:S01]  /*6090*/  @P3 IMAD.MOV.U32 R67, RZ, RZ, R28 ;  /* 0x000000ffff433224 */ /* 0x000fe200078e001c */
[----:B------:R-:W-:-:S04]  /*60a0*/  IADD3 R78, P6, PT, R6, UR14, RZ ;  /* 0x0000000e064e7c10 */ /* 0x000fc8000ffde0ff */
[----:B------:R0:W3:Y:S01]  /*60b0*/  @P3 LDG.E.U8 R87, desc[UR22][R66.64] ;  /* 0x0000001642573981 */ /* 0x0000e2000c1e1100 */
[----:B------:R-:W-:-:S03]  /*60c0*/  IADD3.X R82, PT, PT, R7, UR17, RZ, P6, !PT ;  /* 0x0000001107527c10 */ /* 0x000fc6000b7fe4ff */
[----:B------:R1:W-:Y:S01]  /*60d0*/  STL [R1+0x564], R28 ;  /* 0x0005641c01007387 */ /* 0x0003e20000100800 */
[----:B0-----:R-:W-:Y:S02]  /*60e0*/  @P3 IMAD.MOV.U32 R66, RZ, RZ, R78 ;  /* 0x000000ffff423224 */ /* 0x001fe400078e004e */
[----:B------:R-:W-:Y:S01]  /*60f0*/  @P3 IMAD.MOV.U32 R67, RZ, RZ, R82 ;  /* 0x000000ffff433224 */ /* 0x000fe200078e0052 */
[----:B-1----:R-:W-:Y:S02]  /*6100*/  IADD3.X R28, PT, PT, R9, UR17, RZ, P5, !PT ;  /* 0x00000011091c7c10 */ /* 0x002fe4000affe4ff */
[----:B------:R-:W-:Y:S02]  /*6110*/  PRMT R89, RZ, 0x7610, R89 ;  /* 0x00007610ff597816 */ /* 0x000fe40000000059 */
[----:B------:R0:W4:Y:S01]  /*6120*/  @P3 LDG.E.U8 R83, desc[UR22][R66.64] ;  /* 0x0000001642533981 */ /* 0x000122000c1e1100 */
[----:B------:R-:W-:Y:S02]  /*6130*/  ISETP.GT.U32.AND P6, PT, R29, R62, PT ;  /* 0x0000003e1d00720c */ /* 0x000fe40003fc4070 */
[----:B------:R-:W-:-:S02]  /*6140*/  PRMT R84, RZ, 0x7610, R84 ;  /* 0x00007610ff547816 */ /* 0x000fc40000000054 */
[----:B------:R-:W-:Y:S02]  /*6150*/  PRMT R91, RZ, 0x7610, R91 ;  /* 0x00007610ff5b7816 */ /* 0x000fe4000000005b */
[----:B------:R-:W-:Y:S02]  /*6160*/  PRMT R85, RZ, 0x7610, R85 ;  /* 0x00007610ff557816 */ /* 0x000fe40000000055 */
[----:B------:R-:W-:Y:S01]  /*6170*/  PRMT R88, RZ, 0x7610, R88 ;  /* 0x00007610ff587816 */ /* 0x000fe20000000058 */
[----:B0-----:R-:W-:Y:S01]  /*6180*/  @P3 IMAD.MOV.U32 R66, RZ, RZ, R27 ;  /* 0x000000ffff423224 */ /* 0x001fe200078e001b */
[----:B------:R-:W-:Y:S01]  /*6190*/  PRMT R81, RZ, 0x7610, R81 ;  /* 0x00007610ff517816 */ /* 0x000fe20000000051 */
[----:B------:R-:W-:Y:S01]  /*61a0*/  @P3 IMAD.MOV.U32 R67, RZ, RZ, R28 ;  /* 0x000000ffff433224 */ /* 0x000fe200078e001c */
[----:B------:R-:W-:Y:S01]  /*61b0*/  PRMT R75, RZ, 0x7610, R75 ;  /* 0x00007610ff4b7816 */ /* 0x000fe2000000004b */
[----:B------:R-:W-:Y:S01]  /*61c0*/  UIMAD UR14, UR6, 0x6, URZ ;  /* 0x00000006060e78a4 */ /* 0x000fe2000f8e02ff */
[----:B------:R-:W-:Y:S01]  /*61d0*/  PRMT R65, RZ, 0x7610, R65 ;  /* 0x00007610ff417816 */ /* 0x000fe20000000041 */
[----:B------:R-:W0:Y:S01]  /*61e0*/  LDCU UR17, c[0x0][0x3b0] ;  /* 0x00007600ff1177ac */ /* 0x000e220008000800 */
[----:B------:R1:W4:Y:S01]  /*61f0*/  @P3 LDG.E.U8 R90, desc[UR22][R66.64] ;  /* 0x00000016425a3981 */ /* 0x000322000c1e1100 */
[C---:B------:R-:W-:Y:S01]  /*6200*/  ISETP.GT.U32.AND P5, PT, R29.reuse, R61, PT ;  /* 0x0000003d1d00720c */ /* 0x040fe20003fa4070 */
[----:B------:R-:W-:Y:S01]  /*6210*/  @!P6 IMAD.IADD R62, R62, 0x1, -R29 ;  /* 0x000000013e3ee824 */ /* 0x000fe200078e0a1d */
[----:B------:R-:W-:-:S11]  /*6220*/  ISETP.GT.U32.AND P6, PT, R29, R60, PT ;  /* 0x0000003c1d00720c */ /* 0x000fd60003fc4070 */
[--C-:B------:R-:W-:Y:S02]  /*6230*/  @!P5 IMAD.IADD R61, R61, 0x1, -R29.reuse ;  /* 0x000000013d3dd824 */ /* 0x100fe400078e0a1d */
[----:B------:R-:W-:Y:S01]  /*6240*/  @!P6 IMAD.IADD R60, R60, 0x1, -R29 ;  /* 0x000000013c3ce824 */ /* 0x000fe200078e0a1d */
[----:B---3--:R-:W-:Y:S04]  /*6250*/  STL [R1+0x7b0], R87 ;  /* 0x0007b05701007387 */ /* 0x008fe80000100800 */
[----:B------:R-:W-:Y:S04]  /*6260*/  STL [R1+0x570], R78 ;  /* 0x0005704e01007387 */ /* 0x000fe80000100800 */
[----:B------:R-:W-:Y:S04]  /*6270*/  STL [R1+0x56c], R82 ;  /* 0x00056c5201007387 */ /* 0x000fe80000100800 */
[----:B------:R3:W-:Y:S04]  /*6280*/  STL [R1+0x57c], R27 ;  /* 0x00057c1b01007387 */ /* 0x0007e80000100800 */
[----:B--2---:R-:W-:Y:S01]  /*6290*/  STL [R1+0x34], R93 ;  /* 0x0000345d01007387 */ /* 0x004fe20000100800 */
[----:B---3--:R-:W-:-:S03]  /*62a0*/  IADD3 R27, P5, PT, R4, UR4, RZ ;  /* 0x00000004041b7c10 */ /* 0x008fc6000ffbe0ff */
[----:B------:R2:W-:Y:S02]  /*62b0*/  STL [R1+0x574], R28 ;  /* 0x0005741c01007387 */ /* 0x0005e40000100800 */
[----:B-1----:R-:W-:Y:S01]  /*62c0*/  @!P1 IMAD.MOV.U32 R66, RZ, RZ, R27 ;  /* 0x000000ffff429224 */ /* 0x002fe200078e001b */
[----:B--2---:R-:W-:-:S05]  /*62d0*/  IADD3.X R28, PT, PT, R5, UR15, RZ, P5, !PT ;  /* 0x0000000f051c7c10 */ /* 0x004fca000affe4ff */
[----:B------:R-:W-:Y:S01]  /*62e0*/  @!P1 IMAD.MOV.U32 R67, RZ, RZ, R28 ;  /* 0x000000ffff439224 */ /* 0x000fe200078e001c */
[----:B----4-:R1:W-:Y:S04]  /*62f0*/  STL [R1+0x7b4], R83 ;  /* 0x0007b45301007387 */ /* 0x0103e80000100800 */
[----:B------:R2:W3:Y:S04]  /*6300*/  @!P1 LDG.E.U8 R89, desc[UR22][R66.64] ;  /* 0x0000001642599981 */ /* 0x0004e8000c1e1100 */
[----:B------:R-:W-:Y:S01]  /*6310*/  STL [R1+0x7b8], R90 ;  /* 0x0007b85a01007387 */ /* 0x000fe20000100800 */
[----:B------:R-:W-:Y:S01]  /*6320*/  ISETP.GT.U32.AND P3, PT, R29, R64, PT ;  /* 0x000000401d00720c */ /* 0x000fe20003f64070 */
[----:B-1----:R-:W1:Y:S02]  /*6330*/  LDC R83, c[0x0][0x3a0] ;  /* 0x0000e800ff537b82 */ /* 0x002e640000000800 */
[----:B------:R4:W-:Y:S04]  /*6340*/  STL [R1+0x128], R27 ;  /* 0x0001281b01007387 */ /* 0x0009e80000100800 */
[----:B------:R0:W-:Y:S01]  /*6350*/  STL [R1+0x124], R28 ;  /* 0x0001241c01007387 */ /* 0x0001e20000100800 */
[----:B----4-:R-:W-:-:S04]  /*6360*/  IADD3 R27, P6, PT, R6, UR4, RZ ;  /* 0x00000004061b7c10 */ /* 0x010fc8000ffde0ff */
[----:B0-----:R-:W-:Y:S01]  /*6370*/  IADD3.X R28, PT, PT, R7, UR15, RZ, P6, !PT ;  /* 0x0000000f071c7c10 */ /* 0x001fe2000b7fe4ff */
[----:B--2---:R-:W-:-:S04]  /*6380*/  @!P1 IMAD.MOV.U32 R66, RZ, RZ, R27 ;  /* 0x000000ffff429224 */ /* 0x004fc800078e001b */
[----:B------:R-:W-:-:S05]  /*6390*/  @!P1 IMAD.MOV.U32 R67, RZ, RZ, R28 ;  /* 0x000000ffff439224 */ /* 0x000fca00078e001c */
[----:B------:R0:W2:Y:S01]  /*63a0*/  @!P1 LDG.E.U8 R84, desc[UR22][R66.64] ;  /* 0x0000001642549981 */ /* 0x0000a2000c1e1100 */
[----:B------:R-:W-:Y:S01]  /*63b0*/  @!P3 IMAD.IADD R64, R64, 0x1, -R29 ;  /* 0x000000014040b824 */ /* 0x000fe200078e0a1d */
[C---:B------:R-:W-:Y:S02]  /*63c0*/  ISETP.GT.U32.AND P3, PT, R29.reuse, R51, PT ;  /* 0x000000331d00720c */ /* 0x040fe40003f64070 */
[----:B------:R-:W-:-:S11]  /*63d0*/  ISETP.GT.U32.AND P5, PT, R29, R63, PT ;  /* 0x0000003f1d00720c */ /* 0x000fd60003fa4070 */
[--C-:B------:R-:W-:Y:S02]  /*63e0*/  @!P3 IMAD.IADD R51, R51, 0x1, -R29.reuse ;  /* 0x000000013333b824 */ /* 0x100fe400078e0a1d */
[----:B------:R-:W-:Y:S01]  /*63f0*/  @!P5 IMAD.IADD R63, R63, 0x1, -R29 ;  /* 0x000000013f3fd824 */ /* 0x000fe200078e0a1d */
[C---:B------:R-:W-:Y:S02]  /*6400*/  ISETP.GT.U32.AND P5, PT, R29.reuse, R49, PT ;  /* 0x000000311d00720c */ /* 0x040fe40003fa4070 */
[----:B------:R-:W-:-:S11]  /*6410*/  ISETP.GT.U32.AND P6, PT, R29, R50, PT ;  /* 0x000000321d00720c */ /* 0x000fd60003fc4070 */
[--C-:B------:R-:W-:Y:S01]  /*6420*/  @!P5 IMAD.IADD R49, R49, 0x1, -R29.reuse ;  /* 0x000000013131d824 */ /* 0x100fe200078e0a1d */
[C---:B------:R-:W-:Y:S01]  /*6430*/  ISETP.GT.U32.AND P5, PT, R29.reuse, R54, PT ;  /* 0x000000361d00720c */ /* 0x040fe20003fa4070 */
[----:B------:R-:W-:Y:S01]  /*6440*/  @!P6 IMAD.IADD R50, R50, 0x1, -R29 ;  /* 0x000000013232e824 */ /* 0x000fe200078e0a1d */
[----:B------:R-:W-:-:S11]  /*6450*/  ISETP.GT.U32.AND P6, PT, R29, R56, PT ;  /* 0x000000381d00720c */ /* 0x000fd60003fc4070 */
[--C-:B------:R-:W-:Y:S02]  /*6460*/  @!P5 IMAD.IADD R54, R54, 0x1, -R29.reuse ;  /* 0x000000013636d824 */ /* 0x100fe400078e0a1d */
[----:B------:R-:W-:Y:S01]  /*6470*/  @!P6 IMAD.IADD R56, R56, 0x1, -R29 ;  /* 0x000000013838e824 */ /* 0x000fe200078e0a1d */
[----:B------:R-:W-:-:S13]  /*6480*/  ISETP.GE.AND P6, PT, R31, RZ, PT ;  /* 0x000000ff1f00720c */ /* 0x000fda0003fc6270 */
[----:B------:R-:W-:Y:S01]  /*6490*/  @!P6 IMAD.MOV R37, RZ, RZ, -R37 ;  /* 0x000000ffff25e224 */ /* 0x000fe200078e0a25 */
[----:B---3--:R-:W-:Y:S04]  /*64a0*/  STL [R1+0x7bc], R89 ;  /* 0x0007bc5901007387 */ /* 0x008fe80000100800 */
[----:B------:R3:W-:Y:S04]  /*64b0*/  STL [R1+0x130], R27 ;  /* 0x0001301b01007387 */ /* 0x0007e80000100800 */
[----:B------:R4:W-:Y:S01]  /*64c0*/  STL [R1+0x12c], R28 ;  /* 0x00012c1c01007387 */ /* 0x0009e20000100800 */
[----:B---3--:R-:W-:-:S04]  /*64d0*/  IADD3 R27, P3, PT, R8, UR4, RZ ;  /* 0x00000004081b7c10 */ /* 0x008fc8000ff7e0ff */
[----:B----4-:R-:W-:Y:S02]  /*64e0*/  IADD3.X R28, PT, PT, R9, UR15, RZ, P3, !PT ;  /* 0x0000000f091c7c10 */ /* 0x010fe40009ffe4ff */
[----:B------:R-:W-:Y:S01]  /*64f0*/  ISETP.GT.U32.AND P3, PT, R29, R32, PT ;  /* 0x000000201d00720c */ /* 0x000fe20003f64070 */
[----:B0-----:R-:W-:Y:S02]  /*6500*/  @!P1 IMAD.MOV.U32 R66, RZ, RZ, R27 ;  /* 0x000000ffff429224 */ /* 0x001fe400078e001b */
[----:B------:R-:W-:-:S05]  /*6510*/  @!P1 IMAD.MOV.U32 R67, RZ, RZ, R28 ;  /* 0x000000ffff439224 */ /* 0x000fca00078e001c */
[----:B------:R0:W3:Y:S01]  /*6520*/  @!P1 LDG.E.U8 R91, desc[UR22][R66.64] ;  /* 0x00000016425b9981 */ /* 0x0000e2000c1e1100 */
[----:B------:R-:W-:-:S03]  /*6530*/  ISETP.GT.U32.AND P1, PT, R29, R55, PT ;  /* 0x000000371d00720c */ /* 0x000fc60003f24070 */
[----:B--2---:R-:W-:Y:S01]  /*6540*/  STL [R1+0x7c0], R84 ;  /* 0x0007c05401007387 */ /* 0x004fe20000100800 */
[----:B------:R-:W-:-:S03]  /*6550*/  @!P3 IMAD.IADD R32, R32, 0x1, -R29 ;  /* 0x000000012020b824 */ /* 0x000fc600078e0a1d */
[----:B------:R2:W-:Y:S04]  /*6560*/  STL [R1+0x138], R27 ;  /* 0x0001381b01007387 */ /* 0x0005e80000100800 */
[----:B------:R4:W-:Y:S01]  /*6570*/  STL [R1+0x134], R28 ;  /* 0x0001341c01007387 */ /* 0x0009e20000100800 */
[----:B--2---:R-:W-:-:S04]  /*6580*/  IADD3 R27, P3, PT, R4, UR5, RZ ;  /* 0x00000005041b7c10 */ /* 0x004fc8000ff7e0ff */
[----:B----4-:R-:W-:Y:S01]  /*6590*/  IADD3.X R28, PT, PT, R5, UR16, RZ, P3, !PT ;  /* 0x00000010051c7c10 */ /* 0x010fe20009ffe4ff */
[----:B------:R2:W-:Y:S01]  /*65a0*/  STL [R1+0x438], R27 ;  /* 0x0004381b01007387 */ /* 0x0005e20000100800 */
[----:B0-----:R-:W-:-:S03]  /*65b0*/  @!P2 IMAD.MOV.U32 R66, RZ, RZ, R27 ;  /* 0x000000ffff42a224 */ /* 0x001fc600078e001b */
[----:B------:R-:W-:Y:S01]  /*65c0*/  @!P2 IMAD.MOV.U32 R67, RZ, RZ, R28 ;  /* 0x000000ffff43a224 */ /* 0x000fe200078e001c */
[----:B------:R0:W-:Y:S01]  /*65d0*/  STL [R1+0x434], R28 ;  /* 0x0004341c01007387 */ /* 0x0001e20000100800 */
[----:B------:R-:W-:Y:S01]  /*65e0*/  @!P1 IMAD.IADD R55, R55, 0x1, -R29 ;  /* 0x0000000137379824 */ /* 0x000fe200078e0a1d */
[----:B--2---:R-:W-:Y:S02]  /*65f0*/  IADD3 R27, P5, PT, R6, UR5, RZ ;  /* 0x00000005061b7c10 */ /* 0x004fe4000ffbe0ff */
[----:B------:R2:W4:Y:S01]  /*6600*/  @!P2 LDG.E.U8 R85, desc[UR22][R66.64] ;  /* 0x000000164255a981 */ /* 0x000522000c1e1100 */
[----:B------:R-:W-:Y:S02]  /*6610*/  ISETP.GT.U32.AND P1, PT, R29, R53, PT ;  /* 0x000000351d00720c */ /* 0x000fe40003f24070 */
[----:B0-----:R-:W-:Y:S01]  /*6620*/  IADD3.X R28, PT, PT, R7, UR16, RZ, P5, !PT ;  /* 0x00000010071c7c10 */ /* 0x001fe2000affe4ff */
[----:B------:R0:W-:Y:S01]  /*6630*/  STL [R1+0x418], R27 ;  /* 0x0004181b01007387 */ /* 0x0001e20000100800 */
[----:B--2---:R-:W-:-:S03]  /*6640*/  @!P2 IMAD.MOV.U32 R66, RZ, RZ, R27 ;  /* 0x000000ffff42a224 */ /* 0x004fc600078e001b */
[----:B------:R2:W-:Y:S01]  /*6650*/  STL [R1+0x38c], R28 ;  /* 0x00038c1c01007387 */ /* 0x0005e20000100800 */
[----:B------:R-:W-:Y:S01]  /*6660*/  @!P2 IMAD.MOV.U32 R67, RZ, RZ, R28 ;  /* 0x000000ffff43a224 */ /* 0x000fe200078e001c */
[----:B0-----:R-:W-:-:S04]  /*6670*/  IADD3 R27, P5, PT, R8, UR5, RZ ;  /* 0x00000005081b7c10 */ /* 0x001fc8000ffbe0ff */
[----:B------:R0:W3:Y:S01]  /*6680*/  @!P2 LDG.E.U8 R88, desc[UR22][R66.64] ;  /* 0x000000164258a981 */ /* 0x0000e2000c1e1100 */
[----:B--2---:R-:W-:Y:S01]  /*6690*/  IADD3.X R28, PT, PT, R9, UR16, RZ, P5, !PT ;  /* 0x00000010091c7c10 */ /* 0x004fe2000affe4ff */
[----:B------:R-:W-:Y:S01]  /*66a0*/  @!P1 IMAD.IADD R53, R53, 0x1, -R29 ;  /* 0x0000000135359824 */ /* 0x000fe200078e0a1d */
[----:B------:R-:W-:Y:S01]  /*66b0*/  ISETP.GE.AND P3, PT, R68, RZ, PT ;  /* 0x000000ff4400720c */ /* 0x000fe20003f66270 */
[----:B------:R-:W-:Y:S01]  /*66c0*/  UIMAD UR4, UR6, 0x15, URZ ;  /* 0x00000015060478a4 */ /* 0x000fe2000f8e02ff */
[----:B------:R2:W-:Y:S01]  /*66d0*/  STL [R1+0x394], R27 ;  /* 0x0003941b01007387 */ /* 0x0005e20000100800 */
[----:B------:R-:W-:Y:S01]  /*66e0*/  USHF.R.S32.HI UR15, URZ, 0x1f, UR14 ;  /* 0x0000001fff0f7899 */ /* 0x000fe2000801140e */
[----:B0-----:R-:W-:Y:S01]  /*66f0*/  @!P2 IMAD.MOV.U32 R66, RZ, RZ, R27 ;  /* 0x000000ffff42a224 */ /* 0x001fe200078e001b */
[----:B------:R-:W0:Y:S01]  /*6700*/  LDCU UR16, c[0x0][0x3b0] ;  /* 0x00007600ff1077ac */ /* 0x000e220008000800 */
[----:B------:R-:W-:Y:S01]  /*6710*/  @!P2 IMAD.MOV.U32 R67, RZ, RZ, R28 ;  /* 0x000000ffff43a224 */ /* 0x000fe200078e001c */
[----:B------:R-:W-:-:S02]  /*6720*/  ISETP.GE.AND P1, PT, R69, RZ, PT ;  /* 0x000000ff4500720c */ /* 0x000fc40003f26270 */
[----:B------:R-:W-:Y:S02]  /*6730*/  ISETP.GE.AND P5, PT, R70, RZ, PT ;  /* 0x000000ff4600720c */ /* 0x000fe40003fa6270 */
[----:B------:R0:W3:Y:S01]  /*6740*/  @!P2 LDG.E.U8 R81, desc[UR22][R66.64] ;  /* 0x000000164251a981 */ /* 0x0000e2000c1e1100 */
[----:B------:R-:W-:Y:S02]  /*6750*/  ISETP.GE.AND P2, PT, R72, RZ, PT ;  /* 0x000000ff4800720c */ /* 0x000fe40003f46270 */
[----:B------:R-:W-:Y:S01]  /*6760*/  SHF.R.U32.HI R29, RZ, 0xa, R30 ;  /* 0x0000000aff1d7819 */ /* 0x000fe2000001161e */
[----:B------:R-:W-:Y:S01]  /*6770*/  @!P3 IMAD.MOV R36, RZ, RZ, -R36 ;  /* 0x000000ffff24b224 */ /* 0x000fe200078e0a24 */
[----:B------:R-:W-:-:S04]  /*6780*/  ISETP.GE.AND P3, PT, R71, RZ, PT ;  /* 0x000000ff4700720c */ /* 0x000fc80003f66270 */
[----:B------:R-:W-:Y:S01]  /*6790*/  @!P1 IMAD.MOV R35, RZ, RZ, -R35 ;  /* 0x000000ffff239224 */ /* 0x000fe200078e0a23 */
[----:B------:R-:W-:Y:S01]  /*67a0*/  LOP3.LUT P1, RZ, R29, 0x1, RZ, 0xc0, !PT ;  /* 0x000000011dff7812 */ /* 0x000fe2000782c0ff */
[----:B------:R-:W-:Y:S01]  /*67b0*/  @!P5 IMAD.MOV R34, RZ, RZ, -R34 ;  /* 0x000000ffff22d224 */ /* 0x000fe200078e0a22 */
[----:B------:R-:W-:Y:S02]  /*67c0*/  ISETP.GE.AND P5, PT, R73, RZ, PT ;  /* 0x000000ff4900720c */ /* 0x000fe40003fa6270 */
[----:B------:R-:W-:Y:S01]  /*67d0*/  @!P2 IMAD.MOV R40, RZ, RZ, -R40 ;  /* 0x000000ffff28a224 */ /* 0x000fe200078e0a28 */
[----:B------:R-:W-:Y:S01]  /*67e0*/  ISETP.GE.AND P2, PT, R74, RZ, PT ;  /* 0x000000ff4a00720c */ /* 0x000fe20003f46270 */
[----:B------:R-:W-:Y:S02]  /*67f0*/  USHF.R.S32.HI UR5, URZ, 0x1f, UR4 ;  /* 0x0000001fff057899 */ /* 0x000fe40008011404 */
[----:B--2---:R-:W-:Y:S01]  /*6800*/  IADD3 R27, P6, PT, R2, UR4, RZ ;  /* 0x00000004021b7c10 */ /* 0x004fe2000ffde0ff */
[----:B------:R2:W-:Y:S01]  /*6810*/  STL [R1+0x390], R28 ;  /* 0x0003901c01007387 */ /* 0x0005e20000100800 */
[----:B------:R-:W-:Y:S01]  /*6820*/  @!P3 IMAD.MOV R39, RZ, RZ, -R39 ;  /* 0x000000ffff27b224 */ /* 0x000fe200078e0a27 */
[----:B------:R-:W-:-:S02]  /*6830*/  ISETP.GE.AND P3, PT, R76, RZ, PT ;  /* 0x000000ff4c00720c */ /* 0x000fc40003f66270 */
[----:B------:R1:W-:Y:S01]  /*6840*/  STL [R1+0x3bc], R27 ;  /* 0x0003bc1b01007387 */ /* 0x0003e20000100800 */
[----:B0-----:R-:W-:Y:S01]  /*6850*/  @P1 IMAD.MOV.U32 R66, RZ, RZ, R27 ;  /* 0x000000ffff421224 */ /* 0x001fe200078e001b */
[----:B--2---:R-:W-:Y:S02]  /*6860*/  IADD3.X R28, PT, PT, R3, UR5, RZ, P6, !PT ;  /* 0x00000005031c7c10 */ /* 0x004fe4000b7fe4ff */
[----:B------:R-:W-:Y:S01]  /*6870*/  ISETP.GE.AND P6, PT, R77, RZ, PT ;  /* 0x000000ff4d00720c */ /* 0x000fe20003fc6270 */
[----:B------:R-:W-:Y:S01]  /*6880*/  @!P5 IMAD.MOV R38, RZ, RZ, -R38 ;  /* 0x000000ffff26d224 */ /* 0x000fe200078e0a26 */
[----:B-1----:R-:W-:Y:S01]  /*6890*/  IADD3 R27, P5, PT, R4, UR4, RZ ;  /* 0x00000004041b7c10 */ /* 0x002fe2000ffbe0ff */
[----:B------:R-:W-:Y:S01]  /*68a0*/  @!P2 IMAD.MOV R43, RZ, RZ, -R43 ;  /* 0x000000ffff2ba224 */ /* 0x000fe200078e0a2b */
[----:B------:R-:W-:Y:S01]  /*68b0*/  ISETP.GE.AND P2, PT, R86, RZ, PT ;  /* 0x000000ff5600720c */ /* 0x000fe20003f46270 */
[----:B------:R0:W-:Y:S01]  /*68c0*/  STL [R1+0x3b8], R28 ;  /* 0x0003b81c01007387 */ /* 0x0001e20000100800 */
[----:B------:R-:W-:-:S03]  /*68d0*/  @P1 IMAD.MOV.U32 R67, RZ, RZ, R28 ;  /* 0x000000ffff431224 */ /* 0x000fc600078e001c */
[----:B------:R1:W-:Y:S04]  /*68e0*/  STL [R1+0x3c4], R27 ;  /* 0x0003c41b01007387 */ /* 0x0003e80000100800 */
[----:B------:R2:W3:Y:S01]  /*68f0*/  @P1 LDG.E.U8 R75, desc[UR22][R66.64] ;  /* 0x00000016424b1981 */ /* 0x0004e2000c1e1100 */
[----:B0-----:R-:W-:Y:S02]  /*6900*/  IADD3.X R28, PT, PT, R5, UR5, RZ, P5, !PT ;  /* 0x00000005051c7c10 */ /* 0x001fe4000affe4ff */
[----:B------:R-:W-:Y:S01]  /*6910*/  ISETP.GE.AND P5, PT, R79, RZ, PT ;  /* 0x000000ff4f00720c */ /* 0x000fe20003fa6270 */
[----:B------:R-:W-:Y:S01]  /*6920*/  @!P6 IMAD.MOV R42, RZ, RZ, -R42 ;  /* 0x000000ffff2ae224 */ /* 0x000fe200078e0a2a */
[----:B------:R-:W-:Y:S01]  /*6930*/  PRMT R74, RZ, 0x7610, R74 ;  /* 0x00007610ff4a7816 */ /* 0x000fe2000000004a */
[----:B--2---:R-:W-:Y:S01]  /*6940*/  @P1 IMAD.MOV.U32 R66, RZ, RZ, R27 ;  /* 0x000000ffff421224 */ /* 0x004fe200078e001b */
[----:B-1----:R-:W-:Y:S01]  /*6950*/  IADD3 R27, P6, PT, R6, UR4, RZ ;  /* 0x00000004061b7c10 */ /* 0x002fe2000ffde0ff */
[----:B------:R0:W-:Y:S01]  /*6960*/  STL [R1+0x3c0], R28 ;  /* 0x0003c01c01007387 */ /* 0x0001e20000100800 */
[----:B------:R-:W-:-:S02]  /*6970*/  @P1 IMAD.MOV.U32 R67, RZ, RZ, R28 ;  /* 0x000000ffff431224 */ /* 0x000fc400078e001c */
[----:B------:R-:W-:Y:S01]  /*6980*/  @!P3 IMAD.MOV R41, RZ, RZ, -R41 ;  /* 0x000000ffff29b224 */ /* 0x000fe200078e0a29 */
[----:B------:R-:W-:Y:S01]  /*6990*/  ISETP.GE.AND P3, PT, R80, RZ, PT ;  /* 0x000000ff5000720c */ /* 0x000fe20003f66270 */
[----:B------:R-:W-:Y:S01]  /*69a0*/  @!P2 IMAD.MOV R44, RZ, RZ, -R44 ;  /* 0x000000ffff2ca224 */ /* 0x000fe200078e0a2c */
[----:B------:R1:W2:Y:S01]  /*69b0*/  @P1 LDG.E.U8 R74, desc[UR22][R66.64] ;  /* 0x00000016424a1981 */ /* 0x0002a2000c1e1100 */
[----:B0-----:R-:W-:Y:S02]  /*69c0*/  IADD3.X R28, PT, PT, R7, UR5, RZ, P6, !PT ;  /* 0x00000005071c7c10 */ /* 0x001fe4000b7fe4ff */
[----:B------:R-:W-:Y:S02]  /*69d0*/  ISETP.GE.AND P6, PT, R24, RZ, PT ;  /* 0x000000ff1800720c */ /* 0x000fe40003fc6270 */
[----:B------:R-:W-:Y:S01]  /*69e0*/  IADD3 R24, P2, PT, R8, UR4, RZ ;  /* 0x0000000408187c10 */ /* 0x000fe2000ff5e0ff */
[----:B------:R-:W-:Y:S01]  /*69f0*/  @!P5 IMAD.MOV R45, RZ, RZ, -R45 ;  /* 0x000000ffff2dd224 */ /* 0x000fe200078e0a2d */
[----:B------:R-:W-:Y:S01]  /*6a00*/  PRMT R73, RZ, 0x7610, R73 ;  /* 0x00007610ff497816 */ /* 0x000fe20000000049 */
[----:B-1----:R-:W-:Y:S01]  /*6a10*/  @P1 IMAD.MOV.U32 R66, RZ, RZ, R27 ;  /* 0x000000ffff421224 */ /* 0x002fe200078e001b */
[----:B------:R-:W-:Y:S01]  /*6a20*/  ISETP.GE.AND P5, PT, R25, RZ, PT ;  /* 0x000000ff1900720c */ /* 0x000fe20003fa6270 */
[----:B------:R-:W-:Y:S01]  /*6a30*/  @P1 IMAD.MOV.U32 R67, RZ, RZ, R28 ;  /* 0x000000ffff431224 */ /* 0x000fe200078e001c */
[----:B------:R-:W-:-:S02]  /*6a40*/  IADD3.X R25, PT, PT, R9, UR5, RZ, P2, !PT ;  /* 0x0000000509197c10 */ /* 0x000fc400097fe4ff */
[----:B------:R-:W-:Y:S02]  /*6a50*/  PRMT R72, RZ, 0x7610, R72 ;  /* 0x00007610ff487816 */ /* 0x000fe40000000048 */
[----:B------:R0:W2:Y:S01]  /*6a60*/  @P1 LDG.E.U8 R73, desc[UR22][R66.64] ;  /* 0x0000001642491981 */ /* 0x0000a2000c1e1100 */
[----:B------:R-:W-:Y:S01]  /*6a70*/  @!P3 IMAD.MOV R52, RZ, RZ, -R52 ;  /* 0x000000ffff34b224 */ /* 0x000fe200078e0a34 */
[----:B------:R-:W-:Y:S02]  /*6a80*/  ISETP.GE.AND P3, PT, R22, RZ, PT ;  /* 0x000000ff1600720c */ /* 0x000fe40003f66270 */
[----:B------:R-:W-:Y:S01]  /*6a90*/  ISETP.GE.AND P2, PT, R26, RZ, PT ;  /* 0x000000ff1a00720c */ /* 0x000fe20003f46270 */
[----:B0-----:R-:W-:Y:S02]  /*6aa0*/  @P1 IMAD.MOV.U32 R66, RZ, RZ, R24 ;  /* 0x000000ffff421224 */ /* 0x001fe400078e0018 */
[----:B------:R-:W-:-:S05]  /*6ab0*/  @P1 IMAD.MOV.U32 R67, RZ, RZ, R25 ;  /* 0x000000ffff431224 */ /* 0x000fca00078e0019 */
[----:B------:R0:W2:Y:S01]  /*6ac0*/  @P1 LDG.E.U8 R72, desc[UR22][R66.64] ;  /* 0x0000001642481981 */ /* 0x0000a2000c1e1100 */
[----:B------:R-:W-:Y:S02]  /*6ad0*/  ISETP.GE.AND P1, PT, R23, RZ, PT ;  /* 0x000000ff1700720c */ /* 0x000fe40003f26270 */
[----:B------:R-:W-:Y:S01]  /*6ae0*/  @!P3 IMAD.MOV R58, RZ, RZ, -R58 ;  /* 0x000000ffff3ab224 */ /* 0x000fe200078e0a3a */
[----:B------:R-:W-:Y:S01]  /*6af0*/  ISETP.GE.AND P3, PT, R20, RZ, PT ;  /* 0x000000ff1400720c */ /* 0x000fe20003f66270 */
[----:B------:R-:W-:Y:S01]  /*6b00*/  @!P2 IMAD.MOV R46, RZ, RZ, -R46 ;  /* 0x000000ffff2ea224 */ /* 0x000fe200078e0a2e */
[----:B------:R-:W-:Y:S01]  /*6b10*/  ISETP.GE.AND P2, PT, R21, RZ, PT ;  /* 0x000000ff1500720c */ /* 0x000fe20003f46270 */
[----:B------:R-:W-:-:S07]  /*6b20*/  UIMAD UR4, UR6, 0x1d, URZ ;  /* 0x0000001d060478a4 */ /* 0x000fce000f8e02ff */
[----:B------:R-:W-:Y:S01]  /*6b30*/  @!P1 IMAD.MOV R59, RZ, RZ, -R59 ;  /* 0x000000ffff3b9224 */ /* 0x000fe200078e0a3b */
[----:B------:R-:W-:Y:S01]  /*6b40*/  ISETP.GE.AND P1, PT, R19, RZ, PT ;  /* 0x000000ff1300720c */ /* 0x000fe20003f26270 */
[----:B------:R-:W-:Y:S01]  /*6b50*/  USHF.R.S32.HI UR5, URZ, 0x1f, UR4 ;  /* 0x0000001fff057899 */ /* 0x000fe20008011404 */
[----:B------:R-:W-:Y:S01]  /*6b60*/  @!P6 IMAD.MOV R47, RZ, RZ, -R47 ;  /* 0x000000ffff2fe224 */ /* 0x000fe200078e0a2f */
[----:B------:R-:W-:Y:S01]  /*6b70*/  IADD3 R21, P6, PT, R2, UR4, RZ ;  /* 0x0000000402157c10 */ /* 0x000fe2000ffde0ff */
[----:B------:R-:W-:Y:S01]  /*6b80*/  @!P3 IMAD.MOV R61, RZ, RZ, -R61 ;  /* 0x000000ffff3db224 */ /* 0x000fe200078e0a3d */
[----:B------:R-:W-:Y:S01]  /*6b90*/  ISETP.GE.AND P3, PT, R16, RZ, PT ;  /* 0x000000ff1000720c */ /* 0x000fe20003f66270 */
[----:B------:R-:W-:Y:S01]  /*6ba0*/  @!P2 IMAD.MOV R57, RZ, RZ, -R57 ;  /* 0x000000ffff39a224 */ /* 0x000fe200078e0a39 */
[----:B------:R-:W-:Y:S02]  /*6bb0*/  IADD3.X R22, PT, PT, R3, UR5, RZ, P6, !PT ;  /* 0x0000000503167c10 */ /* 0x000fe4000b7fe4ff */
[----:B------:R-:W-:-:S02]  /*6bc0*/  ISETP.GE.AND P2, PT, R18, RZ, PT ;  /* 0x000000ff1200720c */ /* 0x000fc40003f46270 */
[----:B------:R-:W-:Y:S02]  /*6bd0*/  IADD3 R18, P6, PT, R4, UR4, RZ ;  /* 0x0000000404127c10 */ /* 0x000fe4000ffde0ff */
[----:B------:R-:W-:Y:S01]  /*6be0*/  @!P1 IMAD.MOV R62, RZ, RZ, -R62 ;  /* 0x000000ffff3e9224 */ /* 0x000fe200078e0a3e */
[----:B------:R-:W-:Y:S02]  /*6bf0*/  ISETP.GE.AND P1, PT, R17, RZ, PT ;  /* 0x000000ff1100720c */ /* 0x000fe40003f26270 */
[----:B------:R-:W-:Y:S02]  /*6c00*/  IADD3.X R19, PT, PT, R5, UR5, RZ, P6, !PT ;  /* 0x0000000505137c10 */ /* 0x000fe4000b7fe4ff */
[----:B------:R-:W-:Y:S01]  /*6c10*/  IADD3 R16, P6, PT, R6, UR4, RZ ;  /* 0x0000000406107c10 */ /* 0x000fe2000ffde0ff */
[----:B------:R-:W-:-:S03]  /*6c20*/  @!P3 IMAD.MOV R63, RZ, RZ, -R63 ;  /* 0x000000ffff3fb224 */ /* 0x000fc600078e0a3f */
[----:B------:R-:W-:Y:S02]  /*6c30*/  IADD3.X R17, PT, PT, R7, UR5, RZ, P6, !PT ;  /* 0x0000000507117c10 */ /* 0x000fe4000b7fe4ff */
[----:B------:R-:W-:Y:S02]  /*6c40*/  ISETP.GE.AND P6, PT, R13, RZ, PT ;  /* 0x000000ff0d00720c */ /* 0x000fe40003fc6270 */
[----:B------:R-:W-:Y:S01]  /*6c50*/  IADD3 R13, P3, PT, R8, UR4, RZ ;  /* 0x00000004080d7c10 */ /* 0x000fe2000ff7e0ff */
[----:B------:R-:W-:Y:S01]  /*6c60*/  @!P1 IMAD.MOV R64, RZ, RZ, -R64 ;  /* 0x000000ffff409224 */ /* 0x000fe200078e0a40 */
[----:B------:R-:W-:Y:S02]  /*6c70*/  ISETP.GE.AND P1, PT, R14, RZ, PT ;  /* 0x000000ff0e00720c */ /* 0x000fe40003f26270 */
[----:B------:R-:W-:Y:S02]  /*6c80*/  IADD3.X R14, PT, PT, R9, UR5, RZ, P3, !PT ;  /* 0x00000005090e7c10 */ /* 0x000fe40009ffe4ff */
[----:B------:R-:W-:Y:S01]  /*6c90*/  ISETP.GE.AND P3, PT, R15, RZ, PT ;  /* 0x000000ff0f00720c */ /* 0x000fe20003f66270 */
[----:B------:R-:W-:Y:S04]  /*6ca0*/  STL [R1+0x3cc], R27 ;  /* 0x0003cc1b01007387 */ /* 0x000fe80000100800 */
[----:B------:R-:W-:Y:S01]  /*6cb0*/  STL [R1+0x3c8], R28 ;  /* 0x0003c81c01007387 */ /* 0x000fe20000100800 */
[----:B------:R-:W-:-:S03]  /*6cc0*/  @!P6 IMAD.MOV R49, RZ, RZ, -R49 ;  /* 0x000000ffff31e224 */ /* 0x000fc600078e0a31 */
[----:B------:R-:W-:Y:S01]  /*6cd0*/  STL [R1+0x3d4], R24 ;  /* 0x0003d41801007387 */ /* 0x000fe20000100800 */
[----:B------:R-:W-:-:S03]  /*6ce0*/  @!P1 IMAD.MOV R50, RZ, RZ, -R50 ;  /* 0x000000ffff329224 */ /* 0x000fc600078e0a32 */
[----:B------:R-:W-:Y:S01]  /*6cf0*/  @!P3 IMAD.MOV R32, RZ, RZ, -R32 ;  /* 0x000000ffff20b224 */ /* 0x000fe200078e0a20 */
[----:B------:R1:W-:Y:S01]  /*6d00*/  STL [R1+0x3d0], R25 ;  /* 0x0003d01901007387 */ /* 0x0003e20000100800 */
[----:B------:R-:W-:Y:S02]  /*6d10*/  ISETP.GE.AND P3, PT, R10, RZ, PT ;  /* 0x000000ff0a00720c */ /* 0x000fe40003f66270 */
[----:B------:R-:W-:Y:S01]  /*6d20*/  IADD3 R10, P6, PT, R2, UR14, RZ ;  /* 0x0000000e020a7c10 */ /* 0x000fe2000ffde0ff */
[----:B------:R-:W-:Y:S01]  /*6d30*/  STL [R1+0x3fc], R21 ;  /* 0x0003fc1501007387 */ /* 0x000fe20000100800 */
[----:B------:R-:W-:-:S03]  /*6d40*/  ISETP.GE.AND P1, PT, R11, RZ, PT ;  /* 0x000000ff0b00720c */ /* 0x000fc60003f26270 */
[----:B------:R-:W-:Y:S01]  /*6d50*/  STL [R1+0x3f8], R22 ;  /* 0x0003f81601007387 */ /* 0x000fe20000100800 */
[----:B------:R-:W-:-:S03]  /*6d60*/  IADD3.X R11, PT, PT, R3, UR15, RZ, P6, !PT ;  /* 0x0000000f030b7c10 */ /* 0x000fc6000b7fe4ff */
[----:B------:R-:W-:Y:S04]  /*6d70*/  STL [R1+0x404], R18 ;  /* 0x0004041201007387 */ /* 0x000fe80000100800 */
[----:B------:R-:W-:Y:S04]  /*6d80*/  STL [R1+0x400], R19 ;  /* 0x0004001301007387 */ /* 0x000fe80000100800 */
[----:B------:R-:W-:Y:S04]  /*6d90*/  STL [R1+0x40c], R16 ;  /* 0x00040c1001007387 */ /* 0x000fe80000100800 */
[----:B------:R0:W-:Y:S04]  /*6da0*/  STL [R1+0x408], R17 ;  /* 0x0004081101007387 */ /* 0x0001e80000100800 */
[----:B------:R-:W-:Y:S04]  /*6db0*/  STL [R1+0x414], R13 ;  /* 0x0004140d01007387 */ /* 0x000fe80000100800 */
[----:B------:R0:W-:Y:S04]  /*6dc0*/  STL [R1+0x410], R14 ;  /* 0x0004100e01007387 */ /* 0x0001e80000100800 */
[----:B------:R-:W-:Y:S04]  /*6dd0*/  STL [R1+0x140], R10 ;  /* 0x0001400a01007387 */ /* 0x000fe80000100800 */
[----:B------:R0:W-:Y:S04]  /*6de0*/  STL [R1+0x13c], R11 ;  /* 0x00013c0b01007387 */ /* 0x0001e80000100800 */
[----:B------:R-:W2:Y:S01]  /*6df0*/  LDL.LU R87, [R1+0x144] ;  /* 0x0001440001577983 */ /* 0x000ea20000300800 */
[----:B------:R-:W-:Y:S01]  /*6e00*/  @!P1 IMAD.MOV R55, RZ, RZ, -R55 ;  /* 0x000000ffff379224 */ /* 0x000fe200078e0a37 */
[----:B------:R-:W-:-:S02]  /*6e10*/  ISETP.NE.AND P1, PT, R33, RZ, PT ;  /* 0x000000ff2100720c */ /* 0x000fc40003f25270 */
[----:B------:R-:W-:Y:S01]  /*6e20*/  LOP3.LUT R33, RZ, R33, RZ, 0x33, !PT ;  /* 0x00000021ff217212 */ /* 0x000fe200078e33ff */
[----:B------:R-:W3:Y:S04]  /*6e30*/  LDL.LU R90, [R1+0x150] ;  /* 0x00015000015a7983 */ /* 0x000ee80000300800 */
[----:B------:R-:W3:Y:S01]  /*6e40*/  LDL.LU R93, [R1+0x14c] ;  /* 0x00014c00015d7983 */ /* 0x000ee20000300800 */
[----:B------:R-:W-:-:S03]  /*6e50*/  SEL R76, R33, R39, !P1 ;  /* 0x00000027214c7207 */ /* 0x000fc60004800000 */
[----:B------:R-:W3:Y:S01]  /*6e60*/  LDL.LU R84, [R1+0x158] ;  /* 0x0001580001547983 */ /* 0x000ee20000300800 */
[----:B-1----:R-:W-:-:S03]  /*6e70*/  SEL R25, R33, R52, !P1 ;  /* 0x0000003421197207 */ /* 0x002fc60004800000 */
[----:B------:R-:W3:Y:S04]  /*6e80*/  LDL.LU R89, [R1+0x154] ;  /* 0x0001540001597983 */ /* 0x000ee80000300800 */
[----:B------:R-:W3:Y:S04]  /*6e90*/  LDL.LU R39, [R1+0x220] ;  /* 0x0002200001277983 */ /* 0x000ee80000300800 */
[----:B------:R-:W3:Y:S01]  /*6ea0*/  LDL.LU R52, [R1+0x228] ;  /* 0x0002280001347983 */ /* 0x000ee20000300800 */
[----:B------:R-:W-:Y:S01]  /*6eb0*/  @!P2 IMAD.MOV R60, RZ, RZ, -R60 ;  /* 0x000000ffff3ca224 */ /* 0x000fe200078e0a3c */
[----:B------:R-:W-:-:S02]  /*6ec0*/  SHF.R.U32.HI R29, RZ, 0x2, R30 ;  /* 0x00000002ff1d7819 */ /* 0x000fc4000001161e */
[----:B------:R-:W-:Y:S01]  /*6ed0*/  ISETP.GE.AND P2, PT, R92, RZ, PT ;  /* 0x000000ff5c00720c */ /* 0x000fe20003f46270 */
[----:B------:R-:W-:Y:S01]  /*6ee0*/  @!P5 IMAD.MOV R48, RZ, RZ, -R48 ;  /* 0x000000ffff30d224 */ /* 0x000fe200078e0a30 */
[----:B------:R-:W-:Y:S02]  /*6ef0*/  LOP3.LUT P5, RZ, R29, 0x1, RZ, 0xc0, !PT ;  /* 0x000000011dff7812 */ /* 0x000fe400078ac0ff */
[----:B------:R-:W-:-:S09]  /*6f00*/  PRMT R71, RZ, 0x7610, R71 ;  /* 0x00007610ff477816 */ /* 0x000fd20000000047 */
[----:B------:R-:W-:Y:S01]  /*6f10*/  @!P2 IMAD.MOV R51, RZ, RZ, -R51 ;  /* 0x000000ffff33a224 */ /* 0x000fe200078e0a33 */
[----:B------:R-:W-:Y:S01]  /*6f20*/  ISETP.GE.AND P2, PT, R12, RZ, PT ;  /* 0x000000ff0c00720c */ /* 0x000fe20003f46270 */
[----:B0-----:R-:W-:Y:S02]  /*6f30*/  @P5 IMAD.MOV.U32 R66, RZ, RZ, R21 ;  /* 0x000000ffff425224 */ /* 0x001fe400078e0015 */
[----:B------:R-:W-:Y:S01]  /*6f40*/  @P5 IMAD.MOV.U32 R67, RZ, RZ, R22 ;  /* 0x000000ffff435224 */ /* 0x000fe200078e0016 */
[----:B------:R-:W-:-:S04]  /*6f50*/  PRMT R70, RZ, 0x7610, R70 ;  /* 0x00007610ff467816 */ /* 0x000fc80000000046 */
[----:B------:R0:W4:Y:S01]  /*6f60*/  @P5 LDG.E.U8 R71, desc[UR22][R66.64] ;  /* 0x0000001642475981 */ /* 0x000122000c1e1100 */
[----:B------:R-:W-:-:S04]  /*6f70*/  PRMT R69, RZ, 0x7610, R69 ;  /* 0x00007610ff457816 */ /* 0x000fc80000000045 */
[----:B------:R-:W-:Y:S02]  /*6f80*/  @!P2 IMAD.MOV R56, RZ, RZ, -R56 ;  /* 0x000000ffff38a224 */ /* 0x000fe400078e0a38 */
[----:B0-----:R-:W-:Y:S02]  /*6f90*/  @P5 IMAD.MOV.U32 R66, RZ, RZ, R18 ;  /* 0x000000ffff425224 */ /* 0x001fe400078e0012 */
[----:B------:R-:W-:Y:S01]  /*6fa0*/  @P5 IMAD.MOV.U32 R67, RZ, RZ, R19 ;  /* 0x000000ffff435224 */ /* 0x000fe200078e0013 */
[----:B------:R-:W-:Y:S02]  /*6fb0*/  ISETP.GE.AND P2, PT, R0, RZ, PT ;  /* 0x000000ff0000720c */ /* 0x000fe40003f46270 */
[----:B------:R-:W0:Y:S02]  /*6fc0*/  S2R R0, SR_TID.X ;  /* 0x0000000000007919 */ /* 0x000e240000002100 */
[----:B------:R1:W4:Y:S01]  /*6fd0*/  @P5 LDG.E.U8 R70, desc[UR22][R66.64] ;  /* 0x0000001642465981 */ /* 0x000322000c1e1100 */
[----:B------:R-:W-:Y:S01]  /*6fe0*/  PRMT R68, RZ, 0x7610, R68 ;  /* 0x00007610ff447816 */ /* 0x000fe20000000044 */
[----:B------:R-:W-:-:S02]  /*6ff0*/  VIADD R29, R83, 0xfffffff9 ;  /* 0xfffffff9531d7836 */ /* 0x000fc40000000000 */
[----:B-1----:R-:W-:Y:S02]  /*7000*/  @P5 IMAD.MOV.U32 R66, RZ, RZ, R16 ;  /* 0x000000ffff425224 */ /* 0x002fe400078e0010 */
[----:B------:R-:W-:-:S05]  /*7010*/  @P5 IMAD.MOV.U32 R67, RZ, RZ, R17 ;  /* 0x000000ffff435224 */ /* 0x000fca00078e0011 */
[----:B------:R1:W4:Y:S02]  /*7020*/  @P5 LDG.E.U8 R69, desc[UR22][R66.64] ;  /* 0x0000001642455981 */ /* 0x000324000c1e1100 */
[----:B-1----:R-:W-:Y:S02]  /*7030*/  @P5 IMAD.MOV.U32 R66, RZ, RZ, R13 ;  /* 0x000000ffff425224 */ /* 0x002fe400078e000d */
[----:B------:R-:W-:-:S05]  /*7040*/  @P5 IMAD.MOV.U32 R67, RZ, RZ, R14 ;  /* 0x000000ffff435224 */ /* 0x000fca00078e000e */
[----:B------:R1:W4:Y:S01]  /*7050*/  @P5 LDG.E.U8 R68, desc[UR22][R66.64] ;  /* 0x0000001642445981 */ /* 0x000322000c1e1100 */
[----:B------:R-:W-:Y:S01]  /*7060*/  ISETP.GE.U32.AND P5, PT, R29, 0x7fffffda, PT ;  /* 0x7fffffda1d00780c */ /* 0x000fe20003fa6070 */
[----:B------:R-:W-:Y:S01]  /*7070*/  @!P3 IMAD.MOV R54, RZ, RZ, -R54 ;  /* 0x000000ffff36b224 */ /* 0x000fe200078e0a36 */
[----:B------:R-:W-:-:S04]  /*7080*/  @!UP1 UIADD3 UR4, UPT, UPT, -UR12, 0x100000, URZ ;  /* 0x001000000c049890 */ /* 0x000fc8000fffe1ff */
[----:B------:R-:W-:Y:S02]  /*7090*/  @!UP1 USHF.L.U32 UR5, UR4, 0xb, URZ ;  /* 0x0000000b04059899 */ /* 0x000fe400080006ff */
[----:B------:R-:W-:Y:S01]  /*70a0*/  @!UP1 USHF.L.U32 UR4, UR4, 0x1, URZ ;  /* 0x0000000104049899 */ /* 0x000fe200080006ff */
[----:B------:R-:W-:Y:S01]  /*70b0*/  @!P2 IMAD.MOV R53, RZ, RZ, -R53 ;  /* 0x000000ffff35a224 */ /* 0x000fe200078e0a35 */
[C---:B------:R-:W-:Y:S01]  /*70c0*/  SEL R17, R33.reuse, R61, !P1 ;  /* 0x0000003d21117207 */ /* 0x040fe20004800000 */
[----:B------:R-:W4:Y:S01]  /*70d0*/  LDL.LU R29, [R1+0x1e4] ;  /* 0x0001e400011d7983 */ /* 0x000f220000300800 */
[C---:B------:R-:W-:Y:S01]  /*70e0*/  SEL R15, R33.reuse, R64, !P1 ;  /* 0x00000040210f7207 */ /* 0x040fe20004800000 */
[----:B------:R-:W0:Y:S01]  /*70f0*/  LDCU UR12, c[0x0][0x3b0] ;  /* 0x00007600ff0c77ac */ /* 0x000e220008000800 */
[----:B-1----:R-:W-:Y:S02]  /*7100*/  @!P5 IMAD.MOV.U32 R66, RZ, RZ, R10 ;  /* 0x000000ffff42d224 */ /* 0x002fe400078e000a */
[----:B------:R-:W-:Y:S01]  /*7110*/  @!P5 IMAD.MOV.U32 R67, RZ, RZ, R11 ;  /* 0x000000ffff43d224 */ /* 0x000fe200078e000b */
[----:B------:R-:W-:-:S03]  /*7120*/  SEL R92, R33, R37, !P1 ;  /* 0x00000025215c7207 */ /* 0x000fc60004800000 */
[----:B------:R1:W1:Y:S01]  /*7130*/  @!UP2 SYNCS.EXCH.64 URZ, [UR10+0xa008], UR4 ;  /* 0x00a008040affa5b2 */ /* 0x0002620008000100 */
[C---:B------:R-:W-:Y:S01]  /*7140*/  SEL R86, R33.reuse, R36, !P1 ;  /* 0x0000002421567207 */ /* 0x040fe20004800000 */
[----:B------:R-:W4:Y:S01]  /*7150*/  LDL.LU R31, [R1+0x224] ;  /* 0x00022400011f7983 */ /* 0x000f220000300800 */
[----:B------:R-:W-:-:S03]  /*7160*/  SEL R80, R33, R35, !P1 ;  /* 0x0000002321507207 */ /* 0x000fc60004800000 */
[----:B------:R0:W4:Y:S01]  /*7170*/  @!P5 LDG.E.U8 R65, desc[UR22][R66.64] ;  /* 0x000000164241d981 */ /* 0x000122000c1e1100 */
[C---:B------:R-:W-:Y:S02]  /*7180*/  SEL R79, R33.reuse, R34, !P1 ;  /* 0x00000022214f7207 */ /* 0x040fe40004800000 */
[C---:B------:R-:W-:Y:S02]  /*7190*/  SEL R77, R33.reuse, R40, !P1 ;  /* 0x00000028214d7207 */ /* 0x040fe40004800000 */
[C---:B------:R-:W-:Y:S02]  /*71a0*/  SEL R82, R33.reuse, R43, !P1 ;  /* 0x0000002b21527207 */ /* 0x040fe40004800000 */
[C---:B------:R-:W-:Y:S02]  /*71b0*/  SEL R78, R33.reuse, R42, !P1 ;  /* 0x0000002a214e7207 */ /* 0x040fe40004800000 */
[----:B0-----:R-:W-:Y:S02]  /*71c0*/  SEL R67, R33, R38, !P1 ;  /* 0x0000002621437207 */ /* 0x001fe40004800000 */
[----:B------:R-:W-:-:S02]  /*71d0*/  LOP3.LUT R38, R0, 0x7f, RZ, 0xc0, !PT ;  /* 0x0000007f00267812 */ /* 0x000fc400078ec0ff */
[C---:B------:R-:W-:Y:S02]  /*71e0*/  SEL R28, R33.reuse, R41, !P1 ;  /* 0x00000029211c7207 */ /* 0x040fe40004800000 */
[C---:B------:R-:W-:Y:S02]  /*71f0*/  SEL R27, R33.reuse, R45, !P1 ;  /* 0x0000002d211b7207 */ /* 0x040fe40004800000 */
[C---:B------:R-:W-:Y:S02]  /*7200*/  SEL R26, R33.reuse, R44, !P1 ;  /* 0x0000002c211a7207 */ /* 0x040fe40004800000 */
[C---:B------:R-:W-:Y:S02]  /*7210*/  SEL R24, R33.reuse, R48, !P1 ;  /* 0x0000003021187207 */ /* 0x040fe40004800000 */
[C---:B------:R-:W-:Y:S02]  /*7220*/  SEL R23, R33.reuse, R47, !P1 ;  /* 0x0000002f21177207 */ /* 0x040fe40004800000 */
[----:B------:R-:W-:-:S02]  /*7230*/  SEL R22, R33, R46, !P1 ;  /* 0x0000002e21167207 */ /* 0x000fc40004800000 */
        /* <DEDUP_REMOVED lines=13> */
[----:B------:R-:W-:Y:S02]  /*7310*/  SEL R0, R33, R53, !P1 ;  /* 0x0000003521007207 */ /* 0x000fe40004800000 */
[----:B------:R-:W-:Y:S02]  /*7320*/  IADD3 R32, P1, PT, R4, UR14, RZ ;  /* 0x0000000e04207c10 */ /* 0x000fe4000ff3e0ff */
[----:B------:R-:W-:Y:S02]  /*7330*/  PRMT R50, RZ, 0x7610, R50 ;  /* 0x00007610ff327816 */ /* 0x000fe40000000032 */
[----:B------:R-:W-:-:S05]  /*7340*/  IADD3.X R33, PT, PT, R5, UR15, RZ, P1, !PT ;  /* 0x0000000f05217c10 */ /* 0x000fca0008ffe4ff */
[----:B------:R0:W4:Y:S04]  /*7350*/  @!P5 LDG.E.U8 R50, desc[UR22][R32.64] ;  /* 0x000000162032d981 */ /* 0x000128000c1e1100 */
[----:B--2---:R2:W-:Y:S04]  /*7360*/  STS.U8 [R38+UR10], R87 ;  /* 0x0000005726007988 */ /* 0x0045e8000800000a */
[----:B--2---:R-:W2:Y:S04]  /*7370*/  LDL.LU R87, [R1+0x1d4] ;  /* 0x0001d40001577983 */ /* 0x004ea80000300800 */
[----:B------:R0:W-:Y:S04]  /*7380*/  STL [R1+0x148], R32 ;  /* 0x0001482001007387 */ /* 0x0001e80000100800 */
[----:B------:R1:W-:Y:S01]  /*7390*/  STL [R1+0x144], R33 ;  /* 0x0001442101007387 */ /* 0x0003e20000100800 */
[----:B0-----:R-:W-:-:S04]  /*73a0*/  IADD3 R32, P1, PT, R6, UR14, RZ ;  /* 0x0000000e06207c10 */ /* 0x001fc8000ff3e0ff */
[----:B-1----:R-:W-:Y:S01]  /*73b0*/  IADD3.X R33, PT, PT, R7, UR15, RZ, P1, !PT ;  /* 0x0000000f07217c10 */ /* 0x002fe20008ffe4ff */
[----:B------:R-:W-:Y:S04]  /*73c0*/  STL [R1+0x150], R32 ;  /* 0x0001502001007387 */ /* 0x000fe80000100800 */
[----:B---3--:R-:W-:Y:S04]  /*73d0*/  STS.U8 [R38+UR10+0x1000], R52 ;  /* 0x0010003426007988 */ /* 0x008fe8000800000a */
[----:B------:R-:W-:Y:S04]  /*73e0*/  STL [R1+0x14c], R33 ;  /* 0x00014c2101007387 */ /* 0x000fe80000100800 */
[----:B------:R0:W-:Y:S04]  /*73f0*/  STS.U8 [R38+UR10+0x2000], R90 ;  /* 0x0020005a26007988 */ /* 0x0001e8000800000a */
[----:B------:R-:W3:Y:S04]  /*7400*/  LDL.LU R63, [R1+0x21c] ;  /* 0x00021c00013f7983 */ /* 0x000ee80000300800 */
[----:B------:R1:W-:Y:S04]  /*7410*/  STS.U8 [R38+UR10+0x3000], R93 ;  /* 0x0030005d26007988 */ /* 0x0003e8000800000a */
[----:B0-----:R-:W3:Y:S04]  /*7420*/  LDL.LU R90, [R1+0x218] ;  /* 0x00021800015a7983 */ /* 0x001ee80000300800 */
[----:B-1----:R-:W3:Y:S01]  /*7430*/  LDL.LU R93, [R1+0x22c] ;  /* 0x00022c00015d7983 */ /* 0x002ee20000300800 */
[----:B------:R-:W-:-:S03]  /*7440*/  PRMT R49, RZ, 0x7610, R49 ;  /* 0x00007610ff317816 */ /* 0x000fc60000000031 */
[----:B------:R-:W-:Y:S04]  /*7450*/  STS.U8 [R38+UR10+0x400], R39 ;  /* 0x0004002726007988 */ /* 0x000fe8000800000a */
[----:B------:R0:W3:Y:S01]  /*7460*/  @!P5 LDG.E.U8 R49, desc[UR22][R32.64] ;  /* 0x000000162031d981 */ /* 0x0000e2000c1e1100 */
[----:B------:R-:W-:-:S03]  /*7470*/  UIMAD UR4, UR6, 0xe, URZ ;  /* 0x0000000e060478a4 */ /* 0x000fc6000f8e02ff */
[----:B------:R1:W-:Y:S01]  /*7480*/  STS.U8 [R38+UR10+0x1400], R84 ;  /* 0x0014005426007988 */ /* 0x0003e2000800000a */
[----:B------:R-:W-:-:S03]  /*7490*/  PRMT R48, RZ, 0x7610, R48 ;  /* 0x00007610ff307816 */ /* 0x000fc60000000030 */
[----:B------:R-:W3:Y:S01]  /*74a0*/  LDL.LU R62, [R1+0x1e0] ;  /* 0x0001e000013e7983 */ /* 0x000ee20000300800 */
[----:B0-----:R-:W-:Y:S01]  /*74b0*/  IADD3 R32, P1, PT, R8, UR14, RZ ;  /* 0x0000000e08207c10 */ /* 0x001fe2000ff3e0ff */
[----:B------:R-:W-:Y:S02]  /*74c0*/  USHF.R.S32.HI UR5, URZ, 0x1f, UR4 ;  /* 0x0000001fff057899 */ /* 0x000fe40008011404 */
[----:B------:R0:W-:Y:S01]  /*74d0*/  STS.U8 [R38+UR10+0x2400], R89 ;  /* 0x0024005926007988 */ /* 0x0001e2000800000a */
[----:B------:R-:W-:Y:S01]  /*74e0*/  PRMT R43, RZ, 0x7610, R43 ;  /* 0x00007610ff2b7816 */ /* 0x000fe2000000002b */
[----:B------:R-:W0:Y:S01]  /*74f0*/  LDCU UR14, c[0x0][0x3b0] ;  /* 0x00007600ff0e77ac */ /* 0x000e220008000800 */
[----:B------:R-:W-:Y:S01]  /*7500*/  IADD3.X R33, PT, PT, R9, UR15, RZ, P1, !PT ;  /* 0x0000000f09217c10 */ /* 0x000fe20008ffe4ff */
[----:B-1----:R-:W3:Y:S01]  /*7510*/  LDL.LU R84, [R1+0x1dc] ;  /* 0x0001dc0001547983 */ /* 0x002ee20000300800 */
[----:B------:R-:W-:Y:S01]  /*7520*/  PRMT R42, RZ, 0x7610, R42 ;  /* 0x00007610ff2a7816 */ /* 0x000fe2000000002a */
[----:B------:R-:W1:Y:S02]  /*7530*/  LDCU UR15, c[0x0][0x3b0] ;  /* 0x00007600ff0f77ac */ /* 0x000e640008000800 */
[----:B------:R-:W-:Y:S04]  /*7540*/  STL [R1+0x158], R32 ;  /* 0x0001582001007387 */ /* 0x000fe80000100800 */
[----:B------:R-:W-:Y:S04]  /*7550*/  STL [R1+0x154], R33 ;  /* 0x0001542101007387 */ /* 0x000fe80000100800 */
[----:B------:R-:W3:Y:S04]  /*7560*/  LDL.LU R52, [R1+0x1d8] ;  /* 0x0001d80001347983 */ /* 0x000ee80000300800 */
[----:B0-----:R-:W3:Y:S04]  /*7570*/  LDL.LU R89, [R1+0x230] ;  /* 0x0002300001597983 */ /* 0x001ee80000300800 */
[----:B------:R-:W3:Y:S04]  /*7580*/  LDL.LU R39, [R1+0x214] ;  /* 0x0002140001277983 */ /* 0x000ee80000300800 */
[----:B------:R0:W3:Y:S04]  /*7590*/  @!P5 LDG.E.U8 R48, desc[UR22][R32.64] ;  /* 0x000000162030d981 */ /* 0x0000e8000c1e1100 */
[----:B----4-:R4:W-:Y:S02]  /*75a0*/  STS.U8 [R38+UR10+0x3400], R29 ;  /* 0x0034001d26007988 */ /* 0x0109e4000800000a */
[----:B----4-:R-:W-:-:S02]  /*75b0*/  VIADD R29, R83, 0xfffffff1 ;  /* 0xfffffff1531d7836 */ /* 0x010fc40000000000 */
[----:B------:R4:W-:Y:S03]  /*75c0*/  STS.U8 [R38+UR10+0x800], R31 ;  /* 0x0008001f26007988 */ /* 0x0009e6000800000a */
[----:B------:R-:W-:Y:S02]  /*75d0*/  ISETP.GE.U32.AND P1, PT, R29, 0x7fffffd2, PT ;  /* 0x7fffffd21d00780c */ /* 0x000fe40003f26070 */
[----:B------:R-:W-:Y:S01]  /*75e0*/  IADD3 R29, P2, PT, R2, UR4, RZ ;  /* 0x00000004021d7c10 */ /* 0x000fe2000ff5e0ff */
[----:B----4-:R-:W4:Y:S03]  /*75f0*/  LDL.LU R31, [R1+0x210] ;  /* 0x00021000011f7983 */ /* 0x010f260000300800 */
[----:B0-----:R-:W-:Y:S01]  /*7600*/  IADD3.X R32, PT, PT, R3, UR5, RZ, P2, !PT ;  /* 0x0000000503207c10 */ /* 0x001fe200097fe4ff */
[----:B--2---:R0:W-:Y:S04]  /*7610*/  STS.U8 [R38+UR10+0x1800], R87 ;  /* 0x0018005726007988 */ /* 0x0041e8000800000a */
[----:B0-----:R-:W2:Y:S04]  /*7620*/  LDL.LU R87, [R1+0x20c] ;  /* 0x00020c0001577983 */ /* 0x001ea80000300800 */
[----:B------:R-:W-:Y:S04]  /*7630*/  STL [R1+0x39c], R29 ;  /* 0x00039c1d01007387 */ /* 0x000fe80000100800 */
[----:B------:R-:W-:Y:S04]  /*7640*/  STL [R1+0x398], R32 ;  /* 0x0003982001007387 */ /* 0x000fe80000100800 */
[----:B---3--:R-:W-:Y:S04]  /*7650*/  STS.U8 [R38+UR10+0x2800], R63 ;  /* 0x0028003f26007988 */ /* 0x008fe8000800000a */
[----:B------:R0:W-:Y:S04]  /*7660*/  STS.U8 [R38+UR10+0x3800], R90 ;  /* 0x0038005a26007988 */ /* 0x0001e8000800000a */
[----:B------:R3:W-:Y:S04]  /*7670*/  STS.U8 [R38+UR10+0xc00], R93 ;  /* 0x000c005d26007988 */ /* 0x0007e8000800000a */
[----:B0-----:R-:W2:Y:S04]  /*7680*/  LDL.LU R90, [R1+0x1cc] ;  /* 0x0001cc00015a7983 */ /* 0x001ea80000300800 */
[----:B---3--:R-:W3:Y:S01]  /*7690*/  LDL.LU R93, [R1+0x174] ;  /* 0x00017400015d7983 */ /* 0x008ee20000300800 */
[----:B------:R-:W-:-:S02]  /*76a0*/  @!P1 IMAD.MOV.U32 R33, RZ, RZ, R32 ;  /* 0x000000ffff219224 */ /* 0x000fc400078e0020 */
[----:B------:R-:W-:Y:S01]  /*76b0*/  @!P1 IMAD.MOV.U32 R32, RZ, RZ, R29 ;  /* 0x000000ffff209224 */ /* 0x000fe200078e001d */
[----:B------:R-:W-:-:S04]  /*76c0*/  IADD3 R29, P2, PT, R4, UR4, RZ ;  /* 0x00000004041d7c10 */ /* 0x000fc8000ff5e0ff */
[----:B------:R0:W3:Y:S04]  /*76d0*/  @!P1 LDG.E.U8 R43, desc[UR22][R32.64] ;  /* 0x00000016202b9981 */ /* 0x0000e8000c1e1100 */
[----:B------:R-:W-:Y:S01]  /*76e0*/  STL [R1+0x3a4], R29 ;  /* 0x0003a41d01007387 */ /* 0x000fe20000100800 */
[----:B0-----:R-:W-:-:S05]  /*76f0*/  IADD3.X R32, PT, PT, R5, UR5, RZ, P2, !PT ;  /* 0x0000000505207c10 */ /* 0x001fca00097fe4ff */
[----:B------:R0:W-:Y:S01]  /*7700*/  STL [R1+0x3a0], R32 ;  /* 0x0003a02001007387 */ /* 0x0001e20000100800 */
[----:B------:R-:W-:Y:S02]  /*7710*/  @!P1 IMAD.MOV.U32 R33, RZ, RZ, R32 ;  /* 0x000000ffff219224 */ /* 0x000fe400078e0020 */
[----:B0-----:R-:W-:Y:S01]  /*7720*/  @!P1 IMAD.MOV.U32 R32, RZ, RZ, R29 ;  /* 0x000000ffff209224 */ /* 0x001fe200078e001d */
[----:B------:R-:W-:-:S04]  /*7730*/  LOP3.LUT R29, R38, 0x10, RZ, 0x3c, !PT ;  /* 0x00000010261d7812 */ /* 0x000fc800078e3cff */
[----:B------:R0:W3:Y:S01]  /*7740*/  @!P1 LDG.E.U8 R42, desc[UR22][R32.64] ;  /* 0x00000016202a9981 */ /* 0x0000e2000c1e1100 */
[----:B------:R-:W-:-:S03]  /*7750*/  PRMT R41, RZ, 0x7610, R41 ;  /* 0x00007610ff297816 */ /* 0x000fc60000000029 */
[----:B------:R-:W-:Y:S01]  /*7760*/  STS.U8 [R38+UR10+0x1c00], R62 ;  /* 0x001c003e26007988 */ /* 0x000fe2000800000a */
[----:B0-----:R-:W-:-:S03]  /*7770*/  IADD3 R32, P2, PT, R6, UR4, RZ ;  /* 0x0000000406207c10 */ /* 0x001fc6000ff5e0ff */
[----:B------:R0:W-:Y:S01]  /*7780*/  STS.U8 [R38+UR10+0x2c00], R84 ;  /* 0x002c005426007988 */ /* 0x0001e2000800000a */
[----:B------:R-:W-:-:S03]  /*7790*/  IADD3.X R33, PT, PT, R7, UR5, RZ, P2, !PT ;  /* 0x0000000507217c10 */ /* 0x000fc600097fe4ff */
[----:B------:R-:W-:Y:S04]  /*77a0*/  STS.U8 [R38+UR10+0x3c00], R52 ;  /* 0x003c003426007988 */ /* 0x000fe8000800000a */
[----:B0-----:R-:W3:Y:S04]  /*77b0*/  LDL.LU R84, [R1+0x160] ;  /* 0x0001600001547983 */ /* 0x001ee80000300800 */
[----:B------:R-:W-:Y:S04]  /*77c0*/  STL [R1+0x3ac], R32 ;  /* 0x0003ac2001007387 */ /* 0x000fe80000100800 */
[----:B----4-:R0:W-:Y:S04]  /*77d0*/  STS.U8 [R29+UR10+0x2080], R31 ;  /* 0x0020801f1d007988 */ /* 0x0101e8000800000a */
[----:B------:R-:W-:Y:S04]  /*77e0*/  STL [R1+0x3a8], R33 ;  /* 0x0003a82101007387 */ /* 0x000fe80000100800 */
[----:B------:R-:W4:Y:S01]  /*77f0*/  LDL.LU R63, [R1+0x1d0] ;  /* 0x0001d000013f7983 */ /* 0x000f220000300800 */
[----:B0-----:R-:W-:-:S03]  /*7800*/  IADD3 R31, P2, PT, R8, UR4, RZ ;  /* 0x00000004081f7c10 */ /* 0x001fc6000ff5e0ff */
[----:B------:R0:W-:Y:S04]  /*7810*/  STS.U8 [R29+UR10+0x80], R89 ;  /* 0x000080591d007988 */ /* 0x0001e8000800000a */
[----:B------:R-:W4:Y:S04]  /*7820*/  LDL.LU R62, [R1+0x15c] ;  /* 0x00015c00013e7983 */ /* 0x000f280000300800 */
[----:B------:R1:W4:Y:S04]  /*7830*/  @!P1 LDG.E.U8 R41, desc[UR22][R32.64] ;  /* 0x0000001620299981 */ /* 0x000328000c1e1100 */
[----:B0-----:R-:W4:Y:S04]  /*7840*/  LDL.LU R89, [R1+0x100] ;  /* 0x0001000001597983 */ /* 0x001f280000300800 */
[----:B------:R-:W4:Y:S01]  /*7850*/  LDL.LU R52, [R1+0x170] ;  /* 0x0001700001347983 */ /* 0x000f220000300800 */
[----:B-1----:R-:W-:-:S03]  /*7860*/  IADD3.X R32, PT, PT, R9, UR5, RZ, P2, !PT ;  /* 0x0000000509207c10 */ /* 0x002fc600097fe4ff */
[----:B------:R-:W-:Y:S04]  /*7870*/  STS.U8 [R29+UR10+0x1080], R39 ;  /* 0x001080271d007988 */ /* 0x000fe8000800000a */
[----:B--2---:R0:W-:Y:S04]  /*7880*/  STS.U8 [R29+UR10+0x3080], R87 ;  /* 0x003080571d007988 */ /* 0x0041e8000800000a */
[----:B0-----:R-:W2:Y:S04]  /*7890*/  LDL.LU R87, [R1+0xfc] ;  /* 0x0000fc0001577983 */ /* 0x001ea80000300800 */
[----:B------:R-:W2:Y:S04]  /*78a0*/  LDL.LU R38, [R1+0xdc] ;  /* 0x0000dc0001267983 */ /* 0x000ea80000300800 */
[----:B------:R-:W-:Y:S04]  /*78b0*/  STL [R1+0x3b4], R31 ;  /* 0x0003b41f01007387 */ /* 0x000fe80000100800 */
[----:B------:R-:W-:Y:S04]  /*78c0*/  STL [R1+0x3b0], R32 ;  /* 0x0003b02001007387 */ /* 0x000fe80000100800 */
[----:B---3--:R0:W-:Y:S04]  /*78d0*/  STS.U8 [R29+UR10+0x1480], R93 ;  /* 0x0014805d1d007988 */ /* 0x0081e8000800000a */
[----:B0-----:R-:W3:Y:S04]  /*78e0*/  LDL.LU R93, [R1+0x168] ;  /* 0x00016800015d7983 */ /* 0x001ee80000300800 */
[----:B------:R0:W-:Y:S04]  /*78f0*/  STS.U8 [R29+UR10+0x480], R90 ;  /* 0x0004805a1d007988 */ /* 0x0001e8000800000a */
[----:B0-----:R-:W3:Y:S04]  /*7900*/  LDL.LU R90, [R1+0xe8] ;  /* 0x0000e800015a7983 */ /* 0x001ee80000300800 */
[----:B------:R-:W3:Y:S01]  /*7910*/  LDL.LU R39, [R1+0xe4] ;  /* 0x0000e40001277983 */ /* 0x000ee20000300800 */
[----:B------:R-:W-:Y:S01]  /*7920*/  PRMT R40, RZ, 0x7610, R40 ;  /* 0x00007610ff287816 */ /* 0x000fe20000000028 */
[----:B------:R-:W-:-:S02]  /*7930*/  @!P1 IMAD.MOV.U32 R33, RZ, RZ, R32 ;  /* 0x000000ffff219224 */ /* 0x000fc400078e0020 */
[----:B------:R-:W-:Y:S01]  /*7940*/  @!P1 IMAD.MOV.U32 R32, RZ, RZ, R31 ;  /* 0x000000ffff209224 */ /* 0x000fe200078e001f */
[----:B------:R-:W-:Y:S01]  /*7950*/  SHF.R.U32.HI R31, RZ, 0x9, R30 ;  /* 0x00000009ff1f7819 */ /* 0x000fe2000001161e */
[----:B------:R-:W-:-:S03]  /*7960*/  UIMAD UR4, UR6, 0x16, URZ ;  /* 0x00000016060478a4 */ /* 0x000fc6000f8e02ff */
[----:B------:R0:W3:Y:S01]  /*7970*/  @!P1 LDG.E.U8 R40, desc[UR22][R32.64] ;  /* 0x0000001620289981 */ /* 0x0000e2000c1e1100 */
[----:B------:R-:W-:Y:S01]  /*7980*/  LOP3.LUT P1, RZ, R31, 0x1, RZ, 0xc0, !PT ;  /* 0x000000011fff7812 */ /* 0x000fe2000782c0ff */
[----:B------:R-:W-:Y:S02]  /*7990*/  USHF.R.S32.HI UR5, URZ, 0x1f, UR4 ;  /* 0x0000001fff057899 */ /* 0x000fe40008011404 */
[----:B------:R-:W-:Y:S02]  /*79a0*/  IADD3 R31, P2, PT, R2, UR4, RZ ;  /* 0x00000004021f7c10 */ /* 0x000fe4000ff5e0ff */
[----:B------:R-:W-:Y:S02]  /*79b0*/  PRMT R37, RZ, 0x7610, R37 ;  /* 0x00007610ff257816 */ /* 0x000fe40000000025 */
[----:B0-----:R-:W-:-:S06]  /*79c0*/  IADD3.X R32, PT, PT, R3, UR5, RZ, P2, !PT ;  /* 0x0000000503207c10 */ /* 0x001fcc00097fe4ff */
[----:B------:R-:W-:Y:S01]  /*79d0*/  @P1 IMAD.MOV.U32 R33, RZ, RZ, R32 ;  /* 0x000000ffff211224 */ /* 0x000fe200078e0020 */
[----:B------:R0:W-:Y:S04]  /*79e0*/  STS.U8 [R29+UR10+0x2480], R84 ;  /* 0x002480541d007988 */ /* 0x0001e8000800000a */
[----:B0-----:R-:W3:Y:S04]  /*79f0*/  LDL.LU R84, [R1+0xb4] ;  /* 0x0000b40001547983 */ /* 0x001ee80000300800 */
[----:B------:R-:W-:Y:S04]  /*7a00*/  STL [R1+0x3dc], R31 ;  /* 0x0003dc1f01007387 */ /* 0x000fe80000100800 */
[----:B------:R0:W-:Y:S02]  /*7a10*/  STL [R1+0x3d8], R32 ;  /* 0x0003d82001007387 */ /* 0x0001e40000100800 */
[----:B0-----:R-:W-:Y:S01]  /*7a20*/  @P1 IMAD.MOV.U32 R32, RZ, RZ, R31 ;  /* 0x000000ffff201224 */ /* 0x001fe200078e001f */
[----:B------:R-:W-:-:S04]  /*7a30*/  IADD3 R31, P2, PT, R4, UR4, RZ ;  /* 0x00000004041f7c10 */ /* 0x000fc8000ff5e0ff */
[----:B------:R0:W3:Y:S01]  /*7a40*/  @P1 LDG.E.U8 R37, desc[UR22][R32.64] ;  /* 0x0000001620251981 */ /* 0x0000e2000c1e1100 */
[----:B------:R-:W-:-:S03]  /*7a50*/  PRMT R36, RZ, 0x7610, R36 ;  /* 0x00007610ff247816 */ /* 0x000fc60000000024 */
[----:B------:R-:W-:Y:S01]  /*7a60*/  STL [R1+0x3e4], R31 ;  /* 0x0003e41f01007387 */ /* 0x000fe20000100800 */
[----:B0-----:R-:W-:-:S05]  /*7a70*/  IADD3.X R32, PT, PT, R5, UR5, RZ, P2, !PT ;  /* 0x0000000505207c10 */ /* 0x001fca00097fe4ff */
[----:B------:R0:W-:Y:S01]  /*7a80*/  STL [R1+0x3e0], R32 ;  /* 0x0003e02001007387 */ /* 0x0001e20000100800 */
[----:B------:R-:W-:Y:S02]  /*7a90*/  @P1 IMAD.MOV.U32 R33, RZ, RZ, R32 ;  /* 0x000000ffff211224 */ /* 0x000fe400078e0020 */
[----:B0-----:R-:W-:Y:S01]  /*7aa0*/  @P1 IMAD.MOV.U32 R32, RZ, RZ, R31 ;  /* 0x000000ffff201224 */ /* 0x001fe200078e001f */
[----:B------:R-:W-:Y:S01]  /*7ab0*/  IADD3 R31, P2, PT, R6, UR4, RZ ;  /* 0x00000004061f7c10 */ /* 0x000fe2000ff5e0ff */
[----:B----4-:R0:W-:Y:S04]  /*7ac0*/  STS.U8 [R29+UR10+0x1880], R89 ;  /* 0x001880591d007988 */ /* 0x0101e8000800000a */
[----:B------:R1:W4:Y:S04]  /*7ad0*/  @P1 LDG.E.U8 R36, desc[UR22][R32.64] ;  /* 0x0000001620241981 */ /* 0x000328000c1e1100 */
[----:B0-----:R-:W4:Y:S01]  /*7ae0*/  LDL.LU R89, [R1+0x16c] ;  /* 0x00016c0001597983 */ /* 0x001f220000300800 */
[----:B-1----:R-:W-:-:S03]  /*7af0*/  IADD3.X R32, PT, PT, R7, UR5, RZ, P2, !PT ;  /* 0x0000000507207c10 */ /* 0x002fc600097fe4ff */
[----:B------:R-:W-:Y:S04]  /*7b00*/  STS.U8 [R29+UR10+0x3480], R63 ;  /* 0x0034803f1d007988 */ /* 0x000fe8000800000a */
[----:B------:R-:W-:Y:S04]  /*7b10*/  STS.U8 [R29+UR10+0x880], R62 ;  /* 0x0008803e1d007988 */ /* 0x000fe8000800000a */
[----:B------:R-:W-:Y:S04]  /*7b20*/  STS.U8 [R29+UR10+0x2880], R52 ;  /* 0x002880341d007988 */ /* 0x000fe8000800000a */
[----:B--2---:R0:W-:Y:S04]  /*7b30*/  STS.U8 [R29+UR10+0x3880], R87 ;  /* 0x003880571d007988 */ /* 0x0041e8000800000a */
[----:B------:R-:W-:Y:S04]  /*7b40*/  STS.U8 [R29+UR10+0xc80], R38 ;  /* 0x000c80261d007988 */ /* 0x000fe8000800000a */
[----:B0-----:R-:W2:Y:S04]  /*7b50*/  LDL.LU R87, [R1+0xf4] ;  /* 0x0000f40001577983 */ /* 0x001ea80000300800 */
[----:B------:R-:W-:Y:S04]  /*7b60*/  STL [R1+0x3ec], R31 ;  /* 0x0003ec1f01007387 */ /* 0x000fe80000100800 */
[----:B------:R-:W-:Y:S04]  /*7b70*/  STL [R1+0x3e8], R32 ;  /* 0x0003e82001007387 */ /* 0x000fe80000100800 */
[----:B---3--:R0:W-:Y:S02]  /*7b80*/  STS.U8 [R29+UR10+0x1c80], R93 ;  /* 0x001c805d1d007988 */ /* 0x0081e4000800000a */
[----:B0-----:R-:W0:Y:S02]  /*7b90*/  S2R R93, SR_TID.X ;  /* 0x00000000005d7919 */ /* 0x001e240000002100 */
[----:B------:R1:W-:Y:S04]  /*7ba0*/  STS.U8 [R29+UR10+0x2c80], R90 ;  /* 0x002c805a1d007988 */ /* 0x0003e8000800000a */
[----:B------:R0:W-:Y:S04]  /*7bb0*/  STS.U8 [R29+UR10+0x3c80], R39 ;  /* 0x003c80271d007988 */ /* 0x0001e8000800000a */
[----:B-1----:R-:W3:Y:S04]  /*7bc0*/  LDL.LU R90, [R1+0x178] ;  /* 0x00017800015a7983 */ /* 0x002ee80000300800 */
[----:B------:R-:W3:Y:S01]  /*7bd0*/  LDL.LU R63, [R1+0xf0] ;  /* 0x0000f000013f7983 */ /* 0x000ee20000300800 */
[----:B0-----:R-:W-:-:S03]  /*7be0*/  LOP3.LUT R29, R93, 0x7f, RZ, 0xc0, !PT ;  /* 0x0000007f5d1d7812 */ /* 0x001fc600078ec0ff */
[----:B------:R-:W3:Y:S01]  /*7bf0*/  LDL.LU R93, [R1+0xec] ;  /* 0x0000ec00015d7983 */ /* 0x000ee20000300800 */
[----:B------:R-:W-:Y:S01]  /*7c00*/  PRMT R35, RZ, 0x7610, R35 ;  /* 0x00007610ff237816 */ /* 0x000fe20000000023 */
[----:B------:R-:W-:Y:S02]  /*7c10*/  @P1 IMAD.MOV.U32 R33, RZ, RZ, R32 ;  /* 0x000000ffff211224 */ /* 0x000fe400078e0020 */
[----:B------:R-:W-:Y:S01]  /*7c20*/  @P1 IMAD.MOV.U32 R32, RZ, RZ, R31 ;  /* 0x000000ffff201224 */ /* 0x000fe200078e001f */
[----:B------:R-:W-:-:S04]  /*7c30*/  IADD3 R31, P2, PT, R8, UR4, RZ ;  /* 0x00000004081f7c10 */ /* 0x000fc8000ff5e0ff */
[----:B------:R0:W3:Y:S04]  /*7c40*/  @P1 LDG.E.U8 R35, desc[UR22][R32.64] ;  /* 0x0000001620231981 */ /* 0x0000e8000c1e1100 */
[----:B------:R-:W-:Y:S01]  /*7c50*/  STL [R1+0x3f4], R31 ;  /* 0x0003f41f01007387 */ /* 0x000fe20000100800 */
[----:B0-----:R-:W-:-:S05]  /*7c60*/  IADD3.X R32, PT, PT, R9, UR5, RZ, P2, !PT ;  /* 0x0000000509207c10 */ /* 0x001fca00097fe4ff */
[----:B------:R0:W-:Y:S04]  /*7c70*/  STL [R1+0x3f0], R32 ;  /* 0x0003f02001007387 */ /* 0x0001e80000100800 */
[----:B------:R-:W3:Y:S04]  /*7c80*/  LDL.LU R62, [R1+0x164] ;  /* 0x00016400013e7983 */ /* 0x000ee80000300800 */
[----:B------:R-:W3:Y:S04]  /*7c90*/  LDL.LU R38, [R1+0xe0] ;  /* 0x0000e00001267983 */ /* 0x000ee80000300800 */
[----:B------:R-:W3:Y:S01]  /*7ca0*/  LDL.LU R39, [R1+0x9c] ;  /* 0x00009c0001277983 */ /* 0x000ee20000300800 */
[----:B------:R-:W-:Y:S01]  /*7cb0*/  @P1 IMAD.MOV.U32 R33, RZ, RZ, R32 ;  /* 0x000000ffff211224 */ /* 0x000fe200078e0020 */
[----:B------:R-:W-:Y:S01]  /*7cc0*/  UIMAD UR4, UR6, 0x1e, URZ ;  /* 0x0000001e060478a4 */ /* 0x000fe2000f8e02ff */
[----:B0-----:R-:W-:Y:S01]  /*7cd0*/  @P1 IMAD.MOV.U32 R32, RZ, RZ, R31 ;  /* 0x000000ffff201224 */ /* 0x001fe200078e001f */
[--C-:B------:R-:W-:Y:S01]  /*7ce0*/  SHF.R.U32.HI R31, RZ, 0x8, R30.reuse ;  /* 0x00000008ff1f7819 */ /* 0x100fe2000001161e */
[----:B------:R-:W3:Y:S01]  /*7cf0*/  LDL.LU R52, [R1+0xf8] ;  /* 0x0000f80001347983 */ /* 0x000ee20000300800 */
[----:B------:R-:W-:-:S02]  /*7d00*/  SHF.R.U32.HI R30, RZ, 0x1, R30 ;  /* 0x00000001ff1e7819 */ /* 0x000fc4000001161e */
[----:B------:R-:W-:Y:S01]  /*7d10*/  PRMT R34, RZ, 0x7610, R34 ;  /* 0x00007610ff227816 */ /* 0x000fe20000000022 */
[----:B------:R-:W-:Y:S01]  /*7d20*/  USHF.R.S32.HI UR5, URZ, 0x1f, UR4 ;  /* 0x0000001fff057899 */ /* 0x000fe20008011404 */
[----:B------:R-:W-:Y:S02]  /*7d30*/  LOP3.LUT R53, R29, 0x20, RZ, 0x3c, !PT ;  /* 0x000000201d357812 */ /* 0x000fe400078e3cff */
[----:B------:R-:W-:Y:S02]  /*7d40*/  LOP3.LUT P2, RZ, R30, 0x1, RZ, 0xc0, !PT ;  /* 0x000000011eff7812 */ /* 0x000fe4000784c0ff */
[----:B------:R-:W-:Y:S01]  /*7d50*/  IADD3 R30, P3, PT, R2, UR4, RZ ;  /* 0x00000004021e7c10 */ /* 0x000fe2000ff7e0ff */
[----:B------:R0:W3:Y:S01]  /*7d60*/  @P1 LDG.E.U8 R34, desc[UR22][R32.64] ;  /* 0x0000001620221981 */ /* 0x0000e2000c1e1100 */
[----:B------:R-:W-:Y:S02]  /*7d70*/  LOP3.LUT P1, RZ, R31, 0x1, RZ, 0xc0, !PT ;  /* 0x000000011fff7812 */ /* 0x000fe4000782c0ff */
[----:B------:R-:W-:Y:S01]  /*7d80*/  IADD3.X R31, PT, PT, R3, UR5, RZ, P3, !PT ;  /* 0x00000005031f7c10 */ /* 0x000fe20009ffe4ff */
[----:B------:R1:W-:Y:S04]  /*7d90*/  STS.U8 [R53+UR10+0x100], R84 ;  /* 0x0001005435007988 */ /* 0x0003e8000800000a */
[----:B-1----:R-:W3:Y:S04]  /*7da0*/  LDL.LU R84, [R1+0xac] ;  /* 0x0000ac0001547983 */ /* 0x002ee80000300800 */
[----:B----4-:R-:W-:Y:S04]  /*7db0*/  STS.U8 [R53+UR10+0x1100], R89 ;  /* 0x0011005935007988 */ /* 0x010fe8000800000a */
[----:B--2---:R1:W-:Y:S04]  /*7dc0*/  STS.U8 [R53+UR10+0x2100], R87 ;  /* 0x0021005735007988 */ /* 0x0043e8000800000a */
[----:B-1----:R-:W2:Y:S04]  /*7dd0*/  LDL.LU R87, [R1+0xa8] ;  /* 0x0000a80001577983 */ /* 0x002ea80000300800 */
[----:B------:R-:W-:Y:S04]  /*7de0*/  STL [R1+0x250], R30 ;  /* 0x0002501e01007387 */ /* 0x000fe80000100800 */
[----:B------:R-:W-:Y:S04]  /*7df0*/  STL [R1+0x24c], R31 ;  /* 0x00024c1f01007387 */ /* 0x000fe80000100800 */
[----:B------:R-:W4:Y:S04]  /*7e00*/  LDL.LU R89, [R1+0xcc] ;  /* 0x0000cc0001597983 */ /* 0x000f280000300800 */
[----:B---3--:R1:W-:Y:S04]  /*7e10*/  STS.U8 [R53+UR10+0x3100], R90 ;  /* 0x0031005a35007988 */ /* 0x0083e8000800000a */
[----:B------:R-:W-:Y:S04]  /*7e20*/  STS.U8 [R53+UR10+0x500], R63 ;  /* 0x0005003f35007988 */ /* 0x000fe8000800000a */
[----:B-1----:R-:W3:Y:S04]  /*7e30*/  LDL.LU R90, [R1+0xc4] ;  /* 0x0000c400015a7983 */ /* 0x002ee80000300800 */
[----:B------:R1:W-:Y:S04]  /*7e40*/  STS.U8 [R53+UR10+0x1500], R93 ;  /* 0x0015005d35007988 */ /* 0x0003e8000800000a */
[----:B-1----:R-:W3:Y:S01]  /*7e50*/  LDL.LU R93, [R1+0x90] ;  /* 0x00009000015d7983 */ /* 0x002ee20000300800 */
[----:B0-----:R-:W-:-:S02]  /*7e60*/  PRMT R33, RZ, 0x7610, R33 ;  /* 0x00007610ff217816 */ /* 0x001fc40000000021 */
[----:B------:R-:W-:-:S04]  /*7e70*/  PRMT R32, RZ, 0x7610, R32 ;  /* 0x00007610ff207816 */ /* 0x000fc80000000020 */
[----:B------:R0:W3:Y:S02]  /*7e80*/  @P2 LDG.E.U8 R33, desc[UR22][R30.64] ;  /* 0x000000161e212981 */ /* 0x0000e4000c1e1100 */
[----:B0-----:R-:W-:Y:S02]  /*7e90*/  IADD3 R30, P3, PT, R4, UR4, RZ ;  /* 0x00000004041e7c10 */ /* 0x001fe4000ff7e0ff */
[----:B------:R-:W-:Y:S02]  /*7ea0*/  STS.U8 [R53+UR10+0x2500], R62 ;  /* 0x0025003e35007988 */ /* 0x000fe4000800000a */
[----:B------:R-:W-:Y:S02]  /*7eb0*/  IADD3.X R31, PT, PT, R5, UR5, RZ, P3, !PT ;  /* 0x00000005051f7c10 */ /* 0x000fe40009ffe4ff */
[----:B------:R0:W-:Y:S04]  /*7ec0*/  STS.U8 [R53+UR10+0x3500], R38 ;  /* 0x0035002635007988 */ /* 0x0001e8000800000a */
[----:B------:R-:W-:Y:S04]  /*7ed0*/  STL [R1+0x258], R30 ;  /* 0x0002581e01007387 */ /* 0x000fe80000100800 */
[----:B------:R1:W-:Y:S01]  /*7ee0*/  STL [R1+0x254], R31 ;  /* 0x0002541f01007387 */ /* 0x0003e20000100800 */
[----:B0-----:R-:W-:-:S03]  /*7ef0*/  IADD3 R38, P3, PT, R6, UR4, RZ ;  /* 0x0000000406267c10 */ /* 0x001fc6000ff7e0ff */
[----:B------:R1:W3:Y:S04]  /*7f00*/  @P2 LDG.E.U8 R32, desc[UR22][R30.64] ;  /* 0x000000161e202981 */ /* 0x0002e8000c1e1100 */
[----:B------:R0:W-:Y:S04]  /*7f10*/  STS.U8 [R53+UR10+0x900], R39 ;  /* 0x0009002735007988 */ /* 0x0001e8000800000a */
[----:B------:R-:W3:Y:S01]  /*7f20*/  LDL.LU R63, [R1+0xd8] ;  /* 0x0000d800013f7983 */ /* 0x000ee20000300800 */
[----:B-1----:R-:W-:Y:S02]  /*7f30*/  PRMT R31, RZ, 0x7610, R31 ;  /* 0x00007610ff1f7816 */ /* 0x002fe4000000001f */
[----:B0-----:R-:W-:Y:S01]  /*7f40*/  IADD3.X R39, PT, PT, R7, UR5, RZ, P3, !PT ;  /* 0x0000000507277c10 */ /* 0x001fe20009ffe4ff */
[----:B------:R0:W-:Y:S04]  /*7f50*/  STL [R1+0x260], R38 ;  /* 0x0002602601007387 */ /* 0x0001e80000100800 */
[----:B------:R0:W3:Y:S01]  /*7f60*/  @P2 LDG.E.U8 R31, desc[UR22][R38.64] ;  /* 0x00000016261f2981 */ /* 0x0000e2000c1e1100 */
[----:B------:R-:W-:-:S03]  /*7f70*/  PRMT R30, RZ, 0x7610, R30 ;  /* 0x00007610ff1e7816 */ /* 0x000fc6000000001e */
[----:B------:R1:W-:Y:S04]  /*7f80*/  STL [R1+0x25c], R39 ;  /* 0x00025c2701007387 */ /* 0x0003e80000100800 */
[----:B------:R-:W3:Y:S01]  /*7f90*/  LDL.LU R62, [R1+0xa4] ;  /* 0x0000a400013e7983 */ /* 0x000ee20000300800 */
[----:B0-----:R-:W-:-:S04]  /*7fa0*/  IADD3 R38, P3, PT, R8, UR4, RZ ;  /* 0x0000000408267c10 */ /* 0x001fc8000ff7e0ff */
[----:B-1----:R-:W-:Y:S01]  /*7fb0*/  IADD3.X R39, PT, PT, R9, UR5, RZ, P3, !PT ;  /* 0x0000000509277c10 */ /* 0x002fe20009ffe4ff */
[----:B------:R0:W-:Y:S04]  /*7fc0*/  STS.U8 [R53+UR10+0x1900], R52 ;  /* 0x0019003435007988 */ /* 0x0001e8000800000a */
[----:B------:R1:W3:Y:S01]  /*7fd0*/  @P2 LDG.E.U8 R30, desc[UR22][R38.64] ;  /* 0x00000016261e2981 */ /* 0x0002e2000c1e1100 */
[----:B------:R-:W-:-:S03]  /*7fe0*/  UIMAD UR4, UR6, 0x7, URZ ;  /* 0x00000007060478a4 */ /* 0x000fc6000f8e02ff */
[----:B0-----:R-:W3:Y:S04]  /*7ff0*/  LDL.LU R52, [R1+0x94] ;  /* 0x0000940001347983 */ /* 0x001ee80000300800 */
[----:B------:R1:W-:Y:S01]  /*8000*/  STL [R1+0x268], R38 ;  /* 0x0002682601007387 */ /* 0x0003e20000100800 */
[----:B------:R-:W-:Y:S01]  /*8010*/  USHF.R.S32.HI UR5, URZ, 0x1f, UR4 ;  /* 0x0000001fff057899 */ /* 0x000fe20008011404 */
[----:B-1----:R-:W-:-:S05]  /*8020*/  VIADD R38, R83, 0xfffffff8 ;  /* 0xfffffff853267836 */ /* 0x002fca0000000000 */
[----:B------:R-:W-:Y:S02]  /*8030*/  ISETP.GE.U32.AND P2, PT, R38, 0x7fffffd9, PT ;  /* 0x7fffffd92600780c */ /* 0x000fe40003f46070 */
[----:B------:R-:W-:Y:S01]  /*8040*/  IADD3 R38, P3, PT, R2, UR4, RZ ;  /* 0x0000000402267c10 */ /* 0x000fe2000ff7e0ff */
[----:B------:R0:W-:Y:S01]  /*8050*/  STS.U8 [R53+UR10+0x2900], R84 ;  /* 0x0029005435007988 */ /* 0x0001e2000800000a */
[----:B------:R-:W-:-:S03]  /*8060*/  PRMT R47, RZ, 0x7610, R47 ;  /* 0x00007610ff2f7816 */ /* 0x000fc6000000002f */
[----:B------:R1:W-:Y:S04]  /*8070*/  STL [R1+0x264], R39 ;  /* 0x0002642701007387 */ /* 0x0003e80000100800 */
[----:B0-----:R-:W3:Y:S01]  /*8080*/  LDL.LU R84, [R1+0x80] ;  /* 0x0000800001547983 */ /* 0x001ee20000300800 */
[----:B-1----:R-:W-:-:S05]  /*8090*/  IADD3.X R39, PT, PT, R3, UR5, RZ, P3, !PT ;  /* 0x0000000503277c10 */ /* 0x002fca0009ffe4ff */
[----:B------:R0:W3:Y:S04]  /*80a0*/  @!P2 LDG.E.U8 R47, desc[UR22][R38.64] ;  /* 0x00000016262fa981 */ /* 0x0000e8000c1e1100 */
[----:B--2---:R1:W-:Y:S04]  /*80b0*/  STS.U8 [R53+UR10+0x3900], R87 ;  /* 0x0039005735007988 */ /* 0x0043e8000800000a */
[----:B-1----:R-:W2:Y:S04]  /*80c0*/  LDL.LU R87, [R1+0x7c] ;  /* 0x00007c0001577983 */ /* 0x002ea80000300800 */
[----:B----4-:R1:W-:Y:S04]  /*80d0*/  STS.U8 [R53+UR10+0xd00], R89 ;  /* 0x000d005935007988 */ /* 0x0103e8000800000a */
[----:B-1----:R-:W4:Y:S04]  /*80e0*/  LDL.LU R89, [R1+0x8c] ;  /* 0x00008c0001597983 */ /* 0x002f280000300800 */
[----:B---3--:R1:W-:Y:S04]  /*80f0*/  STS.U8 [R53+UR10+0x1d00], R90 ;  /* 0x001d005a35007988 */ /* 0x0083e8000800000a */
[----:B-1----:R-:W3:Y:S04]  /*8100*/  LDL.LU R90, [R1+0x88] ;  /* 0x00008800015a7983 */ /* 0x002ee80000300800 */
[----:B------:R1:W-:Y:S04]  /*8110*/  STS.U8 [R53+UR10+0x2d00], R93 ;  /* 0x002d005d35007988 */ /* 0x0003e8000800000a */
[----:B-1----:R-:W2:Y:S04]  /*8120*/  LDL.LU R93, [R1+0x64] ;  /* 0x00006400015d7983 */ /* 0x002ea80000300800 */
[----:B------:R-:W-:Y:S04]  /*8130*/  STL [R1+0x160], R38 ;  /* 0x0001602601007387 */ /* 0x000fe80000100800 */
[----:B------:R1:W-:Y:S04]  /*8140*/  STL [R1+0x15c], R39 ;  /* 0x00015c2701007387 */ /* 0x0003e80000100800 */
[----:B-1----:R-:W2:Y:S01]  /*8150*/  LDL.LU R39, [R1+0xa0] ;  /* 0x0000a00001277983 */ /* 0x002ea20000300800 */
[----:B0-----:R-:W-:-:S02]  /*8160*/  IADD3 R38, P3, PT, R4, UR4, RZ ;  /* 0x0000000404267c10 */ /* 0x001fc4000ff7e0ff */
[----:B------:R-:W-:Y:S01]  /*8170*/  PRMT R46, RZ, 0x7610, R46 ;  /* 0x00007610ff2e7816 */ /* 0x000fe2000000002e */
[----:B------:R0:W-:Y:S02]  /*8180*/  STS.U8 [R53+UR10+0x3d00], R63 ;  /* 0x003d003f35007988 */ /* 0x0001e4000800000a */
[----:B0-----:R-:W-:Y:S02]  /*8190*/  LOP3.LUT R53, R29, 0x30, RZ, 0x3c, !PT ;  /* 0x000000301d357812 */ /* 0x001fe400078e3cff */
[----:B------:R-:W3:Y:S04]  /*81a0*/  LDL.LU R63, [R1+0x84] ;  /* 0x00008400013f7983 */ /* 0x000ee80000300800 */
[----:B------:R0:W-:Y:S04]  /*81b0*/  STS.U8 [R53+UR10+0x180], R62 ;  /* 0x0001803e35007988 */ /* 0x0001e8000800000a */
[----:B0-----:R-:W3:Y:S04]  /*81c0*/  LDL.LU R62, [R1+0x5c] ;  /* 0x00005c00013e7983 */ /* 0x001ee80000300800 */
[----:B--2---:R0:W-:Y:S04]  /*81d0*/  STS.U8 [R53+UR10+0x1180], R39 ;  /* 0x0011802735007988 */ /* 0x0041e8000800000a */
[----:B------:R1:W-:Y:S01]  /*81e0*/  STS.U8 [R53+UR10+0x2180], R52 ;  /* 0x0021803435007988 */ /* 0x0003e2000800000a */
[----:B0-----:R-:W-:-:S03]  /*81f0*/  IADD3.X R39, PT, PT, R5, UR5, RZ, P3, !PT ;  /* 0x0000000505277c10 */ /* 0x001fc60009ffe4ff */
[----:B-1----:R-:W2:Y:S04]  /*8200*/  LDL.LU R52, [R1+0x54] ;  /* 0x0000540001347983 */ /* 0x002ea80000300800 */
[----:B------:R-:W-:Y:S04]  /*8210*/  STL [R1+0x168], R38 ;  /* 0x0001682601007387 */ /* 0x000fe80000100800 */
[----:B------:R0:W-:Y:S04]  /*8220*/  STL [R1+0x164], R39 ;  /* 0x0001642701007387 */ /* 0x0001e80000100800 */
[----:B------:R1:W2:Y:S04]  /*8230*/  @!P2 LDG.E.U8 R46, desc[UR22][R38.64] ;  /* 0x00000016262ea981 */ /* 0x0002a8000c1e1100 */
[----:B0-----:R-:W2:Y:S01]  /*8240*/  LDL.LU R39, [R1+0x98] ;  /* 0x0000980001277983 */ /* 0x001ea20000300800 */
[----:B-1----:R-:W-:-:S02]  /*8250*/  IADD3 R38, P3, PT, R6, UR4, RZ ;  /* 0x0000000406267c10 */ /* 0x002fc4000ff7e0ff */
[----:B------:R-:W-:Y:S02]  /*8260*/  PRMT R45, RZ, 0x7610, R45 ;  /* 0x00007610ff2d7816 */ /* 0x000fe4000000002d */
[----:B------:R-:W-:Y:S01]  /*8270*/  PRMT R44, RZ, 0x7610, R44 ;  /* 0x00007610ff2c7816 */ /* 0x000fe2000000002c */
[----:B--2---:R0:W-:Y:S04]  /*8280*/  STS.U8 [R53+UR10+0x3180], R39 ;  /* 0x0031802735007988 */ /* 0x0041e8000800000a */
[----:B------:R-:W-:Y:S01]  /*8290*/  STS.U8 [R53+UR10+0x580], R84 ;  /* 0x0005805435007988 */ /* 0x000fe2000800000a */
[----:B0-----:R-:W-:-:S03]  /*82a0*/  IADD3.X R39, PT, PT, R7, UR5, RZ, P3, !PT ;  /* 0x0000000507277c10 */ /* 0x001fc60009ffe4ff */
[----:B------:R0:W-:Y:S04]  /*82b0*/  STS.U8 [R53+UR10+0x1580], R87 ;  /* 0x0015805735007988 */ /* 0x0001e8000800000a */
[----:B------:R1:W2:Y:S04]  /*82c0*/  @!P2 LDG.E.U8 R45, desc[UR22][R38.64] ;  /* 0x00000016262da981 */ /* 0x0002a8000c1e1100 */
[----:B0-----:R-:W2:Y:S04]  /*82d0*/  LDL.LU R87, [R1+0x70] ;  /* 0x0000700001577983 */ /* 0x001ea80000300800 */
[----:B------:R1:W-:Y:S04]  /*82e0*/  STL [R1+0x170], R38 ;  /* 0x0001702601007387 */ /* 0x0003e80000100800 */
[----:B------:R0:W-:Y:S04]  /*82f0*/  STL [R1+0x16c], R39 ;  /* 0x00016c2701007387 */ /* 0x0001e80000100800 */
[----:B----4-:R-:W-:Y:S01]  /*8300*/  STS.U8 [R53+UR10+0x2580], R89 ;  /* 0x0025805935007988 */ /* 0x010fe2000800000a */
[----:B-1----:R-:W-:-:S03]  /*8310*/  IADD3 R38, P3, PT, R8, UR4, RZ ;  /* 0x0000000408267c10 */ /* 0x002fc6000ff7e0ff */
[----:B---3--:R-:W-:Y:S01]  /*8320*/  STS.U8 [R53+UR10+0x3580], R90 ;  /* 0x0035805a35007988 */ /* 0x008fe2000800000a */
[----:B0-----:R-:W-:-:S03]  /*8330*/  IADD3.X R39, PT, PT, R9, UR5, RZ, P3, !PT ;  /* 0x0000000509277c10 */ /* 0x001fc60009ffe4ff */
[----:B------:R-:W3:Y:S04]  /*8340*/  LDL.LU R84, [R1+0x6c] ;  /* 0x00006c0001547983 */ /* 0x000ee80000300800 */
[----:B------:R0:W-:Y:S04]  /*8350*/  STS.U8 [R53+UR10+0x980], R93 ;  /* 0x0009805d35007988 */ /* 0x0001e8000800000a */
[----:B------:R1:W4:Y:S01]  /*8360*/  @!P2 LDG.E.U8 R44, desc[UR22][R38.64] ;  /* 0x00000016262ca981 */ /* 0x000322000c1e1100 */
[----:B------:R-:W-:-:S03]  /*8370*/  UIMAD UR4, UR6, 0xf, URZ ;  /* 0x0000000f060478a4 */ /* 0x000fc6000f8e02ff */
[----:B0-----:R-:W4:Y:S04]  /*8380*/  LDL.LU R93, [R1+0x50] ;  /* 0x00005000015d7983 */ /* 0x001f280000300800 */
[----:B------:R1:W-:Y:S01]  /*8390*/  STL [R1+0x178], R38 ;  /* 0x0001782601007387 */ /* 0x0003e20000100800 */
[----:B------:R-:W-:-:S03]  /*83a0*/  USHF.R.S32.HI UR5, URZ, 0x1f, UR4 ;  /* 0x0000001fff057899 */ /* 0x000fc60008011404 */
[----:B------:R-:W-:Y:S01]  /*83b0*/  STS.U8 [R53+UR10+0x1980], R63 ;  /* 0x0019803f35007988 */ /* 0x000fe2000800000a */
[----:B-1----:R-:W-:-:S03]  /*83c0*/  VIADD R38, R83, 0xfffffff0 ;  /* 0xfffffff053267836 */ /* 0x002fc60000000000 */
[----:B------:R-:W-:Y:S02]  /*83d0*/  STS.U8 [R53+UR10+0x2980], R62 ;  /* 0x0029803e35007988 */ /* 0x000fe4000800000a */
[----:B------:R-:W-:Y:S02]  /*83e0*/  ISETP.GE.U32.AND P2, PT, R38, 0x7fffffd1, PT ;  /* 0x7fffffd12600780c */ /* 0x000fe40003f46070 */
[----:B------:R0:W-:Y:S04]  /*83f0*/  STS.U8 [R53+UR10+0x3980], R52 ;  /* 0x0039803435007988 */ /* 0x0001e8000800000a */
[----:B------:R1:W-:Y:S04]  /*8400*/  STL [R1+0x174], R39 ;  /* 0x0001742701007387 */ /* 0x0003e80000100800 */
[----:B------:R-:W4:Y:S01]  /*8410*/  LDL.LU R89, [R1+0x40] ;  /* 0x0000400001597983 */ /* 0x000f220000300800 */
[----:B0-----:R-:W-:-:S03]  /*8420*/  IADD3 R52, P3, PT, R2, UR4, RZ ;  /* 0x0000000402347c10 */ /* 0x001fc6000ff7e0ff */
[----:B------:R-:W4:Y:S01]  /*8430*/  LDL.LU R90, [R1+0x3c] ;  /* 0x00003c00015a7983 */ /* 0x000f220000300800 */
[----:B-1----:R-:W-:Y:S02]  /*8440*/  PRMT R39, RZ, 0x7610, R39 ;  /* 0x00007610ff277816 */ /* 0x002fe40000000027 */
[----:B------:R-:W-:Y:S01]  /*8450*/  IADD3.X R53, PT, PT, R3, UR5, RZ, P3, !PT ;  /* 0x0000000503357c10 */ /* 0x000fe20009ffe4ff */
[----:B------:R-:W4:Y:S04]  /*8460*/  LDL.LU R83, [R1+0x48] ;  /* 0x0000480001537983 */ /* 0x000f280000300800 */
[----:B------:R-:W4:Y:S04]  /*8470*/  LDL.LU R63, [R1+0x14] ;  /* 0x00001400013f7983 */ /* 0x000f280000300800 */
[----:B------:R-:W-:Y:S04]  /*8480*/  STL [R1+0x210], R52 ;  /* 0x0002103401007387 */ /* 0x000fe80000100800 */
[----:B------:R0:W-:Y:S04]  /*8490*/  STL [R1+0x20c], R53 ;  /* 0x00020c3501007387 */ /* 0x0001e80000100800 */
[----:B------:R1:W4:Y:S04]  /*84a0*/  @!P2 LDG.E.U8 R39, desc[UR22][R52.64] ;  /* 0x000000163427a981 */ /* 0x000328000c1e1100 */
[----:B0-----:R-:W4:Y:S01]  /*84b0*/  LDL.LU R53, [R1+0x44] ;  /* 0x0000440001357983 */ /* 0x001f220000300800 */
[----:B-1----:R-:W-:-:S02]  /*84c0*/  LOP3.LUT R52, R29, 0x30, RZ, 0x3c, !PT ;  /* 0x000000301d347812 */ /* 0x002fc400078e3cff */
[----:B------:R-:W-:-:S03]  /*84d0*/  PRMT R38, RZ, 0x7610, R38 ;  /* 0x00007610ff267816 */ /* 0x000fc60000000026 */
[----:B--2---:R0:W-:Y:S04]  /*84e0*/  STS.U8 [R52+UR10+0xd80], R87 ;  /* 0x000d805734007988 */ /* 0x0041e8000800000a */
[----:B0-----:R-:W2:Y:S04]  /*84f0*/  LDL.LU R87, [R1+0x30] ;  /* 0x0000300001577983 */ /* 0x001ea80000300800 */
[----:B------:R-:W2:Y:S04]  /*8500*/  LDL.LU R62, [R1+0x4] ;  /* 0x00000400013e7983 */ /* 0x000ea80000300800 */
[----:B---3--:R0:W-:Y:S04]  /*8510*/  STS.U8 [R52+UR10+0x1d80], R84 ;  /* 0x001d805434007988 */ /* 0x0081e8000800000a */
[----:B0-----:R-:W3:Y:S04]  /*8520*/  LDL.LU R84, [R1+0x7c0] ;  /* 0x0007c00001547983 */ /* 0x001ee80000300800 */
[----:B----4-:R0:W-:Y:S02]  /*8530*/  STS.U8 [R52+UR10+0x2d80], R53 ;  /* 0x002d803534007988 */ /* 0x0101e4000800000a */
[----:B0-----:R-:W-:-:S04]  /*8540*/  IADD3 R52, P3, PT, R4, UR4, RZ ;  /* 0x0000000404347c10 */ /* 0x001fc8000ff7e0ff */
[----:B------:R-:W-:Y:S01]  /*8550*/  IADD3.X R53, PT, PT, R5, UR5, RZ, P3, !PT ;  /* 0x0000000505357c10 */ /* 0x000fe20009ffe4ff */
[----:B------:R-:W-:Y:S04]  /*8560*/  STL [R1+0x218], R52 ;  /* 0x0002183401007387 */ /* 0x000fe80000100800 */
[----:B------:R0:W-:Y:S04]  /*8570*/  STL [R1+0x214], R53 ;  /* 0x0002143501007387 */ /* 0x0001e80000100800 */
[----:B------:R1:W4:Y:S04]  /*8580*/  @!P2 LDG.E.U8 R38, desc[UR22][R52.64] ;  /* 0x000000163426a981 */ /* 0x000328000c1e1100 */
[----:B0-----:R-:W2:Y:S01]  /*8590*/  LDL.LU R53, [R1+0x1c] ;  /* 0x00001c0001357983 */ /* 0x001ea20000300800 */
[----:B-1----:R-:W-:-:S05]  /*85a0*/  LOP3.LUT R52, R29, 0x30, RZ, 0x3c, !PT ;  /* 0x000000301d347812 */ /* 0x002fca00078e3cff */
[----:B------:R0:W-:Y:S02]  /*85b0*/  STS.U8 [R52+UR10+0x3d80], R93 ;  /* 0x003d805d34007988 */ /* 0x0001e4000800000a */
[----:B0-----:R-:W-:Y:S02]  /*85c0*/  LOP3.LUT R52, R29, 0x40, RZ, 0x3c, !PT ;  /* 0x000000401d347812 */ /* 0x001fe400078e3cff */
[----:B------:R-:W3:Y:S04]  /*85d0*/  LDL.LU R93, [R1+0x10] ;  /* 0x00001000015d7983 */ /* 0x000ee80000300800 */
[----:B------:R0:W-:Y:S04]  /*85e0*/  STS.U8 [R52+UR10+0x200], R89 ;  /* 0x0002005934007988 */ /* 0x0001e8000800000a */
[----:B------:R1:W-:Y:S01]  /*85f0*/  STS.U8 [R52+UR10+0x1200], R90 ;  /* 0x0012005a34007988 */ /* 0x0003e2000800000a */
[----:B------:R-:W-:-:S03]  /*8600*/  PRMT R51, RZ, 0x7610, R51 ;  /* 0x00007610ff337816 */ /* 0x000fc60000000033 */
[----:B0-----:R-:W3:Y:S04]  /*8610*/  LDL.LU R89, [R1+0x7bc] ;  /* 0x0007bc0001597983 */ /* 0x001ee80000300800 */
[----:B-1----:R-:W3:Y:S04]  /*8620*/  LDL.LU R90, [R1+0x7b8] ;  /* 0x0007b800015a7983 */ /* 0x002ee80000300800 */
[----:B--2---:R0:W-:Y:S02]  /*8630*/  STS.U8 [R52+UR10+0x2200], R53 ;  /* 0x0022003534007988 */ /* 0x0041e4000800000a */
[----:B0-----:R-:W-:-:S04]  /*8640*/  IADD3 R52, P3, PT, R6, UR4, RZ ;  /* 0x0000000406347c10 */ /* 0x001fc8000ff7e0ff */
[----:B------:R-:W-:Y:S01]  /*8650*/  IADD3.X R53, PT, PT, R7, UR5, RZ, P3, !PT ;  /* 0x0000000507357c10 */ /* 0x000fe20009ffe4ff */
[----:B------:R0:W-:Y:S04]  /*8660*/  STL [R1+0x220], R52 ;  /* 0x0002203401007387 */ /* 0x0001e80000100800 */
[----:B------:R1:W-:Y:S04]  /*8670*/  STL [R1+0x21c], R53 ;  /* 0x00021c3501007387 */ /* 0x0003e80000100800 */
[----:B------:R1:W2:Y:S04]  /*8680*/  @!P2 LDG.E.U8 R51, desc[UR22][R52.64] ;  /* 0x000000163433a981 */ /* 0x0002a8000c1e1100 */
[----:B0-----:R-:W2:Y:S01]  /*8690*/  LDL.LU R52, [R1+0x18] ;  /* 0x0000180001347983 */ /* 0x001ea20000300800 */
[----:B-1----:R-:W-:-:S05]  /*86a0*/  LOP3.LUT R53, R29, 0x40, RZ, 0x3c, !PT ;  /* 0x000000401d357812 */ /* 0x002fca00078e3cff */
[----:B------:R0:W-:Y:S01]  /*86b0*/  STS.U8 [R53+UR10+0x3200], R83 ;  /* 0x0032005335007988 */ /* 0x0001e2000800000a */
[----:B------:R-:W-:-:S03]  /*86c0*/  PRMT R60, RZ, 0x7610, R60 ;  /* 0x00007610ff3c7816 */ /* 0x000fc6000000003c */
[----:B0-----:R-:W3:Y:S04]  /*86d0*/  LDL.LU R83, [R1+0x7b4] ;  /* 0x0007b40001537983 */ /* 0x001ee80000300800 */
[----:B--2---:R0:W-:Y:S04]  /*86e0*/  STS.U8 [R53+UR10+0x600], R52 ;  /* 0x0006003435007988 */ /* 0x0041e8000800000a */
[----:B------:R1:W-:Y:S01]  /*86f0*/  STS.U8 [R53+UR10+0x1600], R63 ;  /* 0x0016003f35007988 */ /* 0x0003e2000800000a */
[----:B0-----:R-:W-:-:S04]  /*8700*/  IADD3 R52, P3, PT, R8, UR4, RZ ;  /* 0x0000000408347c10 */ /* 0x001fc8000ff7e0ff */
[----:B-1----:R-:W-:Y:S01]  /*8710*/  IADD3.X R53, PT, PT, R9, UR5, RZ, P3, !PT ;  /* 0x0000000509357c10 */ /* 0x002fe20009ffe4ff */
[----:B------:R0:W-:Y:S04]  /*8720*/  STL [R1+0x228], R52 ;  /* 0x0002283401007387 */ /* 0x0001e80000100800 */
[----:B------:R1:W-:Y:S04]  /*8730*/  STL [R1+0x224], R53 ;  /* 0x0002243501007387 */ /* 0x0003e80000100800 */
[----:B------:R-:W2:Y:S04]  /*8740*/  LDL.LU R63, [R1+0x34] ;  /* 0x00003400013f7983 */ /* 0x000ea80000300800 */
[----:B------:R1:W2:Y:S04]  /*8750*/  @!P2 LDG.E.U8 R60, desc[UR22][R52.64] ;  /* 0x00000016343ca981 */ /* 0x0002a8000c1e1100 */
[----:B0-----:R-:W2:Y:S01]  /*8760*/  LDL.LU R52, [R1+0x24] ;  /* 0x0000240001347983 */ /* 0x001ea20000300800 */
[----:B-1----:R-:W-:Y:S01]  /*8770*/  LOP3.LUT R53, R29, 0x40, RZ, 0x3c, !PT ;  /* 0x000000401d357812 */ /* 0x002fe200078e3cff */
[----:B------:R-:W-:-:S04]  /*8780*/  UIMAD UR4, UR6, 0x17, URZ ;  /* 0x00000017060478a4 */ /* 0x000fc8000f8e02ff */
[----:B------:R0:W-:Y:S01]  /*8790*/  STS.U8 [R53+UR10+0x2600], R87 ;  /* 0x0026005735007988 */ /* 0x0001e2000800000a */
[----:B------:R-:W-:Y:S01]  /*87a0*/  USHF.R.S32.HI UR5, URZ, 0x1f, UR4 ;  /* 0x0000001fff057899 */ /* 0x000fe20008011404 */
[----:B------:R-:W-:Y:S02]  /*87b0*/  PRMT R59, RZ, 0x7610, R59 ;  /* 0x00007610ff3b7816 */ /* 0x000fe4000000003b */
[----:B0-----:R-:W3:Y:S04]  /*87c0*/  LDL.LU R87, [R1+0x7b0] ;  /* 0x0007b00001577983 */ /* 0x001ee80000300800 */
[----:B--2---:R0:W-:Y:S04]  /*87d0*/  STS.U8 [R53+UR10+0x3600], R52 ;  /* 0x0036003435007988 */ /* 0x0041e8000800000a */
[----:B------:R1:W-:Y:S01]  /*87e0*/  STS.U8 [R53+UR10+0xa00], R62 ;  /* 0x000a003e35007988 */ /* 0x0003e2000800000a */
[----:B0-----:R-:W-:-:S04]  /*87f0*/  IADD3 R52, P2, PT, R2, UR4, RZ ;  /* 0x0000000402347c10 */ /* 0x001fc8000ff5e0ff */
[----:B-1----:R-:W-:Y:S01]  /*8800*/  IADD3.X R53, PT, PT, R3, UR5, RZ, P2, !PT ;  /* 0x0000000503357c10 */ /* 0x002fe200097fe4ff */
[----:B------:R-:W2:Y:S04]  /*8810*/  LDL.LU R62, [R1+0x74] ;  /* 0x00007400013e7983 */ /* 0x000ea80000300800 */
[----:B------:R-:W-:Y:S04]  /*8820*/  STL [R1+0x230], R52 ;  /* 0x0002303401007387 */ /* 0x000fe80000100800 */
[----:B------:R0:W-:Y:S04]  /*8830*/  STL [R1+0x22c], R53 ;  /* 0x00022c3501007387 */ /* 0x0001e80000100800 */
[----:B------:R0:W2:Y:S02]  /*8840*/  @P1 LDG.E.U8 R59, desc[UR22][R52.64] ;  /* 0x00000016343b1981 */ /* 0x0000a4000c1e1100 */
[----:B0-----:R-:W-:-:S02]  /*8850*/  LOP3.LUT R53, R29, 0x40, RZ, 0x3c, !PT ;  /* 0x000000401d357812 */ /* 0x001fc400078e3cff */
[----:B------:R-:W2:Y:S04]  /*8860*/  LDL.LU R52, [R1] ;  /* 0x0000000001347983 */ /* 0x000ea80000300800 */
[----:B---3--:R0:W-:Y:S04]  /*8870*/  STS.U8 [R53+UR10+0x1a00], R93 ;  /* 0x001a005d35007988 */ /* 0x0081e8000800000a */
[----:B0-----:R-:W3:Y:S01]  /*8880*/  LDL.LU R93, [R1+0x7ac] ;  /* 0x0007ac00015d7983 */ /* 0x001ee20000300800 */
[----:B------:R-:W-:-:S03]  /*8890*/  PRMT R58, RZ, 0x7610, R58 ;  /* 0x00007610ff3a7816 */ /* 0x000fc6000000003a */
[----:B--2---:R0:W-:Y:S02]  /*88a0*/  STS.U8 [R53+UR10+0x2a00], R52 ;  /* 0x002a003435007988 */ /* 0x0041e4000800000a */
[----:B0-----:R-:W-:Y:S02]  /*88b0*/  IADD3 R52, P2, PT, R4, UR4, RZ ;  /* 0x0000000404347c10 */ /* 0x001fe4000ff5e0ff */
[----:B---3--:R0:W-:Y:S04]  /*88c0*/  STS.U8 [R53+UR10+0x3a00], R93 ;  /* 0x003a005d35007988 */ /* 0x0081e8000800000a */
[----:B------:R-:W-:Y:S01]  /*88d0*/  STL [R1+0x238], R52 ;  /* 0x0002383401007387 */ /* 0x000fe20000100800 */
[----:B0-----:R-:W-:-:S05]  /*88e0*/  IADD3.X R53, PT, PT, R5, UR5, RZ, P2, !PT ;  /* 0x0000000505357c10 */ /* 0x001fca00097fe4ff */
[----:B------:R0:W-:Y:S04]  /*88f0*/  STL [R1+0x234], R53 ;  /* 0x0002343501007387 */ /* 0x0001e80000100800 */
[----:B------:R1:W2:Y:S04]  /*8900*/  @P1 LDG.E.U8 R58, desc[UR22][R52.64] ;  /* 0x00000016343a1981 */ /* 0x0002a8000c1e1100 */
[----:B0-----:R-:W3:Y:S01]  /*8910*/  LDL.LU R53, [R1+0x68] ;  /* 0x0000680001357983 */ /* 0x001ee20000300800 */
[----:B------:R-:W-:Y:S02]  /*8920*/  LOP3.LUT R93, R29, 0x40, RZ, 0x3c, !PT ;  /* 0x000000401d5d7812 */ /* 0x000fe400078e3cff */
[----:B-1----:R-:W-:-:S02]  /*8930*/  IADD3 R52, P2, PT, R6, UR4, RZ ;  /* 0x0000000406347c10 */ /* 0x002fc4000ff5e0ff */
[----:B------:R-:W-:-:S03]  /*8940*/  PRMT R57, RZ, 0x7610, R57 ;  /* 0x00007610ff397816 */ /* 0x000fc60000000039 */
[----:B------:R-:W-:Y:S01]  /*8950*/  STL [R1+0x240], R52 ;  /* 0x0002403401007387 */ /* 0x000fe20000100800 */
[----:B------:R-:W-:Y:S02]  /*8960*/  PRMT R56, RZ, 0x7610, R56 ;  /* 0x00007610ff387816 */ /* 0x000fe40000000038 */
[----:B------:R-:W-:Y:S02]  /*8970*/  PRMT R55, RZ, 0x7610, R55 ;  /* 0x00007610ff377816 */ /* 0x000fe40000000037 */
[----:B------:R-:W-:Y:S01]  /*8980*/  PRMT R54, RZ, 0x7610, R54 ;  /* 0x00007610ff367816 */ /* 0x000fe20000000036 */
[----:B---3--:R0:W-:Y:S02]  /*8990*/  STS.U8 [R93+UR10+0xe00], R53 ;  /* 0x000e00355d007988 */ /* 0x0081e4000800000a */
[----:B0-----:R-:W-:Y:S02]  /*89a0*/  IADD3.X R53, PT, PT, R7, UR5, RZ, P2, !PT ;  /* 0x0000000507357c10 */ /* 0x001fe400097fe4ff */
[----:B------:R-:W-:Y:S04]  /*89b0*/  STS.U8 [R93+UR10+0x1e00], R87 ;  /* 0x001e00575d007988 */ /* 0x000fe8000800000a */
[----:B------:R0:W3:Y:S04]  /*89c0*/  @P1 LDG.E.U8 R57, desc[UR22][R52.64] ;  /* 0x0000001634391981 */ /* 0x0000e8000c1e1100 */
[----:B------:R1:W-:Y:S01]  /*89d0*/  STL [R1+0x23c], R53 ;  /* 0x00023c3501007387 */ /* 0x0003e20000100800 */
[----:B0-----:R-:W-:-:S03]  /*89e0*/  IADD3 R52, P2, PT, R8, UR4, RZ ;  /* 0x0000000408347c10 */ /* 0x001fc6000ff5e0ff */
[----:B------:R0:W-:Y:S01]  /*89f0*/  STS.U8 [R93+UR10+0x2e00], R83 ;  /* 0x002e00535d007988 */ /* 0x0001e2000800000a */
[----:B------:R-:W-:Y:S01]  /*8a00*/  UIMAD UR4, UR6, 0x1f, URZ ;  /* 0x0000001f060478a4 */ /* 0x000fe2000f8e02ff */
[----:B-1----:R-:W-:Y:S02]  /*8a10*/  IADD3.X R53, PT, PT, R9, UR5, RZ, P2, !PT ;  /* 0x0000000509357c10 */ /* 0x002fe400097fe4ff */
[----:B------:R-:W-:Y:S01]  /*8a20*/  STS.U8 [R93+UR10+0x3e00], R90 ;  /* 0x003e005a5d007988 */ /* 0x000fe2000800000a */
[----:B------:R-:W-:-:S03]  /*8a30*/  USHF.R.S32.HI UR5, URZ, 0x1f, UR4 ;  /* 0x0000001fff057899 */ /* 0x000fc60008011404 */
[----:B------:R1:W-:Y:S01]  /*8a40*/  STL [R1+0x248], R52 ;  /* 0x0002483401007387 */ /* 0x0003e20000100800 */
[----:B0-----:R-:W-:-:S03]  /*8a50*/  LOP3.LUT R83, R29, 0x50, RZ, 0x3c, !PT ;  /* 0x000000501d537812 */ /* 0x001fc600078e3cff */
[----:B------:R1:W3:Y:S04]  /*8a60*/  @P1 LDG.E.U8 R56, desc[UR22][R52.64] ;  /* 0x0000001634381981 */ /* 0x0002e8000c1e1100 */
[----:B------:R-:W-:Y:S04]  /*8a70*/  STS.U8 [R83+UR10+0x280], R63 ;  /* 0x0002803f53007988 */ /* 0x000fe8000800000a */
[----:B------:R-:W-:Y:S01]  /*8a80*/  STS.U8 [R83+UR10+0x1280], R89 ;  /* 0x0012805953007988 */ /* 0x000fe2000800000a */
[----:B-1----:R-:W-:-:S03]  /*8a90*/  IADD3 R52, P1, PT, R2, UR4, RZ ;  /* 0x0000000402347c10 */ /* 0x002fc6000ff3e0ff */
[----:B------:R-:W-:Y:S04]  /*8aa0*/  STS.U8 [R83+UR10+0x2280], R84 ;  /* 0x0022805453007988 */ /* 0x000fe8000800000a */
[----:B------:R0:W-:Y:S04]  /*8ab0*/  STL [R1+0x244], R53 ;  /* 0x0002443501007387 */ /* 0x0001e80000100800 */
[----:B------:R-:W-:Y:S04]  /*8ac0*/  STS.U8 [R83+UR10+0x3280], R91 ;  /* 0x0032805b53007988 */ /* 0x000fe8000800000a */
[----:B------:R1:W-:Y:S01]  /*8ad0*/  STS.U8 [R83+UR10+0x680], R62 ;  /* 0x0006803e53007988 */ /* 0x0003e2000800000a */
[----:B0-----:R-:W-:-:S03]  /*8ae0*/  IADD3.X R53, PT, PT, R3, UR5, RZ, P1, !PT ;  /* 0x0000000503357c10 */ /* 0x001fc60008ffe4ff */
[----:B------:R0:W-:Y:S01]  /*8af0*/  STL [R1+0x270], R52 ;  /* 0x0002703401007387 */ /* 0x0001e20000100800 */
[----:B-1----:R-:W-:-:S03]  /*8b00*/  IADD3 R62, P1, PT, R4, UR4, RZ ;  /* 0x00000004043e7c10 */ /* 0x002fc6000ff3e0ff */
[----:B------:R-:W-:Y:S01]  /*8b10*/  STS.U8 [R83+UR10+0x1680], R85 ;  /* 0x0016805553007988 */ /* 0x000fe2000800000a */
[----:B------:R-:W-:-:S03]  /*8b20*/  IADD3.X R63, PT, PT, R5, UR5, RZ, P1, !PT ;  /* 0x00000005053f7c10 */ /* 0x000fc60008ffe4ff */
[----:B------:R1:W-:Y:S04]  /*8b30*/  STL [R1+0x26c], R53 ;  /* 0x00026c3501007387 */ /* 0x0003e80000100800 */
[----:B------:R0:W3:Y:S04]  /*8b40*/  @!P0 LDG.E.U8 R55, desc[UR22][R52.64] ;  /* 0x0000001634378981 */ /* 0x0000e8000c1e1100 */
[----:B------:R-:W-:Y:S04]  /*8b50*/  STS.U8 [R83+UR10+0x2680], R88 ;  /* 0x0026805853007988 */ /* 0x000fe8000800000a */
[----:B------:R2:W-:Y:S01]  /*8b60*/  STL [R1+0x278], R62 ;  /* 0x0002783e01007387 */ /* 0x0005e20000100800 */
[----:B0-----:R-:W-:-:S03]  /*8b70*/  @!P0 IMAD.MOV.U32 R52, RZ, RZ, R62 ;  /* 0x000000ffff348224 */ /* 0x001fc600078e003e */
[----:B------:R-:W-:Y:S01]  /*8b80*/  STS.U8 [R83+UR10+0x3680], R81 ;  /* 0x0036805153007988 */ /* 0x000fe2000800000a */
[----:B-1----:R-:W-:-:S03]  /*8b90*/  @!P0 IMAD.MOV.U32 R53, RZ, RZ, R63 ;  /* 0x000000ffff358224 */ /* 0x002fc600078e003f */
[----:B------:R-:W-:Y:S01]  /*8ba0*/  STS.U8 [R83+UR10+0xa80], R75 ;  /* 0x000a804b53007988 */ /* 0x000fe2000800000a */
[----:B--2---:R-:W-:-:S03]  /*8bb0*/  IADD3 R62, P1, PT, R6, UR4, RZ ;  /* 0x00000004063e7c10 */ /* 0x004fc6000ff3e0ff */
[----:B------:R-:W-:Y:S04]  /*8bc0*/  STS.U8 [R83+UR10+0x1a80], R74 ;  /* 0x001a804a53007988 */ /* 0x000fe8000800000a */
[----:B------:R0:W-:Y:S04]  /*8bd0*/  STL [R1+0x274], R63 ;  /* 0x0002743f01007387 */ /* 0x0001e80000100800 */
[----:B------:R-:W-:Y:S04]  /*8be0*/  STS.U8 [R83+UR10+0x2a80], R73 ;  /* 0x002a804953007988 */ /* 0x000fe8000800000a */
[----:B------:R1:W-:Y:S01]  /*8bf0*/  STS.U8 [R83+UR10+0x3a80], R72 ;  /* 0x003a804853007988 */ /* 0x0003e2000800000a */
[----:B0-----:R-:W-:-:S03]  /*8c00*/  IADD3.X R63, PT, PT, R7, UR5, RZ, P1, !PT ;  /* 0x00000005073f7c10 */ /* 0x001fc60008ffe4ff */
[----:B------:R0:W2:Y:S01]  /*8c10*/  @!P0 LDG.E.U8 R54, desc[UR22][R52.64] ;  /* 0x0000001634368981 */ /* 0x0000a2000c1e1100 */
[----:B-1----:R-:W-:-:S03]  /*8c20*/  IADD3 R72, P1, PT, R8, UR4, RZ ;  /* 0x0000000408487c10 */ /* 0x002fc6000ff3e0ff */
[----:B------:R1:W-:Y:S01]  /*8c30*/  STL [R1+0x280], R62 ;  /* 0x0002803e01007387 */ /* 0x0003e20000100800 */
[----:B------:R-:W1:Y:S01]  /*8c40*/  LDCU UR4, c[0x0][0x3b0] ;  /* 0x00007600ff0477ac */ /* 0x000e620008000800 */
[----:B0-----:R-:W-:Y:S02]  /*8c50*/  PRMT R53, RZ, 0x7610, R53 ;  /* 0x00007610ff357816 */ /* 0x001fe40000000035 */
[----:B------:R-:W-:Y:S01]  /*8c60*/  IADD3.X R73, PT, PT, R9, UR5, RZ, P1, !PT ;  /* 0x0000000509497c10 */ /* 0x000fe20008ffe4ff */
[----:B------:R0:W-:Y:S01]  /*8c70*/  STL [R1+0x27c], R63 ;  /* 0x00027c3f01007387 */ /* 0x0001e20000100800 */
[----:B------:R-:W-:Y:S01]  /*8c80*/  PRMT R52, RZ, 0x7610, R52 ;  /* 0x00007610ff347816 */ /* 0x000fe20000000034 */
[----:B------:R-:W2:Y:S02]  /*8c90*/  LDCU UR5, c[0x0][0x3b0] ;  /* 0x00007600ff0577ac */ /* 0x000ea40008000800 */
[----:B------:R1:W2:Y:S02]  /*8ca0*/  @!P0 LDG.E.U8 R53, desc[UR22][R62.64] ;  /* 0x000000163e358981 */ /* 0x0002a4000c1e1100 */
[----:B-1----:R-:W-:-:S02]  /*8cb0*/  @!P0 IMAD.MOV.U32 R62, RZ, RZ, R72 ;  /* 0x000000ffff3e8224 */ /* 0x002fc400078e0048 */
[----:B0-----:R-:W-:-:S05]  /*8cc0*/  @!P0 IMAD.MOV.U32 R63, RZ, RZ, R73 ;  /* 0x000000ffff3f8224 */ /* 0x001fca00078e0049 */
[----:B------:R0:W2:Y:S01]  /*8cd0*/  @!P0 LDG.E.U8 R52, desc[UR22][R62.64] ;  /* 0x000000163e348981 */ /* 0x0000a2000c1e1100 */
[----:B------:R-:W1:Y:S03]  /*8ce0*/  S2R R93, SR_TID.X ;  /* 0x00000000005d7919 */ /* 0x000e660000002100 */
[----:B------:R-:W-:Y:S01]  /*8cf0*/  STS.U8 [R83+UR10+0xe80], R71 ;  /* 0x000e804753007988 */ /* 0x000fe2000800000a */
[----:B0-----:R-:W-:-:S03]  /*8d00*/  LOP3.LUT R62, R29, 0x60, RZ, 0x3c, !PT ;  /* 0x000000601d3e7812 */ /* 0x001fc600078e3cff */
[----:B------:R-:W-:Y:S04]  /*8d10*/  STS.U8 [R83+UR10+0x1e80], R70 ;  /* 0x001e804653007988 */ /* 0x000fe8000800000a */
        /* <DEDUP_REMOVED lines=13> */
[----:B------:R-:W-:Y:S01]  /*8df0*/  STS.U8 [R62+UR10+0x3b00], R34 ;  /* 0x003b00223e007988 */ /* 0x000fe2000800000a */
[----:B------:R-:W-:-:S03]  /*8e00*/  LOP3.LUT R29, R29, 0x70, RZ, 0x3c, !PT ;  /* 0x000000701d1d7812 */ /* 0x000fc600078e3cff */
[----:B------:R-:W-:Y:S04]  /*8e10*/  STS.U8 [R62+UR10+0xf00], R33 ;  /* 0x000f00213e007988 */ /* 0x000fe8000800000a */
[----:B------:R-:W-:Y:S04]  /*8e20*/  STS.U8 [R62+UR10+0x1f00], R32 ;  /* 0x001f00203e007988 */ /* 0x000fe8000800000a */
[----:B------:R-:W-:Y:S04]  /*8e30*/  STS.U8 [R62+UR10+0x2f00], R31 ;  /* 0x002f001f3e007988 */ /* 0x000fe8000800000a */
[----:B------:R1:W-:Y:S04]  /*8e40*/  STS.U8 [R62+UR10+0x3f00], R30 ;  /* 0x003f001e3e007988 */ /* 0x0003e8000800000a */
[----:B------:R-:W-:Y:S01]  /*8e50*/  STS.U8 [R29+UR10+0x380], R47 ;  /* 0x0003802f1d007988 */ /* 0x000fe2000800000a */
[----:B-1----:R-:W-:-:S03]  /*8e60*/  LOP3.LUT R30, R93, 0x1f, RZ, 0xc0, !PT ;  /* 0x0000001f5d1e7812 */ /* 0x002fc600078ec0ff */
[----:B------:R-:W-:Y:S02]  /*8e70*/  STS.U8 [R29+UR10+0x1380], R46 ;  /* 0x0013802e1d007988 */ /* 0x000fe4000800000a */
[----:B------:R-:W-:Y:S02]  /*8e80*/  IMAD R30, R30, UR7, RZ ;  /* 0x000000071e1e7c24 */ /* 0x000fe4000f8e02ff */
[----:B------:R-:W-:Y:S01]  /*8e90*/  STS.U8 [R29+UR10+0x2380], R45 ;  /* 0x0023802d1d007988 */ /* 0x000fe2000800000a */
[----:B------:R-:W-:-:S03]  /*8ea0*/  IMAD R32, R92, UR4, RZ ;  /* 0x000000045c207c24 */ /* 0x000fc6000f8e02ff */
[----:B------:R-:W-:Y:S01]  /*8eb0*/  STS.U8 [R29+UR10+0x3380], R44 ;  /* 0x0033802c1d007988 */ /* 0x000fe2000800000a */
[----:B------:R-:W-:Y:S01]  /*8ec0*/  IADD3 R31, P0, PT, R30, UR18, RZ ;  /* 0x000000121e1f7c10 */ /* 0x000fe2000ff1e0ff */
[----:B------:R-:W-:Y:S01]  /*8ed0*/  IMAD R42, R28, UR4, RZ ;  /* 0x000000041c2a7c24 */ /* 0x000fe2000f8e02ff */
[----:B------:R-:W0:Y:S01]  /*8ee0*/  LDCU UR18, c[0x0][0x3b0] ;  /* 0x00007600ff1277ac */ /* 0x000e220008000800 */
[----:B------:R1:W-:Y:S04]  /*8ef0*/  STS.U8 [R29+UR10+0x780], R39 ;  /* 0x000780271d007988 */ /* 0x0003e8000800000a */
[----:B----4-:R4:W-:Y:S04]  /*8f00*/  STS.U8 [R29+UR10+0x1780], R38 ;  /* 0x001780261d007988 */ /* 0x0109e8000800000a */
[----:B------:R-:W-:Y:S01]  /*8f10*/  STS.U8 [R29+UR10+0x2780], R51 ;  /* 0x002780331d007988 */ /* 0x000fe2000800000a */
[----:B------:R-:W-:Y:S01]  /*8f20*/  LEA.HI.X.SX32 R30, R30, UR19, 0x1, P0 ;  /* 0x000000131e1e7c11 */ /* 0x000fe200080f0eff */
[----:B------:R-:W-:-:S02]  /*8f30*/  IMAD R33, R86, UR4, RZ ;  /* 0x0000000456217c24 */ /* 0x000fc4000f8e02ff */
[----:B------:R-:W-:Y:S01]  /*8f40*/  STS.U8 [R29+UR10+0x3780], R60 ;  /* 0x0037803c1d007988 */ /* 0x000fe2000800000a */
[C---:B------:R-:W-:Y:S01]  /*8f50*/  IADD3 R28, P0, PT, R32.reuse, R31, RZ ;  /* 0x0000001f201c7210 */ /* 0x040fe20007f1e0ff */
[----:B-1----:R-:W-:Y:S01]  /*8f60*/  IMAD R39, R61, UR4, RZ ;  /* 0x000000043d277c24 */ /* 0x002fe2000f8e02ff */
[----:B------:R-:W1:Y:S01]  /*8f70*/  LDCU UR19, c[0x0][0x3b0] ;  /* 0x00007600ff1377ac */ /* 0x000e620008000800 */
[----:B------:R0:W-:Y:S04]  /*8f80*/  STS.U8 [R29+UR10+0xb80], R59 ;  /* 0x000b803b1d007988 */ /* 0x0001e8000800000a */
[----:B------:R-:W-:Y:S01]  /*8f90*/  STS.U8 [R29+UR10+0x1b80], R58 ;  /* 0x001b803a1d007988 */ /* 0x000fe2000800000a */
[----:B------:R-:W-:Y:S01]  /*8fa0*/  LEA.HI.X.SX32 R32, R32, R30, 0x1, P0 ;  /* 0x0000001e20207211 */ /* 0x000fe200000f0eff */
[----:B------:R-:W-:-:S02]  /*8fb0*/  IMAD R61, R11, UR30, RZ ;  /* 0x0000001e0b3d7c24 */ /* 0x000fc4000f8e02ff */
[----:B------:R-:W-:Y:S02]  /*8fc0*/  IMAD R41, R78, UR4, RZ ;  /* 0x000000044e297c24 */ /* 0x000fe4000f8e02ff */
[----:B------:R-:W-:Y:S02]  /*8fd0*/  IMAD R43, R27, UR4, RZ ;  /* 0x000000041b2b7c24 */ /* 0x000fe4000f8e02ff */
[----:B------:R-:W-:Y:S02]  /*8fe0*/  IMAD R46, R24, UR12, RZ ;  /* 0x0000000c182e7c24 */ /* 0x000fe4000f8e02ff */
[----:B----4-:R-:W-:Y:S01]  /*8ff0*/  IMAD R38, R67, UR4, RZ ;  /* 0x0000000443267c24 */ /* 0x010fe2000f8e02ff */
[----:B---3--:R-:W-:Y:S04]  /*9000*/  STS.U8 [R29+UR10+0x2b80], R57 ;  /* 0x002b80391d007988 */ /* 0x008fe8000800000a */
[----:B------:R3:W-:Y:S01]  /*9010*/  STS.U8 [R29+UR10+0x3b80], R56 ;  /* 0x003b80381d007988 */ /* 0x0007e2000800000a */
[----:B------:R-:W-:-:S02]  /*9020*/  IMAD R49, R22, UR16, RZ ;  /* 0x0000001016317c24 */ /* 0x000fc4000f8e02ff */
[----:B------:R-:W-:Y:S01]  /*9030*/  IMAD R48, R23, UR15, RZ ;  /* 0x0000000f17307c24 */ /* 0x000fe2000f8e02ff */
[-C--:B------:R-:W-:Y:S01]  /*9040*/  IADD3 R23, P1, PT, R38, R31.reuse, RZ ;  /* 0x0000001f26177210 */ /* 0x080fe20007f3e0ff */
[----:B0-----:R-:W-:Y:S02]  /*9050*/  IMAD R59, R13, UR18, RZ ;  /* 0x000000120d3b7c24 */ /* 0x001fe4000f8e02ff */
[----:B---3--:R-:W-:Y:S02]  /*9060*/  IMAD R56, R16, UR27, RZ ;  /* 0x0000001b10387c24 */ /* 0x008fe4000f8e02ff */
[----:B------:R-:W-:Y:S01]  /*9070*/  IMAD R34, R80, UR4, RZ ;  /* 0x0000000450227c24 */ /* 0x000fe2000f8e02ff */
[----:B------:R-:W-:Y:S01]  /*9080*/  STS.U8 [R29+UR10+0xf80], R55 ;  /* 0x000f80371d007988 */ /* 0x000fe2000800000a */
[----:B------:R-:W-:Y:S01]  /*9090*/  IMAD R37, R76, UR4, RZ ;  /* 0x000000044c257c24 */ /* 0x000fe2000f8e02ff */
[----:B------:R-:W-:Y:S01]  /*90a0*/  LEA.HI.X.SX32 R22, R38, R30, 0x1, P1 ;  /* 0x0000001e26167211 */ /* 0x000fe200008f0eff */
[----:B------:R-:W-:Y:S01]  /*90b0*/  IMAD R51, R20, UR20, RZ ;  /* 0x0000001414337c24 */ /* 0x000fe2000f8e02ff */
[-C--:B------:R-:W-:Y:S01]  /*90c0*/  IADD3 R20, P1, PT, R42, R31.reuse, RZ ;  /* 0x0000001f2a147210 */ /* 0x080fe20007f3e0ff */
[----:B--2---:R-:W-:Y:S04]  /*90d0*/  STS.U8 [R29+UR10+0x1f80], R54 ;  /* 0x001f80361d007988 */ /* 0x004fe8000800000a */
[----:B------:R-:W-:Y:S04]  /*90e0*/  STS.U8 [R29+UR10+0x2f80], R53 ;  /* 0x002f80351d007988 */ /* 0x000fe8000800000a */
[----:B------:R0:W-:Y:S02]  /*90f0*/  STS.U8 [R29+UR10+0x3f80], R52 ;  /* 0x003f80341d007988 */ /* 0x0001e4000800000a */
[----:B0-----:R-:W-:-:S04]  /*9100*/  IADD3 R29, P0, PT, R33, R31, RZ ;  /* 0x0000001f211d7210 */ /* 0x001fc80007f1e0ff */
[----:B------:R-:W-:Y:S02]  /*9110*/  LEA.HI.X.SX32 R11, R33, R30, 0x1, P0 ;  /* 0x0000001e210b7211 */ /* 0x000fe400000f0eff */
[----:B------:R-:W-:-:S04]  /*9120*/  IADD3 R91, P0, PT, R39, R31, RZ ;  /* 0x0000001f275b7210 */ /* 0x000fc80007f1e0ff */
[----:B------:R-:W-:Y:S02]  /*9130*/  LEA.HI.X.SX32 R92, R39, R30, 0x1, P0 ;  /* 0x0000001e275c7211 */ /* 0x000fe400000f0eff */
[----:B------:R-:W-:-:S04]  /*9140*/  IADD3 R89, P0, PT, R41, R31, RZ ;  /* 0x0000001f29597210 */ /* 0x000fc80007f1e0ff */
[----:B------:R-:W-:Y:S02]  /*9150*/  LEA.HI.X.SX32 R90, R41, R30, 0x1, P0 ;  /* 0x0000001e295a7211 */ /* 0x000fe400000f0eff */
[----:B------:R-:W-:-:S04]  /*9160*/  IADD3 R87, P0, PT, R43, R31, RZ ;  /* 0x0000001f2b577210 */ /* 0x000fc80007f1e0ff */
[-C--:B------:R-:W-:Y:S02]  /*9170*/  LEA.HI.X.SX32 R88, R43, R30.reuse, 0x1, P0 ;  /* 0x0000001e2b587211 */ /* 0x080fe400000f0eff */
[CC--:B------:R-:W-:Y:S01]  /*9180*/  IADD3 R16, P0, PT, R46.reuse, R31.reuse, RZ ;  /* 0x0000001f2e107210 */ /* 0x0c0fe20007f1e0ff */
[----:B------:R-:W0:Y:S03]  /*9190*/  S2R R33, SR_TID.X ;  /* 0x0000000000217919 */ /* 0x000e260000002100 */
[----:B------:R-:W-:Y:S02]  /*91a0*/  LEA.HI.X.SX32 R13, R46, R30, 0x1, P0 ;  /* 0x0000001e2e0d7211 */ /* 0x000fe400000f0eff */
[----:B------:R-:W-:Y:S01]  /*91b0*/  IADD3 R80, P0, PT, R49, R31, RZ ;  /* 0x0000001f31507210 */ /* 0x000fe20007f1e0ff */
[----:B------:R-:W-:-:S03]  /*91c0*/  IMAD R44, R26, UR4, RZ ;  /* 0x000000041a2c7c24 */ /* 0x000fc6000f8e02ff */
[-C--:B------:R-:W-:Y:S02]  /*91d0*/  LEA.HI.X.SX32 R81, R49, R30.reuse, 0x1, P0 ;  /* 0x0000001e31517211 */ /* 0x080fe400000f0eff */
[----:B------:R-:W2:Y:S01]  /*91e0*/  LDC R49, c[0x0][0x3a0] ;  /* 0x0000e800ff317b82 */ /* 0x000ea20000000800 */
[----:B------:R-:W-:Y:S01]  /*91f0*/  IMAD R53, R18, UR24, RZ ;  /* 0x0000001812357c24 */ /* 0x000fe2000f8e02ff */
[-C--:B------:R-:W-:Y:S01]  /*9200*/  IADD3 R93, P2, PT, R37, R31.reuse, RZ ;  /* 0x0000001f255d7210 */ /* 0x080fe20007f5e0ff */
[----:B------:R-:W-:Y:S01]  /*9210*/  IMAD R45, R25, UR5, RZ ;  /* 0x00000005192d7c24 */ /* 0x000fe2000f8e02ff */
[-C--:B------:R-:W-:Y:S01]  /*9220*/  LEA.HI.X.SX32 R18, R42, R30.reuse, 0x1, P1 ;  /* 0x0000001e2a127211 */ /* 0x080fe200008f0eff */
[----:B------:R-:W-:Y:S01]  /*9230*/  IMAD R54, R17, UR25, RZ ;  /* 0x0000001911367c24 */ /* 0x000fe2000f8e02ff */
[-C--:B------:R-:W-:Y:S01]  /*9240*/  IADD3 R17, P1, PT, R44, R31.reuse, RZ ;  /* 0x0000001f2c117210 */ /* 0x080fe20007f3e0ff */
[----:B------:R-:W-:Y:S01]  /*9250*/  IMAD R47, R64, UR14, RZ ;  /* 0x0000000e402f7c24 */ /* 0x000fe2000f8e02ff */
[-C--:B------:R-:W-:Y:S01]  /*9260*/  LEA.HI.X.SX32 R37, R37, R30.reuse, 0x1, P2 ;  /* 0x0000001e25257211 */ /* 0x080fe200010f0eff */
[----:B------:R-:W-:Y:S01]  /*9270*/  IMAD R58, R14, UR29, RZ ;  /* 0x0000001d0e3a7c24 */ /* 0x000fe2000f8e02ff */
[----:B------:R-:W-:Y:S01]  /*9280*/  IADD3 R85, P2, PT, R45, R31, RZ ;  /* 0x0000001f2d557210 */ /* 0x000fe20007f5e0ff */
[----:B------:R-:W-:Y:S01]  /*9290*/  IMAD R52, R19, UR21, RZ ;  /* 0x0000001513347c24 */ /* 0x000fe2000f8e02ff */
[----:B------:R-:W-:-:S02]  /*92a0*/  LEA.HI.X.SX32 R14, R44, R30, 0x1, P1 ;  /* 0x0000001e2c0e7211 */ /* 0x000fc400008f0eff */
[-C--:B------:R-:W-:Y:S01]  /*92b0*/  IADD3 R83, P1, PT, R47, R31.reuse, RZ ;  /* 0x0000001f2f537210 */ /* 0x080fe20007f3e0ff */
[----:B------:R-:W-:Y:S01]  /*92c0*/  IMAD R57, R15, UR28, RZ ;  /* 0x0000001c0f397c24 */ /* 0x000fe2000f8e02ff */
[-C--:B------:R-:W-:Y:S01]  /*92d0*/  LEA.HI.X.SX32 R86, R45, R30.reuse, 0x1, P2 ;  /* 0x0000001e2d567211 */ /* 0x080fe200010f0eff */
[----:B------:R-:W-:Y:S01]  /*92e0*/  IMAD R55, R66, UR26, RZ ;  /* 0x0000001a42377c24 */ /* 0x000fe2000f8e02ff */
[-C--:B------:R-:W-:Y:S02]  /*92f0*/  IADD3 R15, P2, PT, R48, R31.reuse, RZ ;  /* 0x0000001f300f7210 */ /* 0x080fe40007f5e0ff */
[-C--:B------:R-:W-:Y:S02]  /*9300*/  LEA.HI.X.SX32 R84, R47, R30.reuse, 0x1, P1 ;  /* 0x0000001e2f547211 */ /* 0x080fe400008f0eff */
[----:B------:R-:W-:Y:S01]  /*9310*/  IADD3 R47, P0, PT, R52, R31, RZ ;  /* 0x0000001f342f7210 */ /* 0x000fe20007f1e0ff */
[----:B-1----:R-:W-:Y:S01]  /*9320*/  IMAD R60, R12, UR19, RZ ;  /* 0x000000130c3c7c24 */ /* 0x002fe2000f8e02ff */
[----:B------:R-:W-:Y:S01]  /*9330*/  STL [R1+0x288], R72 ;  /* 0x0002884801007387 */ /* 0x000fe20000100800 */
[----:B------:R-:W-:-:S02]  /*9340*/  LEA.HI.X.SX32 R12, R48, R30, 0x1, P2 ;  /* 0x0000001e300c7211 */ /* 0x000fc400010f0eff */
[----:B------:R-:W-:Y:S01]  /*9350*/  LEA.HI.X.SX32 R48, R52, R30, 0x1, P0 ;  /* 0x0000001e34307211 */ /* 0x000fe200000f0eff */
[----:B------:R1:W-:Y:S01]  /*9360*/  STL [R1+0x284], R73 ;  /* 0x0002844901007387 */ /* 0x0003e20000100800 */
[----:B------:R-:W-:Y:S01]  /*9370*/  IMAD R50, R21, UR17, RZ ;  /* 0x0000001115327c24 */ /* 0x000fe2000f8e02ff */
[-C--:B------:R-:W-:Y:S01]  /*9380*/  IADD3 R27, P6, PT, R34, R31.reuse, RZ ;  /* 0x0000001f221b7210 */ /* 0x080fe20007fde0ff */
[----:B--2---:R-:W-:Y:S01]  /*9390*/  VIADD R64, R49, 0x1f ;  /* 0x0000001f31407836 */ /* 0x004fe20000000000 */
[----:B-1----:R-:W-:Y:S01]  /*93a0*/  IADD3 R73, P0, PT, R55, R31, RZ ;  /* 0x0000001f37497210 */ /* 0x002fe20007f1e0ff */
[----:B------:R-:W-:-:S03]  /*93b0*/  IMAD R36, R77, UR4, RZ ;  /* 0x000000044d247c24 */ /* 0x000fc6000f8e02ff */
[-C--:B------:R-:W-:Y:S01]  /*93c0*/  LEA.HI.X.SX32 R74, R55, R30.reuse, 0x1, P0 ;  /* 0x0000001e374a7211 */ /* 0x080fe200000f0eff */
[----:B------:R-:W-:Y:S01]  /*93d0*/  IMAD R62, R10, UR31, RZ ;  /* 0x0000001f0a3e7c24 */ /* 0x000fe2000f8e02ff */
[-C--:B------:R-:W-:Y:S02]  /*93e0*/  IADD3 R41, P0, PT, R58, R31.reuse, RZ ;  /* 0x0000001f3a297210 */ /* 0x080fe40007f1e0ff */
[-C--:B------:R-:W-:Y:S02]  /*93f0*/  IADD3 R10, P1, PT, R50, R31.reuse, RZ ;  /* 0x0000001f320a7210 */ /* 0x080fe40007f3e0ff */
[----:B------:R-:W-:Y:S01]  /*9400*/  IADD3 R77, P2, PT, R51, R31, RZ ;  /* 0x0000001f334d7210 */ /* 0x000fe20007f5e0ff */
[----:B------:R-:W-:Y:S01]  /*9410*/  IMAD R35, R79, UR4, RZ ;  /* 0x000000044f237c24 */ /* 0x000fe2000f8e02ff */
[-C--:B------:R-:W-:Y:S02]  /*9420*/  LEA.HI.X.SX32 R26, R34, R30.reuse, 0x1, P6 ;  /* 0x0000001e221a7211 */ /* 0x080fe400030f0eff */
[----:B------:R-:W-:-:S02]  /*9430*/  LEA.HI.X.SX32 R42, R58, R30, 0x1, P0 ;  /* 0x0000001e3a2a7211 */ /* 0x000fc400000f0eff */
[----:B0-----:R-:W-:Y:S02]  /*9440*/  LOP3.LUT R34, R33, 0x1f, RZ, 0xc0, !PT ;  /* 0x0000001f21227812 */ /* 0x001fe400078ec0ff */
[----:B------:R-:W-:Y:S01]  /*9450*/  ISETP.GT.AND P0, PT, R64, 0x1f, PT ;  /* 0x0000001f4000780c */ /* 0x000fe20003f04270 */
[----:B------:R-:W-:Y:S01]  /*9460*/  IMAD R40, R82, UR4, RZ ;  /* 0x0000000452287c24 */ /* 0x000fe2000f8e02ff */
[-C--:B------:R-:W-:Y:S01]  /*9470*/  LEA.HI.X.SX32 R50, R50, R30.reuse, 0x1, P1 ;  /* 0x0000001e32327211 */ /* 0x080fe200008f0eff */
[----:B------:R-:W-:Y:S01]  /*9480*/  IMAD R63, R0, UR32, RZ ;  /* 0x00000020003f7c24 */ /* 0x000fe2000f8e02ff */
[----:B------:R-:W-:Y:S01]  /*9490*/  LEA.HI.X.SX32 R79, R51, R30, 0x1, P2 ;  /* 0x0000001e334f7211 */ /* 0x000fe200010f0eff */
[----:B------:R-:W5:Y:S01]  /*94a0*/  LDL.LU R82, [R1+0x7a8] ;  /* 0x0007a80001527983 */ /* 0x000f620000300800 */
[-C--:B------:R-:W-:Y:S02]  /*94b0*/  IADD3 R75, P1, PT, R53, R31.reuse, RZ ;  /* 0x0000001f354b7210 */ /* 0x080fe40007f3e0ff */
[----:B------:R-:W-:Y:S01]  /*94c0*/  IADD3 R45, P2, PT, R54, R31, RZ ;  /* 0x0000001f362d7210 */ /* 0x000fe20007f5e0ff */
[----:B------:R-:W5:Y:S01]  /*94d0*/  LDL.LU R78, [R1+0x7a4] ;  /* 0x0007a400014e7983 */ /* 0x000f620000300800 */
[----:B------:R-:W-:-:S02]  /*94e0*/  ISETP.LT.AND P0, PT, R34, R49, P0 ;  /* 0x000000312200720c */ /* 0x000fc40000701270 */
[-C--:B------:R-:W-:Y:S02]  /*94f0*/  LEA.HI.X.SX32 R76, R53, R30.reuse, 0x1, P1 ;  /* 0x0000001e354c7211 */ /* 0x080fe400008f0eff */
[----:B------:R-:W-:Y:S02]  /*9500*/  LEA.HI.X.SX32 R46, R54, R30, 0x1, P2 ;  /* 0x0000001e362e7211 */ /* 0x000fe400010f0eff */
[-C--:B------:R-:W-:Y:S02]  /*9510*/  IADD3 R0, P5, PT, R35, R31.reuse, RZ ;  /* 0x0000001f23007210 */ /* 0x080fe40007fbe0ff */
[-C--:B------:R-:W-:Y:S02]  /*9520*/  IADD3 R25, P3, PT, R36, R31.reuse, RZ ;  /* 0x0000001f24197210 */ /* 0x080fe40007f7e0ff */
[-C--:B------:R-:W-:Y:S02]  /*9530*/  IADD3 R21, P6, PT, R40, R31.reuse, RZ ;  /* 0x0000001f28157210 */ /* 0x080fe40007fde0ff */
[----:B------:R-:W-:-:S02]  /*9540*/  IADD3 R43, P1, PT, R56, R31, RZ ;  /* 0x0000001f382b7210 */ /* 0x000fc40007f3e0ff */
[----:B------:R-:W-:Y:S02]  /*9550*/  IADD3 R71, P2, PT, R57, R31, RZ ;  /* 0x0000001f39477210 */ /* 0x000fe40007f5e0ff */
[-C--:B------:R-:W-:Y:S02]  /*9560*/  LEA.HI.X.SX32 R35, R35, R30.reuse, 0x1, P5 ;  /* 0x0000001e23237211 */ /* 0x080fe400028f0eff */
[-C--:B------:R-:W-:Y:S02]  /*9570*/  LEA.HI.X.SX32 R24, R36, R30.reuse, 0x1, P3 ;  /* 0x0000001e24187211 */ /* 0x080fe400018f0eff */
[-C--:B------:R-:W-:Y:S02]  /*9580*/  LEA.HI.X.SX32 R19, R40, R30.reuse, 0x1, P6 ;  /* 0x0000001e28137211 */ /* 0x080fe400030f0eff */
[-C--:B------:R-:W-:Y:S02]  /*9590*/  LEA.HI.X.SX32 R44, R56, R30.reuse, 0x1, P1 ;  /* 0x0000001e382c7211 */ /* 0x080fe400008f0eff */
[----:B------:R-:W-:-:S02]  /*95a0*/  LEA.HI.X.SX32 R72, R57, R30, 0x1, P2 ;  /* 0x0000001e39487211 */ /* 0x000fc400010f0eff */
[-C--:B------:R-:W-:Y:S02]  /*95b0*/  IADD3 R69, P1, PT, R59, R31.reuse, RZ ;  /* 0x0000001f3b457210 */ /* 0x080fe40007f3e0ff */
[-C--:B------:R-:W-:Y:S02]  /*95c0*/  IADD3 R39, P2, PT, R60, R31.reuse, RZ ;  /* 0x0000001f3c277210 */ /* 0x080fe40007f5e0ff */
[-C--:B------:R-:W-:Y:S02]  /*95d0*/  IADD3 R67, P3, PT, R61, R31.reuse, RZ ;  /* 0x0000001f3d437210 */ /* 0x080fe40007f7e0ff */
[-C--:B------:R-:W-:Y:S02]  /*95e0*/  IADD3 R36, P5, PT, R62, R31.reuse, RZ ;  /* 0x0000001f3e247210 */ /* 0x080fe40007fbe0ff */
[----:B------:R-:W-:Y:S01]  /*95f0*/  IADD3 R65, P6, PT, R63, R31, RZ ;  /* 0x0000001f3f417210 */ /* 0x000fe20007fde0ff */
[----:B------:R-:W-:Y:S01]  /*9600*/  STL [R1+0x290], R28 ;  /* 0x0002901c01007387 */ /* 0x000fe20000100800 */
[----:B------:R-:W-:-:S02]  /*9610*/  LEA.HI.X.SX32 R70, R59, R30, 0x1, P1 ;  /* 0x0000001e3b467211 */ /* 0x000fc400008f0eff */
[-C--:B------:R-:W-:Y:S01]  /*9620*/  LEA.HI.X.SX32 R40, R60, R30.reuse, 0x1, P2 ;  /* 0x0000001e3c287211 */ /* 0x080fe200010f0eff */
[----:B------:R0:W-:Y:S01]  /*9630*/  STL [R1+0x28c], R32 ;  /* 0x00028c2001007387 */ /* 0x0001e20000100800 */
[-C--:B------:R-:W-:Y:S02]  /*9640*/  LEA.HI.X.SX32 R68, R61, R30.reuse, 0x1, P3 ;  /* 0x0000001e3d447211 */ /* 0x080fe400018f0eff */
[-C--:B------:R-:W-:Y:S02]  /*9650*/  LEA.HI.X.SX32 R38, R62, R30.reuse, 0x1, P5 ;  /* 0x0000001e3e267211 */ /* 0x080fe400028f0eff */
[----:B------:R-:W-:Y:S02]  /*9660*/  LEA.HI.X.SX32 R66, R63, R30, 0x1, P6 ;  /* 0x0000001e3f427211 */ /* 0x000fe400030f0eff */
[----:B------:R-:W-:Y:S01]  /*9670*/  LOP3.LUT R34, R33, 0x7f, RZ, 0xc0, !PT ;  /* 0x0000007f21227812 */ /* 0x000fe200078ec0ff */
[----:B------:R-:W-:Y:S01]  /*9680*/  @P0 IMAD.MOV.U32 R33, RZ, RZ, R32 ;  /* 0x000000ffff210224 */ /* 0x000fe200078e0020 */
[----:B------:R-:W-:Y:S01]  /*9690*/  PRMT R30, RZ, 0x7610, R30 ;  /* 0x00007610ff1e7816 */ /* 0x000fe2000000001e */
[----:B0-----:R-:W-:-:S05]  /*96a0*/  @P0 IMAD.MOV.U32 R32, RZ, RZ, R28 ;  /* 0x000000ffff200224 */ /* 0x001fca00078e001c */
[----:B------:R0:W2:Y:S02]  /*96b0*/  @P0 LDG.E.U8 R30, desc[UR22][R32.64] ;  /* 0x00000016201e0981 */ /* 0x0000a4000c1e1100 */
[----:B0-----:R-:W-:Y:S02]  /*96c0*/  @P0 IMAD.MOV.U32 R32, RZ, RZ, R27 ;  /* 0x000000ffff200224 */ /* 0x001fe400078e001b */
[----:B------:R-:W-:Y:S01]  /*96d0*/  @P0 IMAD.MOV.U32 R33, RZ, RZ, R26 ;  /* 0x000000ffff210224 */ /* 0x000fe200078e001a */
[----:B--2---:R0:W-:Y:S02]  /*96e0*/  STS.U8 [R34+UR10+0x8000], R30 ;  /* 0x0080001e22007988 */ /* 0x0041e4000800000a */
[----:B0-----:R-:W-:-:S06]  /*96f0*/  PRMT R30, RZ, 0x7610, R30 ;  /* 0x00007610ff1e7816 */ /* 0x001fcc000000001e */
        /* <DEDUP_REMOVED lines=70> */
[----:B------:R0:W2:Y:S01]  /*9b60*/  @P0 LDG.E.U8 R30, desc[UR22][R32.64] ;  /* 0x00000016201e0981 */ /* 0x0000a2000c1e1100 */
[----:B------:R-:W-:Y:S01]  /*9b70*/  @P0 IMAD.MOV.U32 R31, RZ, RZ, R11 ;  /* 0x000000ffff1f0224 */ /* 0x000fe200078e000b */
[----:B0-----:R-:W-:Y:S02]  /*9b80*/  PRMT R32, RZ, 0x7610, R32 ;  /* 0x00007610ff207816 */ /* 0x001fe40000000020 */
[----:B------:R-:W-:Y:S04]  /*9b90*/  STL [R1+0x298], R29 ;  /* 0x0002981d01007387 */ /* 0x000fe80000100800 */
[----:B--2---:R0:W-:Y:S02]  /*9ba0*/  STS.U8 [R34+UR10+0x8f00], R30 ;  /* 0x008f001e22007988 */ /* 0x0041e4000800000a */
[----:B0-----:R-:W-:-:S05]  /*9bb0*/  @P0 IMAD.MOV.U32 R30, RZ, RZ, R29 ;  /* 0x000000ffff1e0224 */ /* 0x001fca00078e001d */
[----:B------:R0:W2:Y:S01]  /*9bc0*/  @P0 LDG.E.U8 R32, desc[UR22][R30.64] ;  /* 0x000000161e200981 */ /* 0x0000a2000c1e1100 */
[----:B------:R-:W1:Y:S01]  /*9bd0*/  S2R R29, SR_TID.X ;  /* 0x00000000001d7919 */ /* 0x000e620000002100 */
[----:B------:R-:W-:Y:S01]  /*9be0*/  @P0 IMAD.MOV.U32 R33, RZ, RZ, R35 ;  /* 0x000000ffff210224 */ /* 0x000fe200078e0023 */
[----:B0-----:R-:W-:Y:S02]  /*9bf0*/  PRMT R30, RZ, 0x7610, R30 ;  /* 0x00007610ff1e7816 */ /* 0x001fe4000000001e */
[----:B-1----:R-:W-:-:S04]  /*9c00*/  LOP3.LUT R29, R29, 0x7f, RZ, 0xc0, !PT ;  /* 0x0000007f1d1d7812 */ /* 0x002fc800078ec0ff */
[----:B------:R-:W-:-:S05]  /*9c10*/  LOP3.LUT R29, R29, 0x10, RZ, 0x3c, !PT ;  /* 0x000000101d1d7812 */ /* 0x000fca00078e3cff */
[----:B--2---:R0:W-:Y:S02]  /*9c20*/  STS.U8 [R29+UR10+0x8080], R32 ;  /* 0x008080201d007988 */ /* 0x0041e4000800000a */
        /* <DEDUP_REMOVED lines=64> */
[----:B------:R-:W-:Y:S04]  /*a030*/  STL [R1+0x2a0], R27 ;  /* 0x0002a01b01007387 */ /* 0x000fe80000100800 */
[----:B------:R-:W-:Y:S04]  /*a040*/  STL [R1+0x2b0], R25 ;  /* 0x0002b01901007387 */ /* 0x000fe80000100800 */
[----:B------:R-:W-:Y:S04]  /*a050*/  STL [R1+0x2a8], R0 ;  /* 0x0002a80001007387 */ /* 0x000fe80000100800 */
[----:B------:R-:W-:Y:S04]  /*a060*/  STL [R1+0x2c0], R23 ;  /* 0x0002c01701007387 */ /* 0x000fe80000100800 */
[----:B------:R-:W-:Y:S04]  /*a070*/  STL [R1+0x2b8], R93 ;  /* 0x0002b85d01007387 */ /* 0x000fe80000100800 */
[----:B--2---:R0:W-:Y:S02]  /*a080*/  STS.U8 [R29+UR10+0x8d80], R30 ;  /* 0x008d801e1d007988 */ /* 0x0041e4000800000a */
[----:B0-----:R-:W-:-:S06]  /*a090*/  PRMT R30, RZ, 0x7610, R30 ;  /* 0x00007610ff1e7816 */ /* 0x001fcc000000001e */
[----:B------:R0:W2:Y:S04]  /*a0a0*/  @P0 LDG.E.U8 R30, desc[UR22][R32.64] ;  /* 0x00000016201e0981 */ /* 0x0000a8000c1e1100 */
[----:B------:R-:W-:Y:S04]  /*a0b0*/  STL [R1+0x294], R11 ;  /* 0x0002940b01007387 */ /* 0x000fe80000100800 */
[----:B------:R1:W-:Y:S04]  /*a0c0*/  STL [R1+0x29c], R26 ;  /* 0x00029c1a01007387 */ /* 0x0003e80000100800 */
[----:B------:R-:W-:Y:S04]  /*a0d0*/  STL [R1+0x2c8], R91 ;  /* 0x0002c85b01007387 */ /* 0x000fe80000100800 */
[----:B------:R-:W-:Y:S04]  /*a0e0*/  STL [R1+0x2d0], R21 ;  /* 0x0002d01501007387 */ /* 0x000fe80000100800 */
[----:B------:R-:W-:Y:S04]  /*a0f0*/  STL [R1+0x2a4], R35 ;  /* 0x0002a42301007387 */ /* 0x000fe80000100800 */
[----:B------:R3:W-:Y:S04]  /*a100*/  STL [R1+0x2ac], R24 ;  /* 0x0002ac1801007387 */ /* 0x0007e80000100800 */
[----:B------:R-:W-:Y:S04]  /*a110*/  STL [R1+0x2b4], R37 ;  /* 0x0002b42501007387 */ /* 0x000fe80000100800 */
[----:B------:R4:W-:Y:S04]  /*a120*/  STL [R1+0x2bc], R22 ;  /* 0x0002bc1601007387 */ /* 0x0009e80000100800 */
[----:B------:R-:W-:Y:S04]  /*a130*/  STL [R1+0x2c4], R92 ;  /* 0x0002c45c01007387 */ /* 0x000fe80000100800 */
[----:B------:R-:W-:Y:S04]  /*a140*/  STL [R1+0x2e0], R20 ;  /* 0x0002e01401007387 */ /* 0x000fe80000100800 */
[----:B------:R0:W-:Y:S04]  /*a150*/  STL [R1+0x2cc], R19 ;  /* 0x0002cc1301007387 */ /* 0x0001e80000100800 */
[----:B------:R-:W-:Y:S04]  /*a160*/  STL [R1+0x2d8], R89 ;  /* 0x0002d85901007387 */ /* 0x000fe80000100800 */
[----:B------:R-:W-:Y:S04]  /*a170*/  STL [R1+0x2d4], R90 ;  /* 0x0002d45a01007387 */ /* 0x000fe80000100800 */
[----:B------:R0:W-:Y:S04]  /*a180*/  STL [R1+0x2dc], R18 ;  /* 0x0002dc1201007387 */ /* 0x0001e80000100800 */
[----:B------:R-:W-:Y:S04]  /*a190*/  STL [R1+0x2e8], R87 ;  /* 0x0002e85701007387 */ /* 0x000fe80000100800 */
[----:B------:R-:W-:Y:S04]  /*a1a0*/  STL [R1+0x2f0], R17 ;  /* 0x0002f01101007387 */ /* 0x000fe80000100800 */
        /* <DEDUP_REMOVED lines=12> */
[----:B------:R-:W-:Y:S04]  /*a270*/  STL [R1+0x314], R81 ;  /* 0x0003145101007387 */ /* 0x000fe80000100800 */
[----:B------:R-:W-:Y:S04]  /*a280*/  STL [R1+0x328], R77 ;  /* 0x0003284d01007387 */ /* 0x000fe80000100800 */
[----:B------:R-:W-:Y:S04]  /*a290*/  STL [R1+0x31c], R50 ;  /* 0x00031c3201007387 */ /* 0x000fe80000100800 */
[----:B------:R-:W-:Y:S04]  /*a2a0*/  STL [R1+0x324], R79 ;  /* 0x0003244f01007387 */ /* 0x000fe80000100800 */
[----:B------:R-:W-:Y:S04]  /*a2b0*/  STL [R1+0x330], R47 ;  /* 0x0003302f01007387 */ /* 0x000fe80000100800 */
[----:B------:R-:W-:Y:S04]  /*a2c0*/  STL [R1+0x338], R75 ;  /* 0x0003384b01007387 */ /* 0x000fe80000100800 */
[----:B------:R-:W-:Y:S01]  /*a2d0*/  STL [R1+0x340], R45 ;  /* 0x0003402d01007387 */ /* 0x000fe20000100800 */
[----:B0-----:R-:W-:-:S03]  /*a2e0*/  @P0 IMAD.MOV.U32 R32, RZ, RZ, R65 ;  /* 0x000000ffff200224 */ /* 0x001fc600078e0041 */
[----:B------:R-:W-:Y:S01]  /*a2f0*/  STL [R1+0x32c], R48 ;  /* 0x00032c3001007387 */ /* 0x000fe20000100800 */
[----:B------:R-:W-:-:S03]  /*a300*/  @P0 IMAD.MOV.U32 R33, RZ, RZ, R66 ;  /* 0x000000ffff210224 */ /* 0x000fc600078e0042 */
        /* <DEDUP_REMOVED lines=20> */
[----:B------:R0:W5:Y:S04]  /*a450*/  LDL.LU R28, [R1+0x7a0] ;  /* 0x0007a000011c7983 */ /* 0x0001680000300800 */
[----:B-1----:R0:W5:Y:S04]  /*a460*/  LDL.LU R26, [R1+0x79c] ;  /* 0x00079c00011a7983 */ /* 0x0021680000300800 */
[----:B------:R0:W5:Y:S04]  /*a470*/  LDL.LU R27, [R1+0x798] ;  /* 0x00079800011b7983 */ /* 0x0001680000300800 */
[----:B---3--:R0:W5:Y:S04]  /*a480*/  LDL.LU R24, [R1+0x794] ;  /* 0x0007940001187983 */ /* 0x0081680000300800 */
[----:B------:R0:W5:Y:S04]  /*a490*/  LDL.LU R25, [R1+0x790] ;  /* 0x0007900001197983 */ /* 0x0001680000300800 */
[----:B----4-:R0:W5:Y:S04]  /*a4a0*/  LDL.LU R22, [R1+0x78c] ;  /* 0x00078c0001167983 */ /* 0x0101680000300800 */
[----:B------:R0:W5:Y:S04]  /*a4b0*/  LDL.LU R23, [R1+0x788] ;  /* 0x0007880001177983 */ /* 0x0001680000300800 */
        /* <DEDUP_REMOVED lines=11> */
[----:B--2---:R1:W-:Y:S04]  /*a570*/  STS.U8 [R29+UR10+0x8e80], R30 ;  /* 0x008e801e1d007988 */ /* 0x0043e8000800000a */
[----:B------:R0:W5:Y:S04]  /*a580*/  LDL.LU R11, [R1+0x758] ;  /* 0x00075800010b7983 */ /* 0x0001680000300800 */
[----:B------:R0:W5:Y:S01]  /*a590*/  LDL.LU R0, [R1+0x754] ;  /* 0x0007540001007983 */ /* 0x0001620000300800 */
[----:B-1----:R-:W-:-:S06]  /*a5a0*/  PRMT R30, RZ, 0x7610, R30 ;  /* 0x00007610ff1e7816 */ /* 0x002fcc000000001e */
[----:B------:R-:W2:Y:S01]  /*a5b0*/  @P0 LDG.E.U8 R30, desc[UR22][R32.64] ;  /* 0x00000016201e0981 */ /* 0x000ea2000c1e1100 */
[----:B------:R-:W-:-:S04]  /*a5c0*/  ISETP.NE.U32.AND P0, PT, RZ, UR13, PT ;  /* 0x0000000dff007c0c */ /* 0x000fc8000bf05070 */
[C---:B------:R-:W-:Y:S02]  /*a5d0*/  ISETP.LT.OR P1, PT, R64.reuse, 0x20, P0 ;  /* 0x000000204000780c */ /* 0x040fe40000721670 */
[----:B------:R-:W-:Y:S01]  /*a5e0*/  ISETP.GE.AND P2, PT, R64, 0x40, PT ;  /* 0x000000404000780c */ /* 0x000fe20003f46270 */
[----:B--2---:R0:W-:Y:S01]  /*a5f0*/  STS.U8 [R29+UR10+0x8f80], R30 ;  /* 0x008f801e1d007988 */ /* 0x0041e2000800000a */
[----:B------:R1:W-:Y:S06]  /*a600*/  MEMBAR.ALL.CTA ;  /* 0x0000000000007992 */ /* 0x0003ec0000008000 */
[----:B-1----:R-:W1:Y:S02]  /*a610*/  FENCE.VIEW.ASYNC.S ;  /* 0x00000000000073c6 */ /* 0x002e640000000000 */
[----:B-1----:R-:W-:Y:S06]  /*a620*/  BAR.SYNC.DEFER_BLOCKING 0x0 ;  /* 0x0000000000007b1d */ /* 0x002fec0000010000 */
[----:B------:R-:W-:Y:S05]  /*a630*/  @P1 BRA `(.L_x_6) ;  /* 0x0000000000801947 */ /* 0x000fea0003800000 */
[----:B------:R-:W-:Y:S02]  /*a640*/  USHF.R.U32.HI UR14, URZ, 0x4, UR10 ;  /* 0x00000004ff0e7899 */ /* 0x000fe4000801160a */
[----:B------:R-:W-:Y:S02]  /*a650*/  UIADD3 UR5, UPT, UPT, UR10, 0x8000, URZ ;  /* 0x000080000a057890 */ /* 0x000fe4000fffe0ff */
[----:B------:R-:W-:Y:S01]  /*a660*/  USGXT.U32 UR14, UR14, 0xe ;  /* 0x0000000e0e0e789a */ /* 0x000fe20008000000 */
[----:B------:R-:W-:Y:S01]  /*a670*/  UMOV UR4, URZ ;  /* 0x000000ff00047c82 */ /* 0x000fe20008000000 */
[----:B------:R-:W-:Y:S02]  /*a680*/  USHF.R.U32.HI UR5, URZ, 0x4, UR5 ;  /* 0x00000004ff057899 */ /* 0x000fe40008011605 */
[----:B------:R-:W-:Y:S02]  /*a690*/  UIADD3 UR26, UP1, UPT, UR14, 0x100, URZ ;  /* 0x000001000e1a7890 */ /* 0x000fe4000ff3e0ff */
[----:B------:R-:W-:-:S02]  /*a6a0*/  USGXT.U32 UR12, UR5, 0xe ;  /* 0x0000000e050c789a */ /* 0x000fc40008000000 */
[----:B------:R-:W-:Y:S02]  /*a6b0*/  UIADD3.X UR27, UPT, UPT, UR4, 0x40004040, URZ, UP1, !UPT ;  /* 0x40004040041b7890 */ /* 0x000fe40008ffe4ff */
[----:B------:R-:W-:Y:S02]  /*a6c0*/  UIADD3 UR16, UPT, UPT, UR8, 0x80, URZ ;  /* 0x0000008008107890 */ /* 0x000fe4000fffe0ff */
[----:B------:R-:W-:Y:S02]  /*a6d0*/  UIADD3 UR17, UPT, UPT, UR8, 0x100, URZ ;  /* 0x0000010008117890 */ /* 0x000fe4000fffe0ff */
[----:B------:R-:W-:Y:S02]  /*a6e0*/  UIADD3.64 UR18, UPT, UPT, UR26, 0x100, URZ ;  /* 0x000001001a127897 */ /* 0x000fe4000fffe0ff */
[----:B------:R-:W-:Y:S02]  /*a6f0*/  UIADD3 UR24, UPT, UPT, UR8, 0x180, URZ ;  /* 0x0000018008187890 */ /* 0x000fe4000fffe0ff */
[----:B------:R-:W-:Y:S01]  /*a700*/  UIADD3.64 UR20, UPT, UPT, UR26, 0x200, URZ ;  /* 0x000002001a147897 */ /* 0x000fe2000fffe0ff */
[----:B------:R-:W-:Y:S01]  /*a710*/  UMOV UR28, 0x0 ;  /* 0x00000000001c7882 */ /* 0x000fe20000000000 */
[----:B------:R-:W-:Y:S01]  /*a720*/  UMOV UR29, 0x8208010 ;  /* 0x08208010001d7882 */ /* 0x000fe20000000000 */
[----:B------:R-:W-:Y:S01]  /*a730*/  UMOV UR15, 0x40004040 ;  /* 0x40004040000f7882 */ /* 0x000fe20000000000 */
[----:B------:R-:W-:Y:S01]  /*a740*/  UMOV UR13, 0xc0004010 ;  /* 0xc0004010000d7882 */ /* 0x000fe20000000000 */
[----:B------:R-:W-:Y:S01]  /*a750*/  UMOV UR30, 0x0 ;  /* 0x00000000001e7882 */ /* 0x000fe20000000000 */
[----:B------:R-:W-:Y:S01]  /*a760*/  UMOV UR31, 0x8208010 ;  /* 0x08208010001f7882 */ /* 0x000fe20000000000 */
[----:B------:R-:W-:Y:S01]  /*a770*/  UMOV UR32, 0x0 ;  /* 0x0000000000207882 */ /* 0x000fe20000000000 */
[----:B------:R-:W-:Y:S01]  /*a780*/  UMOV UR33, 0x8208010 ;  /* 0x0820801000217882 */ /* 0x000fe20000000000 */
[----:B------:R-:W-:Y:S01]  /*a790*/  UMOV UR4, UR11 ;  /* 0x0000000b00047c82 */ /* 0x000fe20008000000 */
[----:B------:R-:W-:Y:S01]  /*a7a0*/  UMOV UR5, URZ ;  /* 0x000000ff00057c82 */ /* 0x000fe20008000000 */
[----:B------:R1:W-:Y:S01]  /*a7b0*/  UTCQMMA gdesc[UR14], gdesc[UR12], tmem[UR8], tmem[UR28], idesc[UR29], !UPT ;  /* 0x00ff1c0c0e0075ea */ /* 0x0003e2000f800308 */
[----:B------:R-:W-:Y:S01]  /*a7c0*/  UMOV UR34, 0x0 ;  /* 0x0000000000227882 */ /* 0x000fe20000000000 */
[----:B------:R-:W-:Y:S01]  /*a7d0*/  UMOV UR35, 0x8208010 ;  /* 0x0820801000237882 */ /* 0x000fe20000000000 */
[----:B------:R1:W-:Y:S01]  /*a7e0*/  UTCQMMA gdesc[UR26], gdesc[UR12], tmem[UR16], tmem[UR30], idesc[UR31], !UPT ;  /* 0x00ff1e0c1a0075ea */ /* 0x0003e2000f800310 */
[----:B------:R-:W-:Y:S01]  /*a7f0*/  UMOV UR4, UR4 ;  /* 0x0000000400047c82 */ /* 0x000fe20008000000 */
[----:B------:R1:W-:Y:S01]  /*a800*/  UTCQMMA gdesc[UR18], gdesc[UR12], tmem[UR17], tmem[UR32], idesc[UR33], !UPT ;  /* 0x00ff200c120075ea */ /* 0x0003e2000f800311 */
[----:B------:R1:W-:Y:S01]  /*a810*/  UTCQMMA gdesc[UR20], gdesc[UR12], tmem[UR24], tmem[UR34], idesc[UR35], !UPT ;  /* 0x00ff220c140075ea */ /* 0x0003e2000f800318 */
[----:B------:R1:W-:Y:S01]  /*a820*/  UTCBAR [UR4], URZ ;  /* 0x000000ff040073e9 */ /* 0x0003e200080000ff */
[----:B------:R-:W-:Y:S01]  /*a830*/  NOP ;  /* 0x0000000000007918 */ /* 0x000fe20000000000 */
.L_x_6:
[----:B-1----:R-:W-:Y:S01]  /*a840*/  UMOV UR4, URZ ;  /* 0x000000ff00047c82 */ /* 0x002fe20008000000 */
[----:B------:R-:W-:Y:S05]  /*a850*/  @!P2 BRA `(.L_x_7) ;  /* 0x0000008c00e8a947 */ /* 0x000fea0003800000 */
[----:B0-----:R-:W-:Y:S01]  /*a860*/  SHF.R.S32.HI R30, RZ, 0x1f, R64 ;  /* 0x0000001fff1e7819 */ /* 0x001fe20000011440 */
[----:B------:R-:W-:Y:S02]  /*a870*/  UIADD3 UR4, UPT, UPT, UR10, 0x4000, URZ ;  /* 0x000040000a047890 */ /* 0x000fe4000fffe0ff */
[----:B------:R-:W-:Y:S01]  /*a880*/  UIADD3 UR5, UPT, UPT, UR10, 0x9000, URZ ;  /* 0x000090000a057890 */ /* 0x000fe2000fffe0ff */
[----:B------:R-:W-:Y:S01]  /*a890*/  LEA.HI R30, R30, R64, RZ, 0x5 ;  /* 0x000000401e1e7211 */ /* 0x000fe200078f28ff */
[----:B------:R-:W-:Y:S02]  /*a8a0*/  USHF.R.U32.HI UR4, URZ, 0x4, UR4 ;  /* 0x00000004ff047899 */ /* 0x000fe40008011604 */
[----:B------:R-:W-:Y:S01]  /*a8b0*/  USHF.R.U32.HI UR5, URZ, 0x4, UR5 ;  /* 0x00000004ff057899 */ /* 0x000fe20008011605 */
[----:B------:R-:W-:Y:S01]  /*a8c0*/  SHF.R.S32.HI R30, RZ, 0x5, R30 ;  /* 0x00000005ff1e7819 */ /* 0x000fe2000001141e */
[----:B------:R-:W-:Y:S02]  /*a8d0*/  USGXT.U32 UR14, UR4, 0xe ;  /* 0x0000000e040e789a */ /* 0x000fe40008000000 */
[----:B------:R-:W-:Y:S01]  /*a8e0*/  USHF.L.U32 UR18, UR6, 0x5, URZ ;  /* 0x0000000506127899 */ /* 0x000fe200080006ff */
[----:B------:R-:W-:Y:S01]  /*a8f0*/  VIMNMX R30, PT, PT, R30, 0x2, !PT ;  /* 0x000000021e1e7848 */ /* 0x000fe20007fe0100 */
[----:B------:R-:W-:Y:S01]  /*a900*/  UIADD3 UR30, UP1, UPT, UR14, 0x100, URZ ;  /* 0x000001000e1e7890 */ /* 0x000fe2000ff3e0ff */
[----:B------:R-:W-:Y:S01]  /*a910*/  UMOV UR4, URZ ;  /* 0x000000ff00047c82 */ /* 0x000fe20008000000 */
[----:B------:R-:W-:-:S02]  /*a920*/  USHF.L.U32 UR19, UR7, 0x5, URZ ;  /* 0x0000000507137899 */ /* 0x000fc400080006ff */
[----:B------:R-:W-:Y:S01]  /*a930*/  VIADD R31, R30, 0xffffffff ;  /* 0xffffffff1e1f7836 */ /* 0x000fe20000000000 */
[----:B------:R-:W-:Y:S01]  /*a940*/  UIADD3.X UR31, UPT, UPT, UR4, 0x40004040, URZ, UP1, !UPT ;  /* 0x40004040041f7890 */ /* 0x000fe20008ffe4ff */
[----:B------:R-:W-:Y:S01]  /*a950*/  IMAD.MOV.U32 R30, RZ, RZ, RZ ;  /* 0x000000ffff1e7224 */ /* 0x000fe200078e00ff */
[----:B------:R-:W-:Y:S02]  /*a960*/  USGXT.U32 UR12, UR5, 0xe ;  /* 0x0000000e050c789a */ /* 0x000fe40008000000 */
[----:B------:R0:W-:Y:S01]  /*a970*/  STL [R1+0x594], R31 ;  /* 0x0005941f01007387 */ /* 0x0001e20000100800 */
[----:B------:R-:W-:Y:S02]  /*a980*/  USHF.R.S32.HI UR21, URZ, 0x1f, UR18 ;  /* 0x0000001fff157899 */ /* 0x000fe40008011412 */
[----:B------:R-:W-:Y:S02]  /*a990*/  USHF.R.S32.HI UR28, URZ, 0x1f, UR19 ;  /* 0x0000001fff1c7899 */ /* 0x000fe40008011413 */
[----:B------:R-:W-:-:S02]  /*a9a0*/  UIADD3.64 UR24, UPT, UPT, UR30, 0x100, URZ ;  /* 0x000001001e187897 */ /* 0x000fc4000fffe0ff */
[----:B------:R-:W-:Y:S01]  /*a9b0*/  UIADD3.64 UR26, UPT, UPT, UR30, 0x200, URZ ;  /* 0x000002001e1a7897 */ /* 0x000fe2000fffe0ff */
[----:B------:R-:W-:Y:S01]  /*a9c0*/  UMOV UR20, 0x1 ;  /* 0x0000000100147882 */ /* 0x000fe20000000000 */
[----:B------:R-:W-:Y:S01]  /*a9d0*/  UMOV UR5, URZ ;  /* 0x000000ff00057c82 */ /* 0x000fe20008000000 */
[----:B0-----:R-:W-:-:S09]  /*a9e0*/  UMOV UR13, 0xc0004010 ;  /* 0xc0004010000d7882 */ /* 0x001fd20000000000 */
.L_x_10:
[----:B------:R-:W2:Y:S04]  /*a9f0*/  LDL.LU R42, [R1+0x1e4] ;  /* 0x0001e400012a7983 */ /* 0x000ea80000300800 */
[----:B------:R-:W3:Y:S04]  /*aa00*/  LDL.LU R41, [R1+0x36c] ;  /* 0x00036c0001297983 */ /* 0x000ee80000300800 */
[----:B------:R-:W4:Y:S04]  /*aa10*/  LDL.LU R40, [R1+0x368] ;  /* 0x0003680001287983 */ /* 0x000f280000300800 */
        /* <DEDUP_REMOVED lines=8> */
[----:B------:R-:W4:Y:S01]  /*aaa0*/  LDL.LU R34, [R1+0x1d8] ;  /* 0x0001d80001227983 */ /* 0x000f220000300800 */
[----:B------:R-:W-:Y:S01]  /*aab0*/  IMAD.U32 R30, R30, -0x80000000, RZ ;  /* 0x800000001e1e7824 */ /* 0x000fe200078e00ff */
[----:B--2---:R-:W-:-:S02]  /*aac0*/  IADD3 R42, P2, PT, R42, UR19, RZ ;  /* 0x000000132a2a7c10 */ /* 0x004fc4000ff5e0ff */
[----:B---3--:R-:W-:-:S03]  /*aad0*/  IADD3 R41, P3, PT, R41, UR19, RZ ;  /* 0x0000001329297c10 */ /* 0x008fc6000ff7e0ff */
[----:B------:R-:W-:Y:S01]  /*aae0*/  STL [R1+0x1e4], R42 ;  /* 0x0001e42a01007387 */ /* 0x000fe20000100800 */
[----:B----4-:R-:W-:-:S03]  /*aaf0*/  IADD3 R40, P5, PT, R40, UR19, RZ ;  /* 0x0000001328287c10 */ /* 0x010fc6000ffbe0ff */
[----:B------:R-:W-:Y:S01]  /*ab00*/  STL [R1+0x36c], R41 ;  /* 0x00036c2901007387 */ /* 0x000fe20000100800 */
[----:B------:R-:W-:-:S03]  /*ab10*/  IADD3 R39, P6, PT, R39, UR19, RZ ;  /* 0x0000001327277c10 */ /* 0x000fc6000ffde0ff */
[----:B------:R-:W-:Y:S01]  /*ab20*/  STL [R1+0x368], R40 ;  /* 0x0003682801007387 */ /* 0x000fe20000100800 */
[----:B------:R-:W-:-:S03]  /*ab30*/  IADD3 R38, P1, PT, R38, UR19, RZ ;  /* 0x0000001326267c10 */ /* 0x000fc6000ff3e0ff */
[----:B------:R-:W-:Y:S01]  /*ab40*/  STL [R1+0x364], R39 ;  /* 0x0003642701007387 */ /* 0x000fe20000100800 */
[----:B------:R-:W-:-:S03]  /*ab50*/  IADD3.X R37, PT, PT, R37, UR28, RZ, P2, !PT ;  /* 0x0000001c25257c10 */ /* 0x000fc600097fe4ff */
[----:B------:R-:W-:Y:S01]  /*ab60*/  STL [R1+0x360], R38 ;  /* 0x0003602601007387 */ /* 0x000fe20000100800 */
[----:B------:R-:W-:-:S03]  /*ab70*/  IADD3 R36, P2, PT, R36, UR19, RZ ;  /* 0x0000001324247c10 */ /* 0x000fc6000ff5e0ff */
[----:B------:R-:W-:Y:S01]  /*ab80*/  STL [R1+0x1d0], R37 ;  /* 0x0001d02501007387 */ /* 0x000fe20000100800 */
[----:B------:R-:W-:Y:S02]  /*ab90*/  IADD3.X R35, PT, PT, R35, UR28, RZ, P3, !PT ;  /* 0x0000001c23237c10 */ /* 0x000fe40009ffe4ff */
[----:B------:R-:W-:Y:S02]  /*aba0*/  IADD3 R33, P3, PT, R33, UR19, RZ ;  /* 0x0000001321217c10 */ /* 0x000fe4000ff7e0ff */
[----:B------:R-:W-:-:S03]  /*abb0*/  IADD3.X R32, PT, PT, R32, UR28, RZ, P5, !PT ;  /* 0x0000001c20207c10 */ /* 0x000fc6000affe4ff */
[----:B------:R0:W-:Y:S04]  /*abc0*/  STL [R1+0x358], R33 ;  /* 0x0003582101007387 */ /* 0x0001e80000100800 */
[----:B------:R-:W-:Y:S01]  /*abd0*/  STL [R1+0x35c], R36 ;  /* 0x00035c2401007387 */ /* 0x000fe20000100800 */
[----:B------:R-:W-:-:S03]  /*abe0*/  IADD3 R31, P5, PT, R31, UR19, RZ ;  /* 0x000000131f1f7c10 */ /* 0x000fc6000ffbe0ff */
[----:B0-----:R-:W2:Y:S04]  /*abf0*/  LDL.LU R33, [R1+0x348] ;  /* 0x0003480001217983 */ /* 0x001ea80000300800 */
[----:B------:R-:W-:Y:S04]  /*ac00*/  STL [R1+0x1e0], R35 ;  /* 0x0001e02301007387 */ /* 0x000fe80000100800 */
[----:B------:R0:W-:Y:S04]  /*ac10*/  STL [R1+0x1dc], R32 ;  /* 0x0001dc2001007387 */ /* 0x0001e80000100800 */
[----:B0-----:R-:W3:Y:S04]  /*ac20*/  LDL.LU R32, [R1+0x1d4] ;  /* 0x0001d40001207983 */ /* 0x001ee80000300800 */
[----:B------:R0:W-:Y:S04]  /*ac30*/  STL [R1+0x350], R31 ;  /* 0x0003501f01007387 */ /* 0x0001e80000100800 */
[----:B0-----:R-:W4:Y:S01]  /*ac40*/  LDL.LU R31, [R1+0x340] ;  /* 0x00034000011f7983 */ /* 0x001f220000300800 */
[----:B------:R-:W-:-:S03]  /*ac50*/  IADD3.X R34, PT, PT, R34, UR28, RZ, P6, !PT ;  /* 0x0000001c22227c10 */ /* 0x000fc6000b7fe4ff */
[----:B------:R-:W4:Y:S04]  /*ac60*/  LDL.LU R59, [R1+0x1cc] ;  /* 0x0001cc00013b7983 */ /* 0x000f280000300800 */
[----:B------:R-:W4:Y:S04]  /*ac70*/  LDL.LU R58, [R1+0x338] ;  /* 0x00033800013a7983 */ /* 0x000f280000300800 */
[----:B------:R-:W4:Y:S04]  /*ac80*/  LDL.LU R57, [R1+0x354] ;  /* 0x0003540001397983 */ /* 0x000f280000300800 */
[----:B------:R0:W-:Y:S04]  /*ac90*/  STL [R1+0x1d8], R34 ;  /* 0x0001d82201007387 */ /* 0x0001e80000100800 */
        /* <DEDUP_REMOVED lines=21> */
[----:B0-----:R-:W4:Y:S01]  /*adf0*/  LDL.LU R34, [R1+0x2fc] ;  /* 0x0002fc0001227983 */ /* 0x001f220000300800 */
[----:B--2---:R-:W-:-:S05]  /*ae00*/  IADD3 R33, P6, PT, R33, UR19, RZ ;  /* 0x0000001321217c10 */ /* 0x004fca000ffde0ff */
[----:B------:R0:W-:Y:S04]  /*ae10*/  STL [R1+0x348], R33 ;  /* 0x0003482101007387 */ /* 0x0001e80000100800 */
[----:B0-----:R-:W2:Y:S01]  /*ae20*/  LDL.LU R33, [R1+0x2d8] ;  /* 0x0002d80001217983 */ /* 0x001ea20000300800 */
[----:B---3--:R-:W-:-:S05]  /*ae30*/  IADD3.X R32, PT, PT, R32, UR28, RZ, P1, !PT ;  /* 0x0000001c20207c10 */ /* 0x008fca0008ffe4ff */
[----:B------:R0:W-:Y:S01]  /*ae40*/  STL [R1+0x1d4], R32 ;  /* 0x0001d42001007387 */ /* 0x0001e20000100800 */
[----:B----4-:R-:W-:-:S03]  /*ae50*/  IADD3 R31, P1, PT, R31, UR19, RZ ;  /* 0x000000131f1f7c10 */ /* 0x010fc6000ff3e0ff */
[----:B0-----:R-:W3:Y:S04]  /*ae60*/  LDL.LU R32, [R1+0x2f4] ;  /* 0x0002f40001207983 */ /* 0x001ee80000300800 */
[----:B------:R0:W-:Y:S04]  /*ae70*/  STL [R1+0x340], R31 ;  /* 0x0003401f01007387 */ /* 0x0001e80000100800 */
[----:B0-----:R-:W4:Y:S01]  /*ae80*/  LDL.LU R31, [R1+0x2d0] ;  /* 0x0002d000011f7983 */ /* 0x001f220000300800 */
[----:B------:R-:W-:Y:S02]  /*ae90*/  IADD3.X R59, PT, PT, R59, UR28, RZ, P2, !PT ;  /* 0x0000001c3b3b7c10 */ /* 0x000fe400097fe4ff */
[----:B------:R-:W-:-:S02]  /*aea0*/  IADD3 R58, P2, PT, R58, UR19, RZ ;  /* 0x000000133a3a7c10 */ /* 0x000fc4000ff5e0ff */
[----:B------:R-:W-:Y:S01]  /*aeb0*/  IADD3.X R57, PT, PT, R57, UR28, RZ, P3, !PT ;  /* 0x0000001c39397c10 */ /* 0x000fe20009ffe4ff */
[----:B------:R-:W-:Y:S01]  /*aec0*/  STL [R1+0x1cc], R59 ;  /* 0x0001cc3b01007387 */ /* 0x000fe20000100800 */
[----:B------:R-:W-:Y:S02]  /*aed0*/  IADD3 R56, P3, PT, R56, UR19, RZ ;  /* 0x0000001338387c10 */ /* 0x000fe4000ff7e0ff */
[----:B------:R-:W-:Y:S01]  /*aee0*/  IADD3.X R55, PT, PT, R55, UR28, RZ, P5, !PT ;  /* 0x0000001c37377c10 */ /* 0x000fe2000affe4ff */
[----:B------:R-:W-:Y:S01]  /*aef0*/  STL [R1+0x338], R58 ;  /* 0x0003383a01007387 */ /* 0x000fe20000100800 */
[----:B------:R-:W-:-:S03]  /*af00*/  IADD3 R54, P5, PT, R54, UR19, RZ ;  /* 0x0000001336367c10 */ /* 0x000fc6000ffbe0ff */
[----:B------:R-:W-:Y:S01]  /*af10*/  STL [R1+0x354], R57 ;  /* 0x0003543901007387 */ /* 0x000fe20000100800 */
[----:B------:R-:W-:-:S03]  /*af20*/  IADD3.X R53, PT, PT, R53, UR28, RZ, P6, !PT ;  /* 0x0000001c35357c10 */ /* 0x000fc6000b7fe4ff */
        /* <DEDUP_REMOVED lines=36> */
[----:B------:R-:W-:Y:S04]  /*b170*/  STL [R1+0x2e8], R37 ;  /* 0x0002e82501007387 */ /* 0x000fe80000100800 */
[----:B------:R0:W-:Y:S04]  /*b180*/  STL [R1+0x2fc], R34 ;  /* 0x0002fc2201007387 */ /* 0x0001e80000100800 */
[----:B------:R-:W-:Y:S04]  /*b190*/  STL [R1+0x304], R36 ;  /* 0x0003042401007387 */ /* 0x000fe80000100800 */
[----:B0-----:R-:W4:Y:S04]  /*b1a0*/  LDL.LU R34, [R1+0x2ec] ;  /* 0x0002ec0001227983 */ /* 0x001f280000300800 */
[----:B------:R-:W-:Y:S01]  /*b1b0*/  STL [R1+0x2e0], R35 ;  /* 0x0002e02301007387 */ /* 0x000fe20000100800 */
[----:B--2---:R-:W-:-:S05]  /*b1c0*/  IADD3 R33, P5, PT, R33, UR19, RZ ;  /* 0x0000001321217c10 */ /* 0x004fca000ffbe0ff */
[----:B------:R0:W-:Y:S04]  /*b1d0*/  STL [R1+0x2d8], R33 ;  /* 0x0002d82101007387 */ /* 0x0001e80000100800 */
[----:B0-----:R-:W2:Y:S01]  /*b1e0*/  LDL.LU R33, [R1+0x2c8] ;  /* 0x0002c80001217983 */ /* 0x001ea20000300800 */
[----:B---3--:R-:W-:-:S05]  /*b1f0*/  IADD3.X R32, PT, PT, R32, UR28, RZ, P6, !PT ;  /* 0x0000001c20207c10 */ /* 0x008fca000b7fe4ff */
[----:B------:R0:W-:Y:S01]  /*b200*/  STL [R1+0x2f4], R32 ;  /* 0x0002f42001007387 */ /* 0x0001e20000100800 */
[----:B----4-:R-:W-:-:S03]  /*b210*/  IADD3 R31, P6, PT, R31, UR19, RZ ;  /* 0x000000131f1f7c10 */ /* 0x010fc6000ffde0ff */
[----:B0-----:R-:W3:Y:S04]  /*b220*/  LDL.LU R32, [R1+0x2e4] ;  /* 0x0002e40001207983 */ /* 0x001ee80000300800 */
        /* <DEDUP_REMOVED lines=26> */
[----:B------:R-:W-:-:S05]  /*b3d0*/  IADD3.X R34, PT, PT, R34, UR28, RZ, P1, !PT ;  /* 0x0000001c22227c10 */ /* 0x000fca0008ffe4ff */
[----:B------:R0:W-:Y:S04]  /*b3e0*/  STL [R1+0x2ec], R34 ;  /* 0x0002ec2201007387 */ /* 0x0001e80000100800 */
[----:B0-----:R-:W4:Y:S01]  /*b3f0*/  LDL.LU R34, [R1+0x27c] ;  /* 0x00027c0001227983 */ /* 0x001f220000300800 */
[----:B--2---:R-:W-:-:S05]  /*b400*/  IADD3 R33, P1, PT, R33, UR19, RZ ;  /* 0x0000001321217c10 */ /* 0x004fca000ff3e0ff */
[----:B------:R0:W-:Y:S04]  /*b410*/  STL [R1+0x2c8], R33 ;  /* 0x0002c82101007387 */ /* 0x0001e80000100800 */
[----:B0-----:R-:W2:Y:S01]  /*b420*/  LDL.LU R33, [R1+0x258] ;  /* 0x0002580001217983 */ /* 0x001ea20000300800 */
[----:B---3--:R-:W-:Y:S02]  /*b430*/  IADD3.X R32, PT, PT, R32, UR28, RZ, P2, !PT ;  /* 0x0000001c20207c10 */ /* 0x008fe400097fe4ff */
[----:B----4-:R-:W-:-:S03]  /*b440*/  IADD3 R59, P2, PT, R59, UR19, RZ ;  /* 0x000000133b3b7c10 */ /* 0x010fc6000ff5e0ff */
[----:B------:R0:W-:Y:S01]  /*b450*/  STL [R1+0x2e4], R32 ;  /* 0x0002e42001007387 */ /* 0x0001e20000100800 */
[----:B------:R-:W-:Y:S02]  /*b460*/  IADD3.X R58, PT, PT, R58, UR28, RZ, P3, !PT ;  /* 0x0000001c3a3a7c10 */ /* 0x000fe40009ffe4ff */
[----:B------:R-:W-:Y:S01]  /*b470*/  IADD3 R57, P3, PT, R57, UR19, RZ ;  /* 0x0000001339397c10 */ /* 0x000fe2000ff7e0ff */
[----:B0-----:R-:W3:Y:S04]  /*b480*/  LDL.LU R32, [R1+0x274] ;  /* 0x0002740001207983 */ /* 0x001ee80000300800 */
        /* <DEDUP_REMOVED lines=43> */
[----:B------:R-:W-:-:S05]  /*b740*/  IADD3 R31, P5, PT, R31, UR18, RZ ;  /* 0x000000121f1f7c10 */ /* 0x000fca000ffbe0ff */
[----:B------:R0:W-:Y:S04]  /*b750*/  STL [R1+0x260], R31 ;  /* 0x0002601f01007387 */ /* 0x0001e80000100800 */
[----:B------:R-:W-:Y:S04]  /*b760*/  STL [R1+0x268], R36 ;  /* 0x0002682401007387 */ /* 0x000fe80000100800 */
[----:B0-----:R-:W4:Y:S01]  /*b770*/  LDL.LU R31, [R1+0x250] ;  /* 0x00025000011f7983 */ /* 0x001f220000300800 */
[----:B------:R-:W-:-:S03]  /*b780*/  IADD3.X R34, PT, PT, R34, UR21, RZ, P6, !PT ;  /* 0x0000001522227c10 */ /* 0x000fc6000b7fe4ff */
[----:B------:R-:W-:Y:S04]  /*b790*/  STL [R1+0x284], R35 ;  /* 0x0002842301007387 */ /* 0x000fe80000100800 */
[----:B------:R0:W-:Y:S04]  /*b7a0*/  STL [R1+0x27c], R34 ;  /* 0x00027c2201007387 */ /* 0x0001e80000100800 */
[----:B0-----:R-:W4:Y:S01]  /*b7b0*/  LDL.LU R34, [R1+0x26c] ;  /* 0x00026c0001227983 */ /* 0x001f220000300800 */
[----:B--2---:R-:W-:-:S05]  /*b7c0*/  IADD3 R33, P6, PT, R33, UR18, RZ ;  /* 0x0000001221217c10 */ /* 0x004fca000ffde0ff */
[----:B------:R0:W-:Y:S04]  /*b7d0*/  STL [R1+0x258], R33 ;  /* 0x0002582101007387 */ /* 0x0001e80000100800 */
[----:B0-----:R-:W2:Y:S01]  /*b7e0*/  LDL.LU R33, [R1+0x414] ;  /* 0x0004140001217983 */ /* 0x001ea20000300800 */
[----:B---3--:R-:W-:-:S03]  /*b7f0*/  IADD3.X R32, PT, PT, R32, UR21, RZ, P1, !PT ;  /* 0x0000001520207c10 */ /* 0x008fc60008ffe4ff */
[----:B------:R-:W3:Y:S04]  /*b800*/  LDL.LU R59, [R1+0x264] ;  /* 0x00026400013b7983 */ /* 0x000ee80000300800 */
[----:B------:R-:W3:Y:S04]  /*b810*/  LDL.LU R58, [R1+0x40c] ;  /* 0x00040c00013a7983 */ /* 0x000ee80000300800 */
[----:B------:R-:W3:Y:S04]  /*b820*/  LDL.LU R57, [R1+0x25c] ;  /* 0x00025c0001397983 */ /* 0x000ee80000300800 */
[----:B------:R0:W-:Y:S04]  /*b830*/  STL [R1+0x274], R32 ;  /* 0x0002742001007387 */ /* 0x0001e80000100800 */
[----:B------:R-:W3:Y:S04]  /*b840*/  LDL.LU R56, [R1+0x404] ;  /* 0x0004040001387983 */ /* 0x000ee80000300800 */
        /* <DEDUP_REMOVED lines=20> */
[----:B0-----:R-:W3:Y:S01]  /*b990*/  LDL.LU R32, [R1+0x554] ;  /* 0x0005540001207983 */ /* 0x001ee20000300800 */
[----:B----4-:R-:W-:-:S05]  /*b9a0*/  IADD3 R31, P1, PT, R31, UR18, RZ ;  /* 0x000000121f1f7c10 */ /* 0x010fca000ff3e0ff */
[----:B------:R0:W-:Y:S04]  /*b9b0*/  STL [R1+0x250], R31 ;  /* 0x0002501f01007387 */ /* 0x0001e80000100800 */
[----:B0-----:R-:W4:Y:S01]  /*b9c0*/  LDL.LU R31, [R1+0x530] ;  /* 0x00053000011f7983 */ /* 0x001f220000300800 */
[----:B------:R-:W-:-:S05]  /*b9d0*/  IADD3.X R34, PT, PT, R34, UR21, RZ, P2, !PT ;  /* 0x0000001522227c10 */ /* 0x000fca00097fe4ff */
[----:B------:R0:W-:Y:S04]  /*b9e0*/  STL [R1+0x26c], R34 ;  /* 0x00026c2201007387 */ /* 0x0001e80000100800 */
[----:B0-----:R-:W4:Y:S01]  /*b9f0*/  LDL.LU R34, [R1+0x54c] ;  /* 0x00054c0001227983 */ /* 0x001f220000300800 */
[----:B--2---:R-:W-:Y:S02]  /*ba00*/  IADD3 R33, P2, PT, R33, UR18, RZ ;  /* 0x0000001221217c10 */ /* 0x004fe4000ff5e0ff */
[----:B---3--:R-:W-:-:S03]  /*ba10*/  IADD3.X R59, PT, PT, R59, UR21, RZ, P3, !PT ;  /* 0x000000153b3b7c10 */ /* 0x008fc60009ffe4ff */
[----:B------:R0:W-:Y:S01]  /*ba20*/  STL [R1+0x414], R33 ;  /* 0x0004142101007387 */ /* 0x0001e20000100800 */
[----:B------:R-:W-:Y:S02]  /*ba30*/  IADD3 R58, P3, PT, R58, UR18, RZ ;  /* 0x000000123a3a7c10 */ /* 0x000fe4000ff7e0ff */
[----:B------:R-:W-:Y:S01]  /*ba40*/  IADD3.X R57, PT, PT, R57, UR21, RZ, P5, !PT ;  /* 0x0000001539397c10 */ /* 0x000fe2000affe4ff */
[----:B0-----:R-:W2:Y:S04]  /*ba50*/  LDL.LU R33, [R1+0x528] ;  /* 0x0005280001217983 */ /* 0x001ea80000300800 */
        /* <DEDUP_REMOVED lines=43> */
[----:B------:R-:W-:-:S05]  /*bd10*/  IADD3.X R32, PT, PT, R32, UR21, RZ, P6, !PT ;  /* 0x0000001520207c10 */ /* 0x000fca000b7fe4ff */
[----:B------:R0:W-:Y:S04]  /*bd20*/  STL [R1+0x554], R32 ;  /* 0x0005542001007387 */ /* 0x0001e80000100800 */
[----:B------:R-:W-:Y:S04]  /*bd30*/  STL [R1+0x55c], R36 ;  /* 0x00055c2401007387 */ /* 0x000fe80000100800 */
[----:B0-----:R-:W3:Y:S01]  /*bd40*/  LDL.LU R32, [R1+0x544] ;  /* 0x0005440001207983 */ /* 0x001ee20000300800 */
[----:B----4-:R-:W-:-:S03]  /*bd50*/  IADD3 R31, P6, PT, R31, UR18, RZ ;  /* 0x000000121f1f7c10 */ /* 0x010fc6000ffde0ff */
[----:B------:R-:W-:Y:S04]  /*bd60*/  STL [R1+0x538], R35 ;  /* 0x0005382301007387 */ /* 0x000fe80000100800 */
[----:B------:R0:W-:Y:S04]  /*bd70*/  STL [R1+0x530], R31 ;  /* 0x0005301f01007387 */ /* 0x0001e80000100800 */
[----:B0-----:R-:W4:Y:S01]  /*bd80*/  LDL.LU R31, [R1+0x520] ;  /* 0x00052000011f7983 */ /* 0x001f220000300800 */
[----:B------:R-:W-:-:S05]  /*bd90*/  IADD3.X R34, PT, PT, R34, UR21, RZ, P1, !PT ;  /* 0x0000001522227c10 */ /* 0x000fca0008ffe4ff */
[----:B------:R0:W-:Y:S04]  /*bda0*/  STL [R1+0x54c], R34 ;  /* 0x00054c2201007387 */ /* 0x0001e80000100800 */
[----:B0-----:R-:W4:Y:S04]  /*bdb0*/  LDL.LU R34, [R1+0x53c] ;  /* 0x00053c0001227983 */ /* 0x001f280000300800 */
[----:B------:R-:W4:Y:S04]  /*bdc0*/  LDL.LU R59, [R1+0x518] ;  /* 0x00051800013b7983 */ /* 0x000f280000300800 */
[----:B------:R-:W4:Y:S04]  /*bdd0*/  LDL.LU R58, [R1+0x534] ;  /* 0x00053400013a7983 */ /* 0x000f280000300800 */
[----:B------:R-:W4:Y:S01]  /*bde0*/  LDL.LU R57, [R1+0x510] ;  /* 0x0005100001397983 */ /* 0x000f220000300800 */
[----:B--2---:R-:W-:-:S05]  /*bdf0*/  IADD3 R33, P1, PT, R33, UR18, RZ ;  /* 0x0000001221217c10 */ /* 0x004fca000ff3e0ff */
[----:B------:R0:W-:Y:S04]  /*be00*/  STL [R1+0x528], R33 ;  /* 0x0005282101007387 */ /* 0x0001e80000100800 */
[----:B------:R-:W2:Y:S04]  /*be10*/  LDL.LU R56, [R1+0x52c] ;  /* 0x00052c0001387983 */ /* 0x000ea80000300800 */
        /* <DEDUP_REMOVED lines=20> */
[----:B0-----:R-:W2:Y:S01]  /*bf60*/  LDL.LU R33, [R1+0x3f4] ;  /* 0x0003f40001217983 */ /* 0x001ea20000300800 */
[----:B---3--:R-:W-:-:S05]  /*bf70*/  IADD3.X R32, PT, PT, R32, UR21, RZ, P2, !PT ;  /* 0x0000001520207c10 */ /* 0x008fca00097fe4ff */
[----:B------:R0:W-:Y:S04]  /*bf80*/  STL [R1+0x544], R32 ;  /* 0x0005442001007387 */ /* 0x0001e80000100800 */
[----:B0-----:R-:W3:Y:S01]  /*bf90*/  LDL.LU R32, [R1+0x244] ;  /* 0x0002440001207983 */ /* 0x001ee20000300800 */
[----:B----4-:R-:W-:-:S05]  /*bfa0*/  IADD3 R31, P2, PT, R31, UR18, RZ ;  /* 0x000000121f1f7c10 */ /* 0x010fca000ff5e0ff */
[----:B------:R0:W-:Y:S04]  /*bfb0*/  STL [R1+0x520], R31 ;  /* 0x0005201f01007387 */ /* 0x0001e80000100800 */
[----:B0-----:R-:W4:Y:S01]  /*bfc0*/  LDL.LU R31, [R1+0x3ec] ;  /* 0x0003ec00011f7983 */ /* 0x001f220000300800 */
[----:B------:R-:W-:-:S05]  /*bfd0*/  IADD3.X R34, PT, PT, R34, UR21, RZ, P3, !PT ;  /* 0x0000001522227c10 */ /* 0x000fca0009ffe4ff */
[----:B------:R0:W-:Y:S01]  /*bfe0*/  STL [R1+0x53c], R34 ;  /* 0x00053c2201007387 */ /* 0x0001e20000100800 */
[----:B------:R-:W-:Y:S02]  /*bff0*/  IADD3 R59, P3, PT, R59, UR18, RZ ;  /* 0x000000123b3b7c10 */ /* 0x000fe4000ff7e0ff */
[----:B------:R-:W-:Y:S01]  /*c000*/  IADD3.X R58, PT, PT, R58, UR21, RZ, P5, !PT ;  /* 0x000000153a3a7c10 */ /* 0x000fe2000affe4ff */
[----:B0-----:R-:W4:Y:S01]  /*c010*/  LDL.LU R34, [R1+0x23c] ;  /* 0x00023c0001227983 */ /* 0x001f220000300800 */
[----:B------:R-:W-:-:S03]  /*c020*/  IADD3 R57, P5, PT, R57, UR18, RZ ;  /* 0x0000001239397c10 */ /* 0x000fc6000ffbe0ff */
[----:B------:R-:W-:Y:S04]  /*c030*/  STL [R1+0x518], R59 ;  /* 0x0005183b01007387 */ /* 0x000fe80000100800 */
[----:B------:R-:W-:Y:S04]  /*c040*/  STL [R1+0x534], R58 ;  /* 0x0005343a01007387 */ /* 0x000fe80000100800 */
[----:B------:R-:W-:Y:S01]  /*c050*/  STL [R1+0x510], R57 ;  /* 0x0005103901007387 */ /* 0x000fe20000100800 */
[----:B--2---:R-:W-:Y:S02]  /*c060*/  IADD3.X R56, PT, PT, R56, UR21, RZ, P6, !PT ;  /* 0x0000001538387c10 */ /* 0x004fe4000b7fe4ff */
        /* <DEDUP_REMOVED lines=36> */
[----:B------:R-:W-:Y:S02]  /*c2b0*/  IADD3 R36, P5, PT, R36, UR18, RZ ;  /* 0x0000001224247c10 */ /* 0x000fe4000ffbe0ff */
[----:B------:R-:W-:Y:S02]  /*c2c0*/  IADD3.X R35, PT, PT, R35, UR21, RZ, P6, !PT ;  /* 0x0000001523237c10 */ /* 0x000fe4000b7fe4ff */
[----:B------:R-:W-:Y:S01]  /*c2d0*/  IADD3 R33, P6, PT, R33, UR18, RZ ;  /* 0x0000001221217c10 */ /* 0x000fe2000ffde0ff */
[----:B------:R-:W-:Y:S04]  /*c2e0*/  STL [R1+0x4e4], R37 ;  /* 0x0004e42501007387 */ /* 0x000fe80000100800 */
[----:B------:R0:W-:Y:S04]  /*c2f0*/  STL [R1+0x3f4], R33 ;  /* 0x0003f42101007387 */ /* 0x0001e80000100800 */
[----:B------:R-:W-:Y:S04]  /*c300*/  STL [R1+0x230], R36 ;  /* 0x0002302401007387 */ /* 0x000fe80000100800 */
[----:B0-----:R-:W2:Y:S04]  /*c310*/  LDL.LU R33, [R1+0x3e4] ;  /* 0x0003e40001217983 */ /* 0x001ea80000300800 */
[----:B------:R-:W-:Y:S01]  /*c320*/  STL [R1+0x4dc], R35 ;  /* 0x0004dc2301007387 */ /* 0x000fe20000100800 */
[----:B---3--:R-:W-:-:S05]  /*c330*/  IADD3.X R32, PT, PT, R32, UR21, RZ, P1, !PT ;  /* 0x0000001520207c10 */ /* 0x008fca0008ffe4ff */
[----:B------:R0:W-:Y:S04]  /*c340*/  STL [R1+0x244], R32 ;  /* 0x0002442001007387 */ /* 0x0001e80000100800 */
[----:B0-----:R-:W3:Y:S01]  /*c350*/  LDL.LU R32, [R1+0x234] ;  /* 0x0002340001207983 */ /* 0x001ee20000300800 */
[----:B----4-:R-:W-:-:S05]  /*c360*/  IADD3 R31, P1, PT, R31, UR18, RZ ;  /* 0x000000121f1f7c10 */ /* 0x010fca000ff3e0ff */
        /* <DEDUP_REMOVED lines=33> */
[----:B------:R0:W-:Y:S04]  /*c580*/  STL [R1+0x234], R32 ;  /* 0x0002342001007387 */ /* 0x0001e80000100800 */
[----:B0-----:R-:W3:Y:S01]  /*c590*/  LDL.LU R32, [R1+0x4b4] ;  /* 0x0004b40001207983 */ /* 0x001ee20000300800 */
[----:B----4-:R-:W-:-:S05]  /*c5a0*/  IADD3 R31, P3, PT, R31, UR18, RZ ;  /* 0x000000121f1f7c10 */ /* 0x010fca000ff7e0ff */
[----:B------:R0:W-:Y:S04]  /*c5b0*/  STL [R1+0x3dc], R31 ;  /* 0x0003dc1f01007387 */ /* 0x0001e80000100800 */
[----:B0-----:R-:W4:Y:S01]  /*c5c0*/  LDL.LU R31, [R1+0x490] ;  /* 0x00049000011f7983 */ /* 0x001f220000300800 */
[----:B------:R-:W-:Y:S02]  /*c5d0*/  IADD3.X R59, PT, PT, R59, UR21, RZ, P5, !PT ;  /* 0x000000153b3b7c10 */ /* 0x000fe4000affe4ff */
[----:B------:R-:W-:Y:S02]  /*c5e0*/  IADD3 R58, P5, PT, R58, UR18, RZ ;  /* 0x000000123a3a7c10 */ /* 0x000fe4000ffbe0ff */
[----:B------:R-:W-:Y:S02]  /*c5f0*/  IADD3.X R57, PT, PT, R57, UR21, RZ, P6, !PT ;  /* 0x0000001539397c10 */ /* 0x000fe4000b7fe4ff */
[----:B------:R-:W-:Y:S01]  /*c600*/  IADD3 R56, P6, PT, R56, UR18, RZ ;  /* 0x0000001238387c10 */ /* 0x000fe2000ffde0ff */
        /* <DEDUP_REMOVED lines=39> */
[----:B------:R-:W-:-:S03]  /*c880*/  IADD3.X R34, PT, PT, R34, UR21, RZ, P1, !PT ;  /* 0x0000001522227c10 */ /* 0x000fc60008ffe4ff */
[----:B------:R-:W-:Y:S04]  /*c890*/  STL [R1+0x4cc], R38 ;  /* 0x0004cc2601007387 */ /* 0x000fe80000100800 */
[----:B------:R-:W-:Y:S04]  /*c8a0*/  STL [R1+0x4a8], R37 ;  /* 0x0004a82501007387 */ /* 0x000fe80000100800 */
[----:B------:R0:W-:Y:S04]  /*c8b0*/  STL [R1+0x4bc], R34 ;  /* 0x0004bc2201007387 */ /* 0x0001e80000100800 */
[----:B------:R-:W-:Y:S01]  /*c8c0*/  STL [R1+0x4c4], R36 ;  /* 0x0004c42401007387 */ /* 0x000fe20000100800 */
[----:B------:R-:W-:-:S03]  /*c8d0*/  IADD3 R35, P6, PT, R35, UR18, RZ ;  /* 0x0000001223237c10 */ /* 0x000fc6000ffde0ff */
[----:B0-----:R-:W4:Y:S04]  /*c8e0*/  LDL.LU R34, [R1+0x4ac] ;  /* 0x0004ac0001227983 */ /* 0x001f280000300800 */
[----:B------:R-:W-:Y:S01]  /*c8f0*/  STL [R1+0x4a0], R35 ;  /* 0x0004a02301007387 */ /* 0x000fe20000100800 */
[----:B--2---:R-:W-:-:S05]  /*c900*/  IADD3 R33, P1, PT, R33, UR18, RZ ;  /* 0x0000001221217c10 */ /* 0x004fca000ff3e0ff */
[----:B------:R0:W-:Y:S04]  /*c910*/  STL [R1+0x498], R33 ;  /* 0x0004982101007387 */ /* 0x0001e80000100800 */
[----:B0-----:R-:W2:Y:S01]  /*c920*/  LDL.LU R33, [R1+0x488] ;  /* 0x0004880001217983 */ /* 0x001ea20000300800 */
[----:B---3--:R-:W-:-:S05]  /*c930*/  IADD3.X R32, PT, PT, R32, UR21, RZ, P2, !PT ;  /* 0x0000001520207c10 */ /* 0x008fca00097fe4ff */
[----:B------:R0:W-:Y:S04]  /*c940*/  STL [R1+0x4b4], R32 ;  /* 0x0004b42001007387 */ /* 0x0001e80000100800 */
[----:B0-----:R-:W3:Y:S01]  /*c950*/  LDL.LU R32, [R1+0x4a4] ;  /* 0x0004a40001207983 */ /* 0x001ee20000300800 */
[----:B----4-:R-:W-:-:S03]  /*c960*/  IADD3 R31, P2, PT, R31, UR18, RZ ;  /* 0x000000121f1f7c10 */ /* 0x010fc6000ff5e0ff */
        /* <DEDUP_REMOVED lines=37> */
[----:B0-----:R-:W3:Y:S01]  /*cbc0*/  LDL.LU R32, [R1+0x224] ;  /* 0x0002240001207983 */ /* 0x001ee20000300800 */
        /* <DEDUP_REMOVED lines=43> */
[----:B------:R-:W-:Y:S04]  /*ce80*/  STL [R1+0x44c], R37 ;  /* 0x00044c2501007387 */ /* 0x000fe80000100800 */
        /* <DEDUP_REMOVED lines=9> */
[----:B0-----:R-:W2:Y:S04]  /*cf20*/  LDL.LU R33, [R1+0x3a4] ;  /* 0x0003a40001217983 */ /* 0x001ea80000300800 */
[----:B------:R-:W2:Y:S04]  /*cf30*/  LDL.LU R59, [R1+0x214] ;  /* 0x00021400013b7983 */ /* 0x000ea80000300800 */
[----:B------:R-:W2:Y:S01]  /*cf40*/  LDL.LU R58, [R1+0x39c] ;  /* 0x00039c00013a7983 */ /* 0x000ea20000300800 */
[----:B---3--:R-:W-:-:S03]  /*cf50*/  IADD3.X R32, PT, PT, R32, UR21, RZ, P3, !PT ;  /* 0x0000001520207c10 */ /* 0x008fc60009ffe4ff */
        /* <DEDUP_REMOVED lines=31> */
[----:B------:R-:W-:-:S03]  /*d150*/  IADD3.X R59, PT, PT, R59, UR21, RZ, P6, !PT ;  /* 0x000000153b3b7c10 */ /* 0x000fc6000b7fe4ff */
[----:B------:R0:W-:Y:S01]  /*d160*/  STL [R1+0x3a4], R33 ;  /* 0x0003a42101007387 */ /* 0x0001e20000100800 */
[----:B------:R-:W-:Y:S02]  /*d170*/  IADD3 R58, P6, PT, R58, UR18, RZ ;  /* 0x000000123a3a7c10 */ /* 0x000fe4000ffde0ff */
[----:B---3--:R-:W-:Y:S01]  /*d180*/  IADD3.X R57, PT, PT, R57, UR21, RZ, P1, !PT ;  /* 0x0000001539397c10 */ /* 0x008fe20008ffe4ff */
[----:B0-----:R-:W2:Y:S01]  /*d190*/  LDL.LU R33, [R1+0x1f4] ;  /* 0x0001f40001217983 */ /* 0x001ea20000300800 */
        /* <DEDUP_REMOVED lines=46> */
[----:B0-----:R-:W3:Y:S04]  /*d480*/  LDL.LU R32, [R1+0x374] ;  /* 0x0003740001207983 */ /* 0x001ee80000300800 */
[----:B------:R-:W-:Y:S01]  /*d490*/  STL [R1+0x204], R35 ;  /* 0x0002042301007387 */ /* 0x000fe20000100800 */
[----:B----4-:R-:W-:-:S05]  /*d4a0*/  IADD3 R31, P2, PT, R31, UR18, RZ ;  /* 0x000000121f1f7c10 */ /* 0x010fca000ff5e0ff */
        /* <DEDUP_REMOVED lines=40> */
[----:B------:R-:W-:-:S03]  /*d730*/  IADD3 R59, P6, PT, R59, UR18, RZ ;  /* 0x000000123b3b7c10 */ /* 0x000fc6000ffde0ff */
[----:B0-----:R-:W4:Y:S01]  /*d740*/  LDL.LU R34, [R1+0x17c] ;  /* 0x00017c0001227983 */ /* 0x001f220000300800 */
[----:B------:R-:W-:Y:S02]  /*d750*/  IADD3.X R58, PT, PT, R58, UR21, RZ, P1, !PT ;  /* 0x000000153a3a7c10 */ /* 0x000fe40008ffe4ff */
[----:B------:R-:W-:Y:S01]  /*d760*/  IADD3 R57, P1, PT, R57, UR18, RZ ;  /* 0x0000001239397c10 */ /* 0x000fe2000ff3e0ff */
[----:B------:R-:W-:Y:S04]  /*d770*/  STL [R1+0x1c8], R59 ;  /* 0x0001c83b01007387 */ /* 0x000fe80000100800 */
[----:B------:R-:W-:Y:S04]  /*d780*/  STL [R1+0x200], R58 ;  /* 0x0002003a01007387 */ /* 0x000fe80000100800 */
[----:B------:R-:W-:Y:S01]  /*d790*/  STL [R1+0x1c0], R57 ;  /* 0x0001c03901007387 */ /* 0x000fe20000100800 */
[----:B--2---:R-:W-:-:S02]  /*d7a0*/  IADD3.X R56, PT, PT, R56, UR21, RZ, P2, !PT ;  /* 0x0000001538387c10 */ /* 0x004fc400097fe4ff */
        /* <DEDUP_REMOVED lines=49> */
[----:B0-----:R-:W4:Y:S04]  /*dac0*/  LDL.LU R31, [R1+0x150] ;  /* 0x00015000011f7983 */ /* 0x001f280000300800 */
[----:B------:R-:W4:Y:S01]  /*dad0*/  LDL.LU R59, [R1+0x16c] ;  /* 0x00016c00013b7983 */ /* 0x000f220000300800 */
[----:B------:R-:W-:-:S03]  /*dae0*/  IADD3.X R34, PT, PT, R34, UR21, RZ, P5, !PT ;  /* 0x0000001522227c10 */ /* 0x000fc6000affe4ff */
        /* <DEDUP_REMOVED lines=35> */
[----:B------:R-:W-:Y:S02]  /*dd20*/  IADD3.X R55, PT, PT, R55, UR21, RZ, P3, !PT ;  /* 0x0000001537377c10 */ /* 0x000fe40009ffe4ff */
[----:B------:R-:W-:Y:S02]  /*dd30*/  IADD3 R54, P3, PT, R54, UR18, RZ ;  /* 0x0000001236367c10 */ /* 0x000fe4000ff7e0ff */
[----:B------:R-:W-:-:S02]  /*dd40*/  IADD3 R58, P1, PT, R58, UR18, RZ ;  /* 0x000000123a3a7c10 */ /* 0x000fc4000ff3e0ff */
[----:B------:R-:W-:Y:S02]  /*dd50*/  IADD3.X R57, PT, PT, R57, UR21, RZ, P2, !PT ;  /* 0x0000001539397c10 */ /* 0x000fe400097fe4ff */
[----:B------:R-:W-:Y:S01]  /*dd60*/  IADD3 R56, P2, PT, R56, UR18, RZ ;  /* 0x0000001238387c10 */ /* 0x000fe2000ff5e0ff */
[----:B------:R0:W-:Y:S01]  /*dd70*/  STL [R1+0x16c], R59 ;  /* 0x00016c3b01007387 */ /* 0x0001e20000100800 */
[----:B------:R-:W-:Y:S02]  /*dd80*/  IADD3.X R53, PT, PT, R53, UR21, RZ, P5, !PT ;  /* 0x0000001535357c10 */ /* 0x000fe4000affe4ff */
[----:B------:R-:W-:Y:S01]  /*dd90*/  IADD3 R52, P5, PT, R52, UR18, RZ ;  /* 0x0000001234347c10 */ /* 0x000fe2000ffbe0ff */
[----:B------:R0:W-:Y:S01]  /*dda0*/  STL [R1+0x148], R58 ;  /* 0x0001483a01007387 */ /* 0x0001e20000100800 */
[----:B------:R-:W-:-:S03]  /*ddb0*/  IADD3.X R51, PT, PT, R51, UR21, RZ, P6, !PT ;  /* 0x0000001533337c10 */ /* 0x000fc6000b7fe4ff */
[----:B------:R0:W-:Y:S01]  /*ddc0*/  STL [R1+0x164], R57 ;  /* 0x0001643901007387 */ /* 0x0001e20000100800 */
[----:B------:R-:W-:-:S03]  /*ddd0*/  IADD3 R50, P6, PT, R50, UR18, RZ ;  /* 0x0000001232327c10 */ /* 0x000fc6000ffde0ff */
[----:B------:R0:W-:Y:S01]  /*dde0*/  STL [R1+0x140], R56 ;  /* 0x0001403801007387 */ /* 0x0001e20000100800 */
[----:B------:R-:W-:-:S03]  /*ddf0*/  IADD3.X R49, PT, PT, R49, UR21, RZ, P1, !PT ;  /* 0x0000001531317c10 */ /* 0x000fc60008ffe4ff */
[----:B------:R0:W-:Y:S01]  /*de00*/  STL [R1+0x15c], R55 ;  /* 0x00015c3701007387 */ /* 0x0001e20000100800 */
[----:B------:R-:W-:Y:S02]  /*de10*/  IADD3.X R44, PT, PT, R44, UR21, RZ, P3, !PT ;  /* 0x000000152c2c7c10 */ /* 0x000fe40009ffe4ff */
[----:B------:R-:W-:Y:S01]  /*de20*/  IADD3 R43, P3, PT, R43, UR18, RZ ;  /* 0x000000122b2b7c10 */ /* 0x000fe2000ff7e0ff */
[----:B------:R0:W-:Y:S01]  /*de30*/  STL [R1+0x138], R54 ;  /* 0x0001383601007387 */ /* 0x0001e20000100800 */
[----:B------:R-:W-:Y:S02]  /*de40*/  IADD3 R48, P1, PT, R48, UR18, RZ ;  /* 0x0000001230307c10 */ /* 0x000fe4000ff3e0ff */
[----:B------:R-:W-:Y:S01]  /*de50*/  IADD3.X R47, PT, PT, R47, UR21, RZ, P2, !PT ;  /* 0x000000152f2f7c10 */ /* 0x000fe200097fe4ff */
[----:B------:R0:W-:Y:S01]  /*de60*/  STL [R1+0x154], R53 ;  /* 0x0001543501007387 */ /* 0x0001e20000100800 */
[----:B------:R-:W-:-:S03]  /*de70*/  IADD3 R45, P2, PT, R45, UR18, RZ ;  /* 0x000000122d2d7c10 */ /* 0x000fc6000ff5e0ff */
[----:B------:R0:W-:Y:S01]  /*de80*/  STL [R1+0x130], R52 ;  /* 0x0001303401007387 */ /* 0x0001e20000100800 */
[----:B------:R-:W-:-:S03]  /*de90*/  IADD3.X R42, PT, PT, R42, UR21, RZ, P5, !PT ;  /* 0x000000152a2a7c10 */ /* 0x000fc6000affe4ff */
[----:B------:R0:W-:Y:S01]  /*dea0*/  STL [R1+0x14c], R51 ;  /* 0x00014c3301007387 */ /* 0x0001e20000100800 */
[----:B------:R-:W-:-:S03]  /*deb0*/  IADD3 R41, P5, PT, R41, UR18, RZ ;  /* 0x0000001229297c10 */ /* 0x000fc6000ffbe0ff */
[----:B------:R0:W-:Y:S01]  /*dec0*/  STL [R1+0x128], R50 ;  /* 0x0001283201007387 */ /* 0x0001e20000100800 */
[----:B------:R-:W-:-:S03]  /*ded0*/  IADD3.X R40, PT, PT, R40, UR21, RZ, P6, !PT ;  /* 0x0000001528287c10 */ /* 0x000fc6000b7fe4ff */
[----:B------:R0:W-:Y:S01]  /*dee0*/  STL [R1+0x144], R49 ;  /* 0x0001443101007387 */ /* 0x0001e20000100800 */
[----:B------:R-:W-:-:S03]  /*def0*/  IADD3 R39, P6, PT, R39, UR18, RZ ;  /* 0x0000001227277c10 */ /* 0x000fc6000ffde0ff */
[----:B------:R0:W-:Y:S01]  /*df00*/  STL [R1+0x120], R48 ;  /* 0x0001203001007387 */ /* 0x0001e20000100800 */
[----:B------:R-:W-:Y:S01]  /*df10*/  IADD3.X R34, PT, PT, R34, UR21, RZ, P3, !PT ;  /* 0x0000001522227c10 */ /* 0x000fe20009ffe4ff */
[----:B------:R-:W1:Y:S02]  /*df20*/  SYNCS.PHASECHK.TRANS64.TRYWAIT P3, [UR11], R30 ;  /* 0x0000001eff0075a7 */ /* 0x000e64000806110b */
        /* <DEDUP_REMOVED lines=8> */
[----:B------:R0:W-:Y:S04]  /*dfb0*/  STL [R1+0x12c], R42 ;  /* 0x00012c2a01007387 */ /* 0x0001e80000100800 */
[----:B------:R0:W-:Y:S04]  /*dfc0*/  STL [R1+0x108], R41 ;  /* 0x0001082901007387 */ /* 0x0001e80000100800 */
[----:B------:R0:W-:Y:S04]  /*dfd0*/  STL [R1+0x124], R40 ;  /* 0x0001242801007387 */ /* 0x0001e80000100800 */
[----:B------:R0:W-:Y:S04]  /*dfe0*/  STL [R1+0xc8], R39 ;  /* 0x0000c82701007387 */ /* 0x0001e80000100800 */
[----:B------:R0:W-:Y:S04]  /*dff0*/  STL [R1+0x11c], R38 ;  /* 0x00011c2601007387 */ /* 0x0001e80000100800 */
[----:B------:R0:W-:Y:S04]  /*e000*/  STL [R1+0xb8], R37 ;  /* 0x0000b82501007387 */ /* 0x0001e80000100800 */
[----:B------:R0:W-:Y:S04]  /*e010*/  STL [R1+0x114], R36 ;  /* 0x0001142401007387 */ /* 0x0001e80000100800 */
[----:B------:R0:W-:Y:S04]  /*e020*/  STL [R1+0x4c], R35 ;  /* 0x00004c2301007387 */ /* 0x0001e80000100800 */
[----:B------:R0:W-:Y:S01]  /*e030*/  STL [R1+0x10c], R34 ;  /* 0x00010c2201007387 */ /* 0x0001e20000100800 */
[----:B-----5:R-:W-:-:S02]  /*e040*/  IADD3.X R82, PT, PT, R82, UR21, RZ, P2, !PT ;  /* 0x0000001552527c10 */ /* 0x020fc400097fe4ff */
[----:B------:R-:W-:-:S04]  /*e050*/  IADD3 R22, P2, PT, R22, UR18, RZ ;  /* 0x0000001216167c10 */ /* 0x000fc8000ff5e0ff */
[----:B------:R-:W-:Y:S02]  /*e060*/  IADD3.X R23, PT, PT, R23, UR21, RZ, P2, !PT ;  /* 0x0000001517177c10 */ /* 0x000fe400097fe4ff */
[----:B------:R-:W-:-:S04]  /*e070*/  IADD3 R13, P2, PT, R13, UR18, RZ ;  /* 0x000000120d0d7c10 */ /* 0x000fc8000ff5e0ff */
[----:B------:R-:W-:Y:S02]  /*e080*/  IADD3.X R16, PT, PT, R16, UR21, RZ, P2, !PT ;  /* 0x0000001510107c10 */ /* 0x000fe400097fe4ff */
[----:B------:R-:W-:-:S04]  /*e090*/  IADD3 R6, P2, PT, R6, UR18, RZ ;  /* 0x0000001206067c10 */ /* 0x000fc8000ff5e0ff */
[----:B------:R-:W-:Y:S02]  /*e0a0*/  IADD3.X R7, PT, PT, R7, UR21, RZ, P2, !PT ;  /* 0x0000001507077c10 */ /* 0x000fe400097fe4ff */
[----:B------:R-:W-:Y:S02]  /*e0b0*/  PRMT R46, RZ, 0x7610, R46 ;  /* 0x00007610ff2e7816 */ /* 0x000fe4000000002e */
[----:B--2---:R-:W-:Y:S02]  /*e0c0*/  IADD3.X R33, PT, PT, R33, UR21, RZ, P5, !PT ;  /* 0x0000001521217c10 */ /* 0x004fe4000affe4ff */
[----:B------:R-:W-:-:S03]  /*e0d0*/  IADD3 R78, P5, PT, R78, UR18, RZ ;  /* 0x000000124e4e7c10 */ /* 0x000fc6000ffbe0ff */
[----:B------:R0:W-:Y:S01]  /*e0e0*/  STL [R1+0x104], R33 ;  /* 0x0001042101007387 */ /* 0x0001e20000100800 */
[----:B------:R-:W-:Y:S02]  /*e0f0*/  IADD3.X R28, PT, PT, R28, UR21, RZ, P5, !PT ;  /* 0x000000151c1c7c10 */ /* 0x000fe4000affe4ff */
[----:B------:R-:W-:-:S04]  /*e100*/  IADD3 R19, P5, PT, R19, UR18, RZ ;  /* 0x0000001213137c10 */ /* 0x000fc8000ffbe0ff */
[----:B------:R-:W-:Y:S02]  /*e110*/  IADD3.X R21, PT, PT, R21, UR21, RZ, P5, !PT ;  /* 0x0000001515157c10 */ /* 0x000fe4000affe4ff */
[----:B---3--:R-:W-:-:S05]  /*e120*/  IADD3.X R32, PT, PT, R32, UR21, RZ, P6, !PT ;  /* 0x0000001520207c10 */ /* 0x008fca000b7fe4ff */
[----:B------:R0:W-:Y:S01]  /*e130*/  STL [R1+0xc0], R32 ;  /* 0x0000c02001007387 */ /* 0x0001e20000100800 */
[----:B------:R-:W-:Y:S02]  /*e140*/  IADD3 R26, P6, PT, R26, UR18, RZ ;  /* 0x000000121a1a7c10 */ /* 0x000fe4000ffde0ff */
[----:B------:R-:W-:Y:S02]  /*e150*/  IADD3 R12, P5, PT, R12, UR18, RZ ;  /* 0x000000120c0c7c10 */ /* 0x000fe4000ffbe0ff */
[----:B------:R-:W-:Y:S02]  /*e160*/  IADD3.X R27, PT, PT, R27, UR21, RZ, P6, !PT ;  /* 0x000000151b1b7c10 */ /* 0x000fe4000b7fe4ff */
[----:B------:R-:W-:Y:S02]  /*e170*/  IADD3 R18, P6, PT, R18, UR18, RZ ;  /* 0x0000001212127c10 */ /* 0x000fe4000ffde0ff */
[----:B----4-:R-:W-:Y:S02]  /*e180*/  IADD3.X R31, PT, PT, R31, UR21, RZ, P1, !PT ;  /* 0x000000151f1f7c10 */ /* 0x010fe40008ffe4ff */
[----:B------:R-:W-:-:S03]  /*e190*/  IADD3 R24, P1, PT, R24, UR18, RZ ;  /* 0x0000001218187c10 */ /* 0x000fc6000ff3e0ff */
[----:B------:R0:W-:Y:S01]  /*e1a0*/  STL [R1+0xb0], R31 ;  /* 0x0000b01f01007387 */ /* 0x0001e20000100800 */
[----:B------:R-:W-:Y:S02]  /*e1b0*/  IADD3.X R25, PT, PT, R25, UR21, RZ, P1, !PT ;  /* 0x0000001519197c10 */ /* 0x000fe40008ffe4ff */
[----:B------:R-:W-:-:S04]  /*e1c0*/  IADD3 R14, P1, PT, R14, UR18, RZ ;  /* 0x000000120e0e7c10 */ /* 0x000fc8000ff3e0ff */
[----:B------:R-:W-:Y:S02]  /*e1d0*/  IADD3.X R17, PT, PT, R17, UR21, RZ, P1, !PT ;  /* 0x0000001511117c10 */ /* 0x000fe40008ffe4ff */
[----:B------:R-:W-:Y:S02]  /*e1e0*/  IADD3 R8, P1, PT, R8, UR18, RZ ;  /* 0x0000001208087c10 */ /* 0x000fe4000ff3e0ff */
[----:B------:R-:W-:Y:S02]  /*e1f0*/  IADD3.X R20, PT, PT, R20, UR21, RZ, P6, !PT ;  /* 0x0000001514147c10 */ /* 0x000fe4000b7fe4ff */
[----:B------:R-:W-:Y:S02]  /*e200*/  IADD3.X R15, PT, PT, R15, UR21, RZ, P5, !PT ;  /* 0x000000150f0f7c10 */ /* 0x000fe4000affe4ff */
[----:B------:R-:W-:Y:S02]  /*e210*/  IADD3.X R9, PT, PT, R9, UR21, RZ, P1, !PT ;  /* 0x0000001509097c10 */ /* 0x000fe40008ffe4ff */
[----:B------:R-:W-:-:S02]  /*e220*/  IADD3 R10, P6, PT, R10, UR18, RZ ;  /* 0x000000120a0a7c10 */ /* 0x000fc4000ffde0ff */
[----:B------:R-:W-:Y:S02]  /*e230*/  IADD3 R4, P5, PT, R4, UR18, RZ ;  /* 0x0000001204047c10 */ /* 0x000fe4000ffbe0ff */
[----:B------:R-:W-:Y:S02]  /*e240*/  IADD3 R2, P1, PT, R2, UR18, RZ ;  /* 0x0000001202027c10 */ /* 0x000fe4000ff3e0ff */
[----:B------:R-:W-:Y:S02]  /*e250*/  IADD3.X R11, PT, PT, R11, UR21, RZ, P6, !PT ;  /* 0x000000150b0b7c10 */ /* 0x000fe4000b7fe4ff */
[----:B------:R-:W-:Y:S02]  /*e260*/  IADD3.X R5, PT, PT, R5, UR21, RZ, P5, !PT ;  /* 0x0000001505057c10 */ /* 0x000fe4000affe4ff */
[----:B------:R-:W-:Y:S02]  /*e270*/  IADD3.X R3, PT, PT, R3, UR21, RZ, P1, !PT ;  /* 0x0000001503037c10 */ /* 0x000fe40008ffe4ff */
[----:B------:R-:W-:Y:S01]  /*e280*/  ISETP.GT.AND P6, PT, R0, RZ, PT ;  /* 0x000000ff0000720c */ /* 0x000fe20003fc4270 */
[----:B01----:R-:W-:-:S12]  /*e290*/  @!P3 BRA `(.L_x_8) ;  /* 0x00000194006cb947 */ /* 0x003fd80003800000 */
.L_x_16:
[C---:B------:R-:W-:Y:S01]  /*e2a0*/  ISETP.GT.AND P1, PT, R0.reuse, 0x1, PT ;  /* 0x000000010000780c */ /* 0x040fe20003f24270 */
[----:B------:R0:W-:Y:S01]  /*e2b0*/  STL [R1+0x858], R74 ;  /* 0x0008584a01007387 */ /* 0x0001e20000100800 */
[----:B------:R-:W-:Y:S02]  /*e2c0*/  PRMT R81, RZ, 0x7610, R81 ;  /* 0x00007610ff517816 */ /* 0x000fe40000000051 */
[----:B------:R-:W-:Y:S01]  /*e2d0*/  ISETP.GT.AND P2, PT, R0, 0x2, PT ;  /* 0x000000020000780c */ /* 0x000fe20003f44270 */
[----:B------:R1:W-:Y:S01]  /*e2e0*/  STL [R1+0x854], R73 ;  /* 0x0008544901007387 */ /* 0x0003e20000100800 */
[----:B------:R-:W-:Y:S02]  /*e2f0*/  PRMT R83, RZ, 0x7610, R83 ;  /* 0x00007610ff537816 */ /* 0x000fe40000000053 */
[----:B------:R-:W-:Y:S01]  /*e300*/  PRMT R79, RZ, 0x7610, R79 ;  /* 0x00007610ff4f7816 */ /* 0x000fe2000000004f */
[----:B------:R2:W-:Y:S01]  /*e310*/  STL [R1+0x850], R72 ;  /* 0x0008504801007387 */ /* 0x0005e20000100800 */
[----:B------:R-:W-:-:S03]  /*e320*/  PRMT R64, RZ, 0x7610, R64 ;  /* 0x00007610ff407816 */ /* 0x000fc60000000040 */
[----:B------:R-:W-:Y:S01]  /*e330*/  @P1 IMAD.MOV.U32 R30, RZ, RZ, R12 ;  /* 0x000000ffff1e1224 */ /* 0x000fe200078e000c */
[----:B------:R-:W3:Y:S01]  /*e340*/  @P6 LDG.E.U8 R46, desc[UR22][R2.64] ;  /* 0x00000016022e6981 */ /* 0x000ee2000c1e1100 */
[----:B------:R-:W-:Y:S01]  /*e350*/  @P1 IMAD.MOV.U32 R31, RZ, RZ, R15 ;  /* 0x000000ffff1f1224 */ /* 0x000fe200078e000f */
[----:B0-----:R-:W-:Y:S02]  /*e360*/  PRMT R74, RZ, 0x7610, R74 ;  /* 0x00007610ff4a7816 */ /* 0x001fe4000000004a */
[----:B-1----:R-:W-:Y:S01]  /*e370*/  PRMT R73, RZ, 0x7610, R73 ;  /* 0x00007610ff497816 */ /* 0x002fe20000000049 */
[----:B------:R0:W-:Y:S04]  /*e380*/  STL [R1+0x84c], R71 ;  /* 0x00084c4701007387 */ /* 0x0001e80000100800 */
[----:B------:R1:W4:Y:S01]  /*e390*/  @P1 LDG.E.U8 R81, desc[UR22][R30.64] ;  /* 0x000000161e511981 */ /* 0x000322000c1e1100 */
[----:B--2---:R-:W-:-:S03]  /*e3a0*/  PRMT R72, RZ, 0x7610, R72 ;  /* 0x00007610ff487816 */ /* 0x004fc60000000048 */
[----:B------:R-:W2:Y:S01]  /*e3b0*/  @P1 LDG.E.U8 R79, desc[UR22][R10.64] ;  /* 0x000000160a4f1981 */ /* 0x000ea2000c1e1100 */
[----:B0-----:R-:W-:Y:S02]  /*e3c0*/  PRMT R71, RZ, 0x7610, R71 ;  /* 0x00007610ff477816 */ /* 0x001fe40000000047 */
[----:B------:R-:W-:Y:S01]  /*e3d0*/  PRMT R45, RZ, 0x7610, R45 ;  /* 0x00007610ff2d7816 */ /* 0x000fe2000000002d */
[----:B------:R0:W-:Y:S01]  /*e3e0*/  STL [R1+0x848], R70 ;  /* 0x0008484601007387 */ /* 0x0001e20000100800 */
[----:B-1----:R-:W-:Y:S02]  /*e3f0*/  @P1 IMAD.MOV.U32 R30, RZ, RZ, R13 ;  /* 0x000000ffff1e1224 */ /* 0x002fe400078e000d */
[----:B------:R-:W-:Y:S01]  /*e400*/  @P1 IMAD.MOV.U32 R31, RZ, RZ, R16 ;  /* 0x000000ffff1f1224 */ /* 0x000fe200078e0010 */
[----:B------:R-:W2:Y:S04]  /*e410*/  @P2 LDG.E.U8 R71, desc[UR22][R22.64] ;  /* 0x0000001616472981 */ /* 0x000ea8000c1e1100 */
[----:B------:R1:W2:Y:S04]  /*e420*/  @P1 LDG.E.U8 R83, desc[UR22][R30.64] ;  /* 0x000000161e531981 */ /* 0x0002a8000c1e1100 */
[----:B------:R-:W2:Y:S04]  /*e430*/  @P2 LDG.E.U8 R45, desc[UR22][R24.64] ;  /* 0x00000016182d2981 */ /* 0x000ea8000c1e1100 */
[----:B------:R-:W-:Y:S01]  /*e440*/  STL [R1+0x844], R69 ;  /* 0x0008444501007387 */ /* 0x000fe20000100800 */
[----:B-1----:R-:W-:-:S02]  /*e450*/  @P1 IMAD.MOV.U32 R30, RZ, RZ, R14 ;  /* 0x000000ffff1e1224 */ /* 0x002fc400078e000e */
[----:B------:R-:W-:Y:S01]  /*e460*/  @P1 IMAD.MOV.U32 R31, RZ, RZ, R17 ;  /* 0x000000ffff1f1224 */ /* 0x000fe200078e0011 */
[----:B------:R-:W-:Y:S04]  /*e470*/  STL [R1+0x840], R68 ;  /* 0x0008404401007387 */ /* 0x000fe80000100800 */
[----:B------:R1:W2:Y:S04]  /*e480*/  @P1 LDG.E.U8 R74, desc[UR22][R30.64] ;  /* 0x000000161e4a1981 */ /* 0x0002a8000c1e1100 */
[----:B------:R-:W-:Y:S01]  /*e490*/  STL [R1+0x83c], R67 ;  /* 0x00083c4301007387 */ /* 0x000fe20000100800 */
[----:B------:R-:W-:-:S02]  /*e4a0*/  PRMT R38, RZ, 0x7610, R38 ;  /* 0x00007610ff267816 */ /* 0x000fc40000000026 */
[----:B------:R-:W-:Y:S01]  /*e4b0*/  PRMT R33, RZ, 0x7610, R33 ;  /* 0x00007610ff217816 */ /* 0x000fe20000000021 */
[----:B------:R-:W-:Y:S01]  /*e4c0*/  STL [R1+0x838], R66 ;  /* 0x0008384201007387 */ /* 0x000fe20000100800 */
[----:B-1----:R-:W-:Y:S02]  /*e4d0*/  @P2 IMAD.MOV.U32 R30, RZ, RZ, R18 ;  /* 0x000000ffff1e2224 */ /* 0x002fe400078e0012 */
[----:B------:R-:W-:Y:S01]  /*e4e0*/  @P2 IMAD.MOV.U32 R31, RZ, RZ, R20 ;  /* 0x000000ffff1f2224 */ /* 0x000fe200078e0014 */
[----:B------:R-:W-:Y:S01]  /*e4f0*/  ISETP.GT.AND P1, PT, R0, 0x3, PT ;  /* 0x000000030000780c */ /* 0x000fe20003f24270 */
[----:B------:R-:W-:Y:S04]  /*e500*/  STL [R1+0x834], R65 ;  /* 0x0008344101007387 */ /* 0x000fe80000100800 */
[----:B------:R1:W3:Y:S04]  /*e510*/  @P2 LDG.E.U8 R73, desc[UR22][R30.64] ;  /* 0x000000161e492981 */ /* 0x0002e8000c1e1100 */
[----:B------:R-:W-:Y:S04]  /*e520*/  STL [R1+0x830], R50 ;  /* 0x0008303201007387 */ /* 0x000fe80000100800 */
[----:B------:R-:W-:Y:S01]  /*e530*/  STL [R1+0x82c], R48 ;  /* 0x00082c3001007387 */ /* 0x000fe20000100800 */
[----:B-1----:R-:W-:-:S02]  /*e540*/  @P2 IMAD.MOV.U32 R30, RZ, RZ, R19 ;  /* 0x000000ffff1e2224 */ /* 0x002fc400078e0013 */
[----:B------:R-:W-:Y:S01]  /*e550*/  @P2 IMAD.MOV.U32 R31, RZ, RZ, R21 ;  /* 0x000000ffff1f2224 */ /* 0x000fe200078e0015 */
[----:B------:R-:W-:Y:S01]  /*e560*/  PRMT R29, RZ, 0x7610, R29 ;  /* 0x00007610ff1d7816 */ /* 0x000fe2000000001d */
[----:B------:R-:W4:Y:S04]  /*e570*/  @P6 LDG.E.U8 R64, desc[UR22][R4.64] ;  /* 0x0000001604406981 */ /* 0x000f28000c1e1100 */
[----:B------:R1:W4:Y:S02]  /*e580*/  @P2 LDG.E.U8 R72, desc[UR22][R30.64] ;  /* 0x000000161e482981 */ /* 0x000324000c1e1100 */
[----:B-1----:R-:W-:-:S06]  /*e590*/  PRMT R30, RZ, 0x7610, R30 ;  /* 0x00007610ff1e7816 */ /* 0x002fcc000000001e */
[----:B------:R-:W4:Y:S04]  /*e5a0*/  @P1 LDG.E.U8 R30, desc[UR22][R26.64] ;  /* 0x000000161a1e1981 */ /* 0x000f28000c1e1100 */
        /* <DEDUP_REMOVED lines=16> */
[----:B0-----:R-:W-:Y:S01]  /*e6b0*/  PRMT R70, RZ, 0x7610, R70 ;  /* 0x00007610ff467816 */ /* 0x001fe20000000046 */
[----:B------:R-:W-:-:S02]  /*e6c0*/  @P1 IMAD.MOV.U32 R31, RZ, RZ, R28 ;  /* 0x000000ffff1f1224 */ /* 0x000fc400078e001c */
[----:B--2---:R0:W-:Y:S04]  /*e6d0*/  STL [R1+0x59c], R74 ;  /* 0x00059c4a01007387 */ /* 0x0041e80000100800 */
[----:B0-----:R-:W2:Y:S04]  /*e6e0*/  LDL.LU R74, [R1+0x858] ;  /* 0x00085800014a7983 */ /* 0x001ea80000300800 */
[----:B------:R-:W-:Y:S04]  /*e6f0*/  STL [R1+0x798], R18 ;  /* 0x0007981201007387 */ /* 0x000fe80000100800 */
[----:B------:R-:W-:Y:S04]  /*e700*/  STL [R1+0x794], R20 ;  /* 0x0007941401007387 */ /* 0x000fe80000100800 */
[----:B---3--:R0:W-:Y:S04]  /*e710*/  STL [R1+0x5bc], R73 ;  /* 0x0005bc4901007387 */ /* 0x0081e80000100800 */
[----:B0-----:R-:W3:Y:S04]  /*e720*/  LDL.LU R73, [R1+0x854] ;  /* 0x0008540001497983 */ /* 0x001ee80000300800 */
[----:B------:R-:W-:Y:S04]  /*e730*/  STL [R1+0x7a0], R19 ;  /* 0x0007a01301007387 */ /* 0x000fe80000100800 */
[----:B------:R-:W-:Y:S04]  /*e740*/  STL [R1+0x79c], R21 ;  /* 0x00079c1501007387 */ /* 0x000fe80000100800 */
[----:B----4-:R0:W-:Y:S04]  /*e750*/  STL [R1+0x5b8], R72 ;  /* 0x0005b84801007387 */ /* 0x0101e80000100800 */
[----:B0-----:R-:W4:Y:S04]  /*e760*/  LDL.LU R72, [R1+0x850] ;  /* 0x0008500001487983 */ /* 0x001f280000300800 */
[----:B------:R0:W-:Y:S04]  /*e770*/  STL [R1+0x5b4], R71 ;  /* 0x0005b44701007387 */ /* 0x0001e80000100800 */
[----:B0-----:R-:W2:Y:S04]  /*e780*/  LDL.LU R71, [R1+0x84c] ;  /* 0x00084c0001477983 */ /* 0x001ea80000300800 */
[----:B------:R-:W-:Y:S04]  /*e790*/  STL [R1+0x7a8], R22 ;  /* 0x0007a81601007387 */ /* 0x000fe80000100800 */
[----:B------:R-:W-:Y:S04]  /*e7a0*/  STL [R1+0x7a4], R23 ;  /* 0x0007a41701007387 */ /* 0x000fe80000100800 */
[----:B------:R-:W-:Y:S04]  /*e7b0*/  STL [R1+0x7b0], R24 ;  /* 0x0007b01801007387 */ /* 0x000fe80000100800 */
[----:B------:R-:W-:Y:S04]  /*e7c0*/  STL [R1+0x7ac], R25 ;  /* 0x0007ac1901007387 */ /* 0x000fe80000100800 */
[----:B------:R0:W-:Y:S04]  /*e7d0*/  STL [R1+0x5b0], R45 ;  /* 0x0005b02d01007387 */ /* 0x0001e80000100800 */
[----:B0-----:R-:W2:Y:S04]  /*e7e0*/  LDL R45, [R1+0xc8] ;  /* 0x0000c800012d7983 */ /* 0x001ea80000100800 */
[----:B------:R-:W-:Y:S04]  /*e7f0*/  STL [R1+0x7b8], R26 ;  /* 0x0007b81a01007387 */ /* 0x000fe80000100800 */
[----:B------:R-:W-:Y:S04]  /*e800*/  STL [R1+0x7b4], R27 ;  /* 0x0007b41b01007387 */ /* 0x000fe80000100800 */
[----:B------:R0:W-:Y:S02]  /*e810*/  STL [R1+0x5ac], R30 ;  /* 0x0005ac1e01007387 */ /* 0x0001e40000100800 */
[----:B0-----:R-:W-:-:S05]  /*e820*/  @P1 IMAD.MOV.U32 R30, RZ, RZ, R78 ;  /* 0x000000ffff1e1224 */ /* 0x001fca00078e004e */
[----:B------:R-:W2:Y:S04]  /*e830*/  @P1 LDG.E.U8 R70, desc[UR22][R30.64] ;  /* 0x000000161e461981 */ /* 0x000ea8000c1e1100 */
[----:B------:R-:W-:Y:S04]  /*e840*/  STL [R1+0x7c0], R78 ;  /* 0x0007c04e01007387 */ /* 0x000fe80000100800 */
[----:B------:R-:W-:Y:S04]  /*e850*/  STL [R1+0x7bc], R28 ;  /* 0x0007bc1c01007387 */ /* 0x000fe80000100800 */
[----:B--2---:R0:W-:Y:S04]  /*e860*/  STL [R1+0x5a8], R70 ;  /* 0x0005a84601007387 */ /* 0x0041e80000100800 */
[----:B0-----:R-:W2:Y:S04]  /*e870*/  LDL.LU R70, [R1+0x848] ;  /* 0x0008480001467983 */ /* 0x001ea80000300800 */
[----:B------:R-:W2:Y:S01]  /*e880*/  LDL R31, [R1+0x4c] ;  /* 0x00004c00011f7983 */ /* 0x000ea20000100800 */
[----:B------:R-:W-:Y:S01]  /*e890*/  PRMT R69, RZ, 0x7610, R69 ;  /* 0x00007610ff457816 */ /* 0x000fe20000000045 */
[----:B--2---:R-:W-:-:S02]  /*e8a0*/  @P1 IMAD.MOV.U32 R30, RZ, RZ, R31 ;  /* 0x000000ffff1e1224 */ /* 0x004fc400078e001f */
[----:B------:R-:W-:-:S05]  /*e8b0*/  @P1 IMAD.MOV.U32 R31, RZ, RZ, R82 ;  /* 0x000000ffff1f1224 */ /* 0x000fca00078e0052 */
[----:B------:R-:W2:Y:S04]  /*e8c0*/  @P1 LDG.E.U8 R69, desc[UR22][R30.64] ;  /* 0x000000161e451981 */ /* 0x000ea8000c1e1100 */
[----:B------:R-:W-:Y:S04]  /*e8d0*/  STL [R1+0x7c4], R82 ;  /* 0x0007c45201007387 */ /* 0x000fe80000100800 */
[----:B--2---:R0:W-:Y:S04]  /*e8e0*/  STL [R1+0x5a4], R69 ;  /* 0x0005a44501007387 */ /* 0x0041e80000100800 */
[----:B0-----:R-:W2:Y:S04]  /*e8f0*/  LDL.LU R69, [R1+0x844] ;  /* 0x0008440001457983 */ /* 0x001ea80000300800 */
[----:B------:R-:W2:Y:S04]  /*e900*/  LDL R30, [R1+0xb0] ;  /* 0x0000b000011e7983 */ /* 0x000ea80000100800 */
[----:B------:R-:W2:Y:S01]  /*e910*/  LDL R31, [R1+0xb8] ;  /* 0x0000b800011f7983 */ /* 0x000ea20000100800 */
[----:B------:R-:W-:-:S02]  /*e920*/  PRMT R68, RZ, 0x7610, R68 ;  /* 0x00007610ff447816 */ /* 0x000fc40000000044 */
[----:B--2---:R-:W-:-:S04]  /*e930*/  @P1 LOP3.LUT R31, R31, R30, RZ, 0x3c, !PT ;  /* 0x0000001e1f1f1212 */ /* 0x004fc800078e3cff */
[----:B------:R-:W-:-:S04]  /*e940*/  @P1 LOP3.LUT R30, R31, R30, RZ, 0x3c, !PT ;  /* 0x0000001e1f1e1212 */ /* 0x000fc800078e3cff */
[----:B------:R-:W-:-:S05]  /*e950*/  @P1 LOP3.LUT R31, R31, R30, RZ, 0x3c, !PT ;  /* 0x0000001e1f1f1212 */ /* 0x000fca00078e3cff */
[----:B------:R-:W2:Y:S01]  /*e960*/  @P1 LDG.E.U8 R68, desc[UR22][R30.64] ;  /* 0x000000161e441981 */ /* 0x000ea2000c1e1100 */
[----:B------:R-:W-:Y:S02]  /*e970*/  ISETP.GT.AND P2, PT, R0, 0x4, PT ;  /* 0x000000040000780c */ /* 0x000fe40003f44270 */
[----:B------:R-:W-:Y:S01]  /*e980*/  PRMT R67, RZ, 0x7610, R67 ;  /* 0x00007610ff437816 */ /* 0x000fe20000000043 */
[----:B--2---:R0:W-:Y:S04]  /*e990*/  STL [R1+0x5a0], R68 ;  /* 0x0005a04401007387 */ /* 0x0041e80000100800 */
[----:B0-----:R-:W2:Y:S04]  /*e9a0*/  LDL.LU R68, [R1+0x840] ;  /* 0x0008400001447983 */ /* 0x001ea80000300800 */
[----:B------:R-:W2:Y:S02]  /*e9b0*/  LDL R31, [R1+0xc0] ;  /* 0x0000c000011f7983 */ /* 0x000ea40000100800 */
[----:B------:R-:W-:-:S02]  /*e9c0*/  @P2 IMAD.MOV.U32 R30, RZ, RZ, R45 ;  /* 0x000000ffff1e2224 */ /* 0x000fc400078e002d */
[----:B------:R-:W3:Y:S04]  /*e9d0*/  LDL R45, [R1+0x128] ;  /* 0x00012800012d7983 */ /* 0x000ee80000100800 */
[----:B--2---:R-:W2:Y:S04]  /*e9e0*/  @P2 LDG.E.U8 R67, desc[UR22][R30.64] ;  /* 0x000000161e432981 */ /* 0x004ea8000c1e1100 */
        /* <DEDUP_REMOVED lines=8> */
[----:B------:R-:W2:Y:S04]  /*ea70*/  @P2 LDG.E.U8 R66, desc[UR22][R30.64] ;  /* 0x000000161e422981 */ /* 0x000ea8000c1e1100 */
        /* <DEDUP_REMOVED lines=18> */
[----:B------:R-:W-:-:S03]  /*eba0*/  ISETP.GT.AND P1, PT, R0, 0x5, PT ;  /* 0x000000050000780c */ /* 0x000fc60003f24270 */
[----:B--2---:R0:W-:Y:S04]  /*ebb0*/  STL [R1+0x588], R50 ;  /* 0x0005883201007387 */ /* 0x0041e80000100800 */
[----:B0-----:R-:W2:Y:S04]  /*ebc0*/  LDL.LU R50, [R1+0x830] ;  /* 0x0008300001327983 */ /* 0x001ea80000300800 */
[----:B------:R-:W2:Y:S04]  /*ebd0*/  LDL R30, [R1+0x11c] ;  /* 0x00011c00011e7983 */ /* 0x000ea80000100800 */
[----:B------:R-:W2:Y:S02]  /*ebe0*/  LDL R31, [R1+0x120] ;  /* 0x00012000011f7983 */ /* 0x000ea40000100800 */
[----:B--2---:R-:W-:-:S04]  /*ebf0*/  @P1 LOP3.LUT R31, R31, R30, RZ, 0x3c, !PT ;  /* 0x0000001e1f1f1212 */ /* 0x004fc800078e3cff */
[----:B------:R-:W-:-:S04]  /*ec00*/  @P1 LOP3.LUT R30, R31, R30, RZ, 0x3c, !PT ;  /* 0x0000001e1f1e1212 */ /* 0x000fc800078e3cff */
[----:B------:R-:W-:-:S05]  /*ec10*/  @P1 LOP3.LUT R31, R31, R30, RZ, 0x3c, !PT ;  /* 0x0000001e1f1f1212 */ /* 0x000fca00078e3cff */
[----:B------:R3:W2:Y:S04]  /*ec20*/  @P1 LDG.E.U8 R38, desc[UR22][R30.64] ;  /* 0x000000161e261981 */ /* 0x0006a8000c1e1100 */
[----:B------:R-:W4:Y:S01]  /*ec30*/  LDL R31, [R1+0x124] ;  /* 0x00012400011f7983 */ /* 0x000f220000100800 */
[----:B---3--:R-:W-:-:S03]  /*ec40*/  @P1 IMAD.MOV.U32 R30, RZ, RZ, R45 ;  /* 0x000000ffff1e1224 */ /* 0x008fc600078e002d */
[----:B--2---:R0:W-:Y:S01]  /*ec50*/  STL [R1+0x584], R38 ;  /* 0x0005842601007387 */ /* 0x0041e20000100800 */
[----:B------:R-:W-:-:S03]  /*ec60*/  PRMT R48, RZ, 0x7610, R48 ;  /* 0x00007610ff307816 */ /* 0x000fc60000000030 */
[----:B------:R-:W2:Y:S04]  /*ec70*/  LDL R45, [R1+0x14c] ;  /* 0x00014c00012d7983 */ /* 0x000ea80000100800 */
[----:B----4-:R1:W3:Y:S04]  /*ec80*/  @P1 LDG.E.U8 R33, desc[UR22][R30.64] ;  /* 0x000000161e211981 */ /* 0x0102e8000c1e1100 */
[----:B0-----:R-:W4:Y:S04]  /*ec90*/  LDL R38, [R1+0x148] ;  /* 0x0001480001267983 */ /* 0x001f280000100800 */
[----:B------:R-:W1:Y:S04]  /*eca0*/  LDL R30, [R1+0x12c] ;  /* 0x00012c00011e7983 */ /* 0x000e680000100800 */
[----:B------:R-:W1:Y:S02]  /*ecb0*/  LDL R31, [R1+0x130] ;  /* 0x00013000011f7983 */ /* 0x000e640000100800 */
[----:B-1----:R-:W-:-:S04]  /*ecc0*/  @P1 LOP3.LUT R31, R31, R30, RZ, 0x3c, !PT ;  /* 0x0000001e1f1f1212 */ /* 0x002fc800078e3cff */
[----:B------:R-:W-:-:S04]  /*ecd0*/  @P1 LOP3.LUT R30, R31, R30, RZ, 0x3c, !PT ;  /* 0x0000001e1f1e1212 */ /* 0x000fc800078e3cff */
[----:B------:R-:W-:-:S05]  /*ece0*/  @P1 LOP3.LUT R31, R31, R30, RZ, 0x3c, !PT ;  /* 0x0000001e1f1f1212 */ /* 0x000fca00078e3cff */
[----:B------:R-:W2:Y:S04]  /*ecf0*/  @P1 LDG.E.U8 R48, desc[UR22][R30.64] ;  /* 0x000000161e301981 */ /* 0x000ea8000c1e1100 */
[----:B---3--:R0:W-:Y:S04]  /*ed00*/  STL [R1+0x580], R33 ;  /* 0x0005802101007387 */ /* 0x0081e80000100800 */
[----:B0-----:R-:W3:Y:S04]  /*ed10*/  LDL R33, [R1+0x150] ;  /* 0x0001500001217983 */ /* 0x001ee80000100800 */
[----:B--2---:R0:W-:Y:S04]  /*ed20*/  STL [R1+0x578], R48 ;  /* 0x0005783001007387 */ /* 0x0041e80000100800 */
[----:B0-----:R-:W2:Y:S04]  /*ed30*/  LDL.LU R48, [R1+0x82c] ;  /* 0x00082c0001307983 */ /* 0x001ea80000300800 */
[----:B------:R-:W2:Y:S04]  /*ed40*/  LDL R30, [R1+0x134] ;  /* 0x00013400011e7983 */ /* 0x000ea80000100800 */
[----:B------:R-:W2:Y:S02]  /*ed50*/  LDL R31, [R1+0x138] ;  /* 0x00013800011f7983 */ /* 0x000ea40000100800 */
[----:B--2---:R-:W-:-:S04]  /*ed60*/  @P1 LOP3.LUT R31, R31, R30, RZ, 0x3c, !PT ;  /* 0x0000001e1f1f1212 */ /* 0x004fc800078e3cff */
[----:B------:R-:W-:-:S04]  /*ed70*/  @P1 LOP3.LUT R30, R31, R30, RZ, 0x3c, !PT ;  /* 0x0000001e1f1e1212 */ /* 0x000fc800078e3cff */
[----:B------:R-:W-:-:S05]  /*ed80*/  @P1 LOP3.LUT R31, R31, R30, RZ, 0x3c, !PT ;  /* 0x0000001e1f1f1212 */ /* 0x000fca00078e3cff */
[----:B------:R-:W2:Y:S01]  /*ed90*/  @P1 LDG.E.U8 R29, desc[UR22][R30.64] ;  /* 0x000000161e1d1981 */ /* 0x000ea2000c1e1100 */
[----:B------:R-:W-:-:S03]  /*eda0*/  ISETP.GT.AND P2, PT, R0, 0x6, PT ;  /* 0x000000060000780c */ /* 0x000fc60003f44270 */
[----:B--2---:R-:W-:Y:S04]  /*edb0*/  STL [R1+0x100], R29 ;  /* 0x0001001d01007387 */ /* 0x004fe80000100800 */
[----:B------:R-:W2:Y:S04]  /*edc0*/  LDL R30, [R1+0x13c] ;  /* 0x00013c00011e7983 */ /* 0x000ea80000100800 */
[----:B------:R-:W2:Y:S01]  /*edd0*/  LDL R31, [R1+0x140] ;  /* 0x00014000011f7983 */ /* 0x000ea20000100800 */
[----:B------:R-:W-:Y:S02]  /*ede0*/  PRMT R24, RZ, 0x7610, R24 ;  /* 0x00007610ff187816 */ /* 0x000fe40000000018 */
[----:B--2---:R-:W-:-:S04]  /*edf0*/  @P2 LOP3.LUT R31, R31, R30, RZ, 0x3c, !PT ;  /* 0x0000001e1f1f2212 */ /* 0x004fc800078e3cff */
[----:B------:R-:W-:-:S04]  /*ee00*/  @P2 LOP3.LUT R30, R31, R30, RZ, 0x3c, !PT ;  /* 0x0000001e1f1e2212 */ /* 0x000fc800078e3cff */
[----:B------:R-:W-:-:S05]  /*ee10*/  @P2 LOP3.LUT R31, R31, R30, RZ, 0x3c, !PT ;  /* 0x0000001e1f1f2212 */ /* 0x000fca00078e3cff */
[----:B------:R4:W2:Y:S04]  /*ee20*/  @P2 LDG.E.U8 R24, desc[UR22][R30.64] ;  /* 0x000000161e182981 */ /* 0x0008a8000c1e1100 */
[----:B------:R-:W2:Y:S01]  /*ee30*/  LDL R31, [R1+0x144] ;  /* 0x00014400011f7983 */ /* 0x000ea20000100800 */
[----:B------:R-:W-:Y:S01]  /*ee40*/  PRMT R25, RZ, 0x7610, R25 ;  /* 0x00007610ff197816 */ /* 0x000fe20000000019 */
[----:B----4-:R-:W-:Y:S01]  /*ee50*/  @P2 IMAD.MOV.U32 R30, RZ, RZ, R38 ;  /* 0x000000ffff1e2224 */ /* 0x010fe200078e0026 */
[----:B------:R-:W-:-:S04]  /*ee60*/  PRMT R22, RZ, 0x7610, R22 ;  /* 0x00007610ff167816 */ /* 0x000fc80000000016 */
[----:B--2---:R3:W2:Y:S04]  /*ee70*/  @P2 LDG.E.U8 R25, desc[UR22][R30.64] ;  /* 0x000000161e192981 */ /* 0x0046a8000c1e1100 */
[----:B------:R-:W-:Y:S04]  /*ee80*/  STL [R1+0x7c8], R24 ;  /* 0x0007c81801007387 */ /* 0x000fe80000100800 */
[----:B------:R-:W4:Y:S01]  /*ee90*/  LDL R38, [R1+0x168] ;  /* 0x0001680001267983 */ /* 0x000f220000100800 */
[----:B---3--:R-:W-:Y:S02]  /*eea0*/  @P2 IMAD.MOV.U32 R30, RZ, RZ, R33 ;  /* 0x000000ffff1e2224 */ /* 0x008fe400078e0021 */
[----:B------:R-:W-:-:S05]  /*eeb0*/  @P2 IMAD.MOV.U32 R31, RZ, RZ, R45 ;  /* 0x000000ffff1f2224 */ /* 0x000fca00078e002d */
[----:B------:R-:W3:Y:S04]  /*eec0*/  @P2 LDG.E.U8 R22, desc[UR22][R30.64] ;  /* 0x000000161e162981 */ /* 0x000ee8000c1e1100 */
[----:B--2---:R-:W-:Y:S04]  /*eed0*/  STL [R1+0x7cc], R25 ;  /* 0x0007cc1901007387 */ /* 0x004fe80000100800 */
[----:B------:R-:W2:Y:S04]  /*eee0*/  LDL R30, [R1+0x154] ;  /* 0x00015400011e7983 */ /* 0x000ea80000100800 */
[----:B------:R-:W2:Y:S01]  /*eef0*/  LDL R31, [R1+0x158] ;  /* 0x00015800011f7983 */ /* 0x000ea20000100800 */
[----:B------:R-:W-:-:S03]  /*ef00*/  PRMT R23, RZ, 0x7610, R23 ;  /* 0x00007610ff177816 */ /* 0x000fc60000000017 */
[----:B------:R-:W4:Y:S04]  /*ef10*/  LDL R45, [R1+0x16c] ;  /* 0x00016c00012d7983 */ /* 0x000f280000100800 */
[----:B------:R-:W4:Y:S04]  /*ef20*/  LDL R33, [R1+0x170] ;  /* 0x0001700001217983 */ /* 0x000f280000100800 */
[----:B---3--:R-:W-:Y:S01]  /*ef30*/  STL [R1+0x7d0], R22 ;  /* 0x0007d01601007387 */ /* 0x008fe20000100800 */
[----:B--2---:R-:W-:-:S04]  /*ef40*/  @P2 LOP3.LUT R31, R31, R30, RZ, 0x3c, !PT ;  /* 0x0000001e1f1f2212 */ /* 0x004fc800078e3cff */
[----:B------:R-:W-:-:S04]  /*ef50*/  @P2 LOP3.LUT R30, R31, R30, RZ, 0x3c, !PT ;  /* 0x0000001e1f1e2212 */ /* 0x000fc800078e3cff */
[----:B------:R-:W-:-:S05]  /*ef60*/  @P2 LOP3.LUT R31, R31, R30, RZ, 0x3c, !PT ;  /* 0x0000001e1f1f2212 */ /* 0x000fca00078e3cff */
[----:B------:R-:W2:Y:S04]  /*ef70*/  @P2 LDG.E.U8 R23, desc[UR22][R30.64] ;  /* 0x000000161e172981 */ /* 0x000ea8000c1e1100 */
[----:B------:R-:W3:Y:S04]  /*ef80*/  LDL R30, [R1+0x15c] ;  /* 0x00015c00011e7983 */ /* 0x000ee80000100800 */
[----:B------:R-:W3:Y:S01]  /*ef90*/  LDL R31, [R1+0x160] ;  /* 0x00016000011f7983 */ /* 0x000ee20000100800 */
[----:B------:R-:W-:Y:S02]  /*efa0*/  ISETP.GT.AND P1, PT, R0, 0x7, PT ;  /* 0x000000070000780c */ /* 0x000fe40003f24270 */
[----:B------:R-:W-:Y:S01]  /*efb0*/  PRMT R12, RZ, 0x7610, R12 ;  /* 0x00007610ff0c7816 */ /* 0x000fe2000000000c */
[----:B--2---:R-:W-:Y:S10]  /*efc0*/  STL [R1+0x7d4], R23 ;  /* 0x0007d41701007387 */ /* 0x004ff40000100800 */
[----:B---3--:R-:W-:-:S04]  /*efd0*/  @P1 LOP3.LUT R31, R31, R30, RZ, 0x3c, !PT ;  /* 0x0000001e1f1f1212 */ /* 0x008fc800078e3cff */
[----:B------:R-:W-:-:S04]  /*efe0*/  @P1 LOP3.LUT R30, R31, R30, RZ, 0x3c, !PT ;  /* 0x0000001e1f1e1212 */ /* 0x000fc800078e3cff */
[----:B------:R-:W-:-:S05]  /*eff0*/  @P1 LOP3.LUT R31, R31, R30, RZ, 0x3c, !PT ;  /* 0x0000001e1f1f1212 */ /* 0x000fca00078e3cff */
[----:B------:R4:W2:Y:S04]  /*f000*/  @P1 LDG.E.U8 R12, desc[UR22][R30.64] ;  /* 0x000000161e0c1981 */ /* 0x0008a8000c1e1100 */
[----:B------:R-:W3:Y:S01]  /*f010*/  LDL R31, [R1+0x164] ;  /* 0x00016400011f7983 */ /* 0x000ee20000100800 */
[----:B------:R-:W-:Y:S01]  /*f020*/  PRMT R15, RZ, 0x7610, R15 ;  /* 0x00007610ff0f7816 */ /* 0x000fe2000000000f */
[----:B----4-:R-:W-:Y:S01]  /*f030*/  @P1 IMAD.MOV.U32 R30, RZ, RZ, R38 ;  /* 0x000000ffff1e1224 */ /* 0x010fe200078e0026 */
[----:B------:R-:W-:-:S04]  /*f040*/  PRMT R10, RZ, 0x7610, R10 ;  /* 0x00007610ff0a7816 */ /* 0x000fc8000000000a */
[----:B---3--:R0:W3:Y:S04]  /*f050*/  @P1 LDG.E.U8 R15, desc[UR22][R30.64] ;  /* 0x000000161e0f1981 */ /* 0x0080e8000c1e1100 */
[----:B--2---:R-:W-:Y:S04]  /*f060*/  STL [R1+0x7d8], R12 ;  /* 0x0007d80c01007387 */ /* 0x004fe80000100800 */
[----:B------:R-:W2:Y:S01]  /*f070*/  LDL R38, [R1+0x188] ;  /* 0x0001880001267983 */ /* 0x000ea20000100800 */
[----:B0-----:R-:W-:Y:S02]  /*f080*/  @P1 IMAD.MOV.U32 R30, RZ, RZ, R33 ;  /* 0x000000ffff1e1224 */ /* 0x001fe400078e0021 */
[----:B------:R-:W-:-:S05]  /*f090*/  @P1 IMAD.MOV.U32 R31, RZ, RZ, R45 ;  /* 0x000000ffff1f1224 */ /* 0x000fca00078e002d */
[----:B------:R-:W4:Y:S04]  /*f0a0*/  @P1 LDG.E.U8 R10, desc[UR22][R30.64] ;  /* 0x000000161e0a1981 */ /* 0x000f28000c1e1100 */
[----:B---3--:R-:W-:Y:S04]  /*f0b0*/  STL [R1+0x7dc], R15 ;  /* 0x0007dc0f01007387 */ /* 0x008fe80000100800 */
[----:B------:R-:W3:Y:S04]  /*f0c0*/  LDL R30, [R1+0x174] ;  /* 0x00017400011e7983 */ /* 0x000ee80000100800 */
[----:B------:R-:W3:Y:S01]  /*f0d0*/  LDL R31, [R1+0x178] ;  /* 0x00017800011f7983 */ /* 0x000ee20000100800 */
[----:B------:R-:W-:-:S03]  /*f0e0*/  PRMT R11, RZ, 0x7610, R11 ;  /* 0x00007610ff0b7816 */ /* 0x000fc6000000000b */
[----:B------:R-:W2:Y:S04]  /*f0f0*/  LDL R45, [R1+0x190] ;  /* 0x00019000012d7983 */ /* 0x000ea80000100800 */
[----:B------:R-:W2:Y:S04]  /*f100*/  LDL R33, [R1+0x198] ;  /* 0x0001980001217983 */ /* 0x000ea80000100800 */
[----:B----4-:R-:W-:Y:S01]  /*f110*/  STL [R1+0x7e0], R10 ;  /* 0x0007e00a01007387 */ /* 0x010fe20000100800 */
[----:B---3--:R-:W-:-:S04]  /*f120*/  @P1 LOP3.LUT R31, R31, R30, RZ, 0x3c, !PT ;  /* 0x0000001e1f1f1212 */ /* 0x008fc800078e3cff */
[----:B------:R-:W-:-:S04]  /*f130*/  @P1 LOP3.LUT R30, R31, R30, RZ, 0x3c, !PT ;  /* 0x0000001e1f1e1212 */ /* 0x000fc800078e3cff */
[----:B------:R-:W-:-:S05]  /*f140*/  @P1 LOP3.LUT R31, R31, R30, RZ, 0x3c, !PT ;  /* 0x0000001e1f1f1212 */ /* 0x000fca00078e3cff */
[----:B------:R-:W3:Y:S04]  /*f150*/  @P1 LDG.E.U8 R11, desc[UR22][R30.64] ;  /* 0x000000161e0b1981 */ /* 0x000ee8000c1e1100 */
[----:B------:R-:W4:Y:S04]  /*f160*/  LDL R30, [R1+0x17c] ;  /* 0x00017c00011e7983 */ /* 0x000f280000100800 */
[----:B------:R-:W4:Y:S01]  /*f170*/  LDL R31, [R1+0x180] ;  /* 0x00018000011f7983 */ /* 0x000f220000100800 */
[----:B------:R-:W-:Y:S02]  /*f180*/  ISETP.GT.AND P2, PT, R0, 0x8, PT ;  /* 0x000000080000780c */ /* 0x000fe40003f44270 */
[----:B------:R-:W-:Y:S01]  /*f190*/  PRMT R52, RZ, 0x7610, R52 ;  /* 0x00007610ff347816 */ /* 0x000fe20000000034 */
[----:B---3--:R-:W-:Y:S10]  /*f1a0*/  STL [R1+0x7e4], R11 ;  /* 0x0007e40b01007387 */ /* 0x008ff40000100800 */
[----:B----4-:R-:W-:-:S04]  /*f1b0*/  @P2 LOP3.LUT R31, R31, R30, RZ, 0x3c, !PT ;  /* 0x0000001e1f1f2212 */ /* 0x010fc800078e3cff */
[----:B------:R-:W-:-:S04]  /*f1c0*/  @P2 LOP3.LUT R30, R31, R30, RZ, 0x3c, !PT ;  /* 0x0000001e1f1e2212 */ /* 0x000fc800078e3cff */
[----:B------:R-:W-:-:S05]  /*f1d0*/  @P2 LOP3.LUT R31, R31, R30, RZ, 0x3c, !PT ;  /* 0x0000001e1f1f2212 */ /* 0x000fca00078e3cff */
[----:B------:R2:W3:Y:S04]  /*f1e0*/  @P2 LDG.E.U8 R52, desc[UR22][R30.64] ;  /* 0x000000161e342981 */ /* 0x0004e8000c1e1100 */
[----:B------:R-:W4:Y:S01]  /*f1f0*/  LDL R31, [R1+0x184] ;  /* 0x00018400011f7983 */ /* 0x000f220000100800 */
[----:B------:R-:W-:Y:S01]  /*f200*/  PRMT R53, RZ, 0x7610, R53 ;  /* 0x00007610ff357816 */ /* 0x000fe20000000035 */
[----:B--2---:R-:W-:Y:S01]  /*f210*/  @P2 IMAD.MOV.U32 R30, RZ, RZ, R38 ;  /* 0x000000ffff1e2224 */ /* 0x004fe200078e0026 */
[----:B------:R-:W-:Y:S01]  /*f220*/  PRMT R54, RZ, 0x7610, R54 ;  /* 0x00007610ff367816 */ /* 0x000fe20000000036 */
[----:B------:R-:W2:Y:S04]  /*f230*/  LDL R38, [R1+0x1a8] ;  /* 0x0001a80001267983 */ /* 0x000ea80000100800 */
[----:B----4-:R0:W4:Y:S04]  /*f240*/  @P2 LDG.E.U8 R53, desc[UR22][R30.64] ;  /* 0x000000161e352981 */ /* 0x010128000c1e1100 */
[----:B------:R-:W2:Y:S01]  /*f250*/  LDL R31, [R1+0x18c] ;  /* 0x00018c00011f7983 */ /* 0x000ea20000100800 */
[----:B0-----:R-:W-:Y:S01]  /*f260*/  @P2 IMAD.MOV.U32 R30, RZ, RZ, R45 ;  /* 0x000000ffff1e2224 */ /* 0x001fe200078e002d */
[----:B------:R-:W-:-:S02]  /*f270*/  PRMT R55, RZ, 0x7610, R55 ;  /* 0x00007610ff377816 */ /* 0x000fc40000000037 */
[----:B------:R-:W-:Y:S01]  /*f280*/  ISETP.GT.AND P1, PT, R0, 0x9, PT ;  /* 0x000000090000780c */ /* 0x000fe20003f24270 */
[----:B------:R-:W3:Y:S04]  /*f290*/  LDL R45, [R1+0x1b0] ;  /* 0x0001b000012d7983 */ /* 0x000ee80000100800 */
[----:B--2---:R0:W2:Y:S04]  /*f2a0*/  @P2 LDG.E.U8 R54, desc[UR22][R30.64] ;  /* 0x000000161e362981 */ /* 0x0040a8000c1e1100 */
[----:B------:R-:W2:Y:S01]  /*f2b0*/  LDL R31, [R1+0x194] ;  /* 0x00019400011f7983 */ /* 0x000ea20000100800 */
[----:B0-----:R-:W-:Y:S01]  /*f2c0*/  @P2 IMAD.MOV.U32 R30, RZ, RZ, R33 ;  /* 0x000000ffff1e2224 */ /* 0x001fe200078e0021 */
[----:B------:R-:W-:-:S02]  /*f2d0*/  PRMT R85, RZ, 0x7610, R85 ;  /* 0x00007610ff557816 */ /* 0x000fc40000000055 */
[----:B------:R-:W-:Y:S01]  /*f2e0*/  PRMT R87, RZ, 0x7610, R87 ;  /* 0x00007610ff577816 */ /* 0x000fe20000000057 */
[----:B------:R-:W3:Y:S04]  /*f2f0*/  LDL R33, [R1+0x1b8] ;  /* 0x0001b80001217983 */ /* 0x000ee80000100800 */
[----:B--2---:R0:W2:Y:S04]  /*f300*/  @P2 LDG.E.U8 R55, desc[UR22][R30.64] ;  /* 0x000000161e372981 */ /* 0x0040a8000c1e1100 */
[----:B------:R-:W0:Y:S04]  /*f310*/  LDL R30, [R1+0x19c] ;  /* 0x00019c00011e7983 */ /* 0x000e280000100800 */
[----:B------:R-:W0:Y:S02]  /*f320*/  LDL R31, [R1+0x1a0] ;  /* 0x0001a000011f7983 */ /* 0x000e240000100800 */
[----:B0-----:R-:W-:-:S04]  /*f330*/  @P1 LOP3.LUT R31, R31, R30, RZ, 0x3c, !PT ;  /* 0x0000001e1f1f1212 */ /* 0x001fc800078e3cff */
[----:B------:R-:W-:-:S04]  /*f340*/  @P1 LOP3.LUT R30, R31, R30, RZ, 0x3c, !PT ;  /* 0x0000001e1f1e1212 */ /* 0x000fc800078e3cff */
[----:B------:R-:W-:-:S05]  /*f350*/  @P1 LOP3.LUT R31, R31, R30, RZ, 0x3c, !PT ;  /* 0x0000001e1f1f1212 */ /* 0x000fca00078e3cff */
[----:B------:R0:W2:Y:S04]  /*f360*/  @P1 LDG.E.U8 R85, desc[UR22][R30.64] ;  /* 0x000000161e551981 */ /* 0x0000a8000c1e1100 */
[----:B------:R-:W3:Y:S01]  /*f370*/  LDL R31, [R1+0x1a4] ;  /* 0x0001a400011f7983 */ /* 0x000ee20000100800 */
[----:B0-----:R-:W-:-:S03]  /*f380*/  @P1 IMAD.MOV.U32 R30, RZ, RZ, R38 ;  /* 0x000000ffff1e1224 */ /* 0x001fc600078e0026 */
[----:B--2---:R0:W-:Y:S01]  /*f390*/  STL [R1+0x828], R85 ;  /* 0x0008285501007387 */ /* 0x0041e20000100800 */
[----:B------:R-:W-:Y:S02]  /*f3a0*/  PRMT R89, RZ, 0x7610, R89 ;  /* 0x00007610ff597816 */ /* 0x000fe40000000059 */
[----:B------:R-:W-:Y:S01]  /*f3b0*/  PRMT R91, RZ, 0x7610, R91 ;  /* 0x00007610ff5b7816 */ /* 0x000fe2000000005b */
[----:B------:R-:W2:Y:S04]  /*f3c0*/  LDL R38, [R1+0x1c8] ;  /* 0x0001c80001267983 */ /* 0x000ea80000100800 */
[----:B---3--:R1:W3:Y:S04]  /*f3d0*/  @P1 LDG.E.U8 R87, desc[UR22][R30.64] ;  /* 0x000000161e571981 */ /* 0x0082e8000c1e1100 */
[----:B0-----:R-:W2:Y:S04]  /*f3e0*/  LDL R85, [R1+0x1c0] ;  /* 0x0001c00001557983 */ /* 0x001ea80000100800 */
[----:B------:R-:W2:Y:S01]  /*f3f0*/  LDL R31, [R1+0x1ac] ;  /* 0x0001ac00011f7983 */ /* 0x000ea20000100800 */
[----:B-1----:R-:W-:Y:S01]  /*f400*/  @P1 IMAD.MOV.U32 R30, RZ, RZ, R45 ;  /* 0x000000ffff1e1224 */ /* 0x002fe200078e002d */
[----:B------:R-:W-:-:S02]  /*f410*/  ISETP.GT.AND P2, PT, R0, 0xa, PT ;  /* 0x0000000a0000780c */ /* 0x000fc40003f44270 */
[----:B------:R-:W-:Y:S01]  /*f420*/  PRMT R43, RZ, 0x7610, R43 ;  /* 0x00007610ff2b7816 */ /* 0x000fe2000000002b */
[----:B------:R-:W3:Y:S04]  /*f430*/  LDL R45, [R1+0x1ec] ;  /* 0x0001ec00012d7983 */ /* 0x000ee80000100800 */
[----:B--2---:R0:W2:Y:S04]  /*f440*/  @P1 LDG.E.U8 R89, desc[UR22][R30.64] ;  /* 0x000000161e591981 */ /* 0x0040a8000c1e1100 */
[----:B------:R-:W2:Y:S01]  /*f450*/  LDL R31, [R1+0x1b4] ;  /* 0x0001b400011f7983 */ /* 0x000ea20000100800 */
[----:B0-----:R-:W-:Y:S01]  /*f460*/  @P1 IMAD.MOV.U32 R30, RZ, RZ, R33 ;  /* 0x000000ffff1e1224 */ /* 0x001fe200078e0021 */
[----:B------:R-:W-:-:S02]  /*f470*/  PRMT R37, RZ, 0x7610, R37 ;  /* 0x00007610ff257816 */ /* 0x000fc40000000025 */
[----:B------:R-:W3:Y:S04]  /*f480*/  LDL R33, [R1+0x1f4] ;  /* 0x0001f40001217983 */ /* 0x000ee80000100800 */
[----:B--2---:R0:W2:Y:S04]  /*f490*/  @P1 LDG.E.U8 R91, desc[UR22][R30.64] ;  /* 0x000000161e5b1981 */ /* 0x0040a8000c1e1100 */
[----:B------:R-:W2:Y:S01]  /*f4a0*/  LDL R31, [R1+0x1bc] ;  /* 0x0001bc00011f7983 */ /* 0x000ea20000100800 */
[----:B0-----:R-:W-:-:S03]  /*f4b0*/  @P2 IMAD.MOV.U32 R30, RZ, RZ, R85 ;  /* 0x000000ffff1e2224 */ /* 0x001fc600078e0055 */
[----:B------:R-:W3:Y:S04]  /*f4c0*/  LDL R85, [R1+0x1f8] ;  /* 0x0001f80001557983 */ /* 0x000ee80000100800 */
[----:B--2---:R0:W2:Y:S04]  /*f4d0*/  @P2 LDG.E.U8 R43, desc[UR22][R30.64] ;  /* 0x000000161e2b2981 */ /* 0x0040a8000c1e1100 */
[----:B------:R-:W3:Y:S01]  /*f4e0*/  LDL R31, [R1+0x1c4] ;  /* 0x0001c400011f7983 */ /* 0x000ee20000100800 */
[----:B0-----:R-:W-:-:S03]  /*f4f0*/  @P2 IMAD.MOV.U32 R30, RZ, RZ, R38 ;  /* 0x000000ffff1e2224 */ /* 0x001fc600078e0026 */
[----:B--2---:R0:W-:Y:S01]  /*f500*/  STL [R1+0xdc], R43 ;  /* 0x0000dc2b01007387 */ /* 0x0041e20000100800 */
[----:B------:R-:W-:-:S03]  /*f510*/  PRMT R41, RZ, 0x7610, R41 ;  /* 0x00007610ff297816 */ /* 0x000fc60000000029 */
[----:B------:R-:W2:Y:S04]  /*f520*/  LDL R38, [R1+0x200] ;  /* 0x0002000001267983 */ /* 0x000ea80000100800 */
[----:B---3--:R1:W3:Y:S04]  /*f530*/  @P2 LDG.E.U8 R37, desc[UR22][R30.64] ;  /* 0x000000161e252981 */ /* 0x0082e8000c1e1100 */
[----:B0-----:R-:W2:Y:S04]  /*f540*/  LDL R43, [R1+0x1fc] ;  /* 0x0001fc00012b7983 */ /* 0x001ea80000100800 */
[----:B------:R-:W2:Y:S01]  /*f550*/  LDL R31, [R1+0x1e8] ;  /* 0x0001e800011f7983 */ /* 0x000ea20000100800 */
[----:B-1----:R-:W-:-:S05]  /*f560*/  @P2 IMAD.MOV.U32 R30, RZ, RZ, R45 ;  /* 0x000000ffff1e2224 */ /* 0x002fca00078e002d */
[----:B--2---:R0:W2:Y:S04]  /*f570*/  @P2 LDG.E.U8 R41, desc[UR22][R30.64] ;  /* 0x000000161e292981 */ /* 0x0040a8000c1e1100 */
[----:B---3--:R1:W-:Y:S04]  /*f580*/  STL [R1+0xd8], R37 ;  /* 0x0000d82501007387 */ /* 0x0083e80000100800 */
[----:B------:R-:W3:Y:S04]  /*f590*/  LDL R45, [R1+0x208] ;  /* 0x00020800012d7983 */ /* 0x000ee80000100800 */
[----:B------:R-:W3:Y:S04]  /*f5a0*/  LDL R31, [R1+0x1f0] ;  /* 0x0001f000011f7983 */ /* 0x000ee80000100800 */
[----:B-1----:R-:W4:Y:S01]  /*f5b0*/  LDL R37, [R1+0x204] ;  /* 0x0002040001257983 */ /* 0x002f220000100800 */
[----:B------:R-:W-:Y:S01]  /*f5c0*/  ISETP.GT.AND P1, PT, R0, 0xb, PT ;  /* 0x0000000b0000780c */ /* 0x000fe20003f24270 */
[----:B0-----:R-:W-:Y:S01]  /*f5d0*/  @P2 IMAD.MOV.U32 R30, RZ, RZ, R33 ;  /* 0x000000ffff1e2224 */ /* 0x001fe200078e0021 */
[----:B------:R-:W-:-:S02]  /*f5e0*/  PRMT R32, RZ, 0x7610, R32 ;  /* 0x00007610ff207816 */ /* 0x000fc40000000020 */
[----:B------:R-:W-:Y:S01]  /*f5f0*/  PRMT R40, RZ, 0x7610, R40 ;  /* 0x00007610ff287816 */ /* 0x000fe20000000028 */
[----:B--2---:R0:W-:Y:S01]  /*f600*/  STL [R1+0xd4], R41 ;  /* 0x0000d42901007387 */ /* 0x0041e20000100800 */
[----:B------:R-:W-:Y:S02]  /*f610*/  PRMT R47, RZ, 0x7610, R47 ;  /* 0x00007610ff2f7816 */ /* 0x000fe4000000002f */
[----:B------:R-:W-:Y:S01]  /*f620*/  PRMT R35, RZ, 0x7610, R35 ;  /* 0x00007610ff237816 */ /* 0x000fe20000000023 */
[----:B------:R-:W2:Y:S04]  /*f630*/  LDL R33, [R1+0x374] ;  /* 0x0003740001217983 */ /* 0x000ea80000100800 */
[----:B0-----:R-:W2:Y:S04]  /*f640*/  LDL R41, [R1+0x370] ;  /* 0x0003700001297983 */ /* 0x001ea80000100800 */
[----:B---3--:R0:W3:Y:S02]  /*f650*/  @P2 LDG.E.U8 R32, desc[UR22][R30.64] ;  /* 0x000000161e202981 */ /* 0x0080e4000c1e1100 */
[----:B0-----:R-:W-:-:S02]  /*f660*/  @P1 IMAD.MOV.U32 R30, RZ, RZ, R43 ;  /* 0x000000ffff1e1224 */ /* 0x001fc400078e002b */
[----:B------:R-:W-:-:S05]  /*f670*/  @P1 IMAD.MOV.U32 R31, RZ, RZ, R85 ;  /* 0x000000ffff1f1224 */ /* 0x000fca00078e0055 */
[----:B------:R4:W3:Y:S02]  /*f680*/  @P1 LDG.E.U8 R40, desc[UR22][R30.64] ;  /* 0x000000161e281981 */ /* 0x0008e4000c1e1100 */
[----:B----4-:R-:W-:Y:S02]  /*f690*/  @P1 IMAD.MOV.U32 R30, RZ, RZ, R37 ;  /* 0x000000ffff1e1224 */ /* 0x010fe400078e0025 */
[----:B------:R-:W-:-:S05]  /*f6a0*/  @P1 IMAD.MOV.U32 R31, RZ, RZ, R38 ;  /* 0x000000ffff1f1224 */ /* 0x000fca00078e0026 */
[----:B------:R0:W4:Y:S02]  /*f6b0*/  @P1 LDG.E.U8 R47, desc[UR22][R30.64] ;  /* 0x000000161e2f1981 */ /* 0x000124000c1e1100 */
[----:B0-----:R-:W-:Y:S02]  /*f6c0*/  @P1 IMAD.MOV.U32 R31, RZ, RZ, R45 ;  /* 0x000000ffff1f1224 */ /* 0x001fe400078e002d */
[----:B--2---:R-:W-:-:S05]  /*f6d0*/  @P1 IMAD.MOV.U32 R30, RZ, RZ, R41 ;  /* 0x000000ffff1e1224 */ /* 0x004fca00078e0029 */
[----:B------:R0:W2:Y:S04]  /*f6e0*/  @P1 LDG.E.U8 R35, desc[UR22][R30.64] ;  /* 0x000000161e231981 */ /* 0x0000a8000c1e1100 */
[----:B---3--:R1:W-:Y:S04]  /*f6f0*/  STL [R1+0xd0], R32 ;  /* 0x0000d02001007387 */ /* 0x0083e80000100800 */
[----:B------:R-:W3:Y:S04]  /*f700*/  LDL R43, [R1+0x37c] ;  /* 0x00037c00012b7983 */ /* 0x000ee80000100800 */
[----:B-1----:R-:W3:Y:S04]  /*f710*/  LDL R32, [R1+0x378] ;  /* 0x0003780001207983 */ /* 0x002ee80000100800 */
[----:B------:R1:W-:Y:S04]  /*f720*/  STL [R1+0xcc], R40 ;  /* 0x0000cc2801007387 */ /* 0x0003e80000100800 */
[----:B------:R-:W4:Y:S04]  /*f730*/  LDL R38, [R1+0x384] ;  /* 0x0003840001267983 */ /* 0x000f280000100800 */
[----:B------:R-:W4:Y:S04]  /*f740*/  LDL R37, [R1+0x388] ;  /* 0x0003880001257983 */ /* 0x000f280000100800 */
[----:B-1----:R-:W4:Y:S04]  /*f750*/  LDL R40, [R1+0x380] ;  /* 0x0003800001287983 */ /* 0x002f280000100800 */
[----:B------:R-:W4:Y:S01]  /*f760*/  LDL R41, [R1+0x41c] ;  /* 0x00041c0001297983 */ /* 0x000f220000100800 */
        /* <DEDUP_REMOVED lines=8> */
[----:B0-----:R-:W2:Y:S01]  /*f7f0*/  LDL R35, [R1+0x420] ;  /* 0x0004200001237983 */ /* 0x001ea20000100800 */
[----:B---3--:R-:W-:-:S03]  /*f800*/  @P1 IMAD.MOV.U32 R30, RZ, RZ, R32 ;  /* 0x000000ffff1e1224 */ /* 0x008fc600078e0020 */
[----:B------:R-:W3:Y:S04]  /*f810*/  LDL R32, [R1+0x428] ;  /* 0x0004280001207983 */ /* 0x000ee80000100800 */
[----:B------:R4:W3:Y:S02]  /*f820*/  @P1 LDG.E.U8 R44, desc[UR22][R30.64] ;  /* 0x000000161e2c1981 */ /* 0x0008e4000c1e1100 */
[----:B----4-:R-:W-:Y:S02]  /*f830*/  @P2 IMAD.MOV.U32 R30, RZ, RZ, R40 ;  /* 0x000000ffff1e2224 */ /* 0x010fe400078e0028 */
[----:B------:R-:W-:Y:S01]  /*f840*/  @P2 IMAD.MOV.U32 R31, RZ, RZ, R43 ;  /* 0x000000ffff1f2224 */ /* 0x000fe200078e002b */
[----:B------:R-:W4:Y:S04]  /*f850*/  LDL R40, [R1+0x42c] ;  /* 0x00042c0001287983 */ /* 0x000f280000100800 */
[----:B------:R0:W3:Y:S02]  /*f860*/  @P2 LDG.E.U8 R39, desc[UR22][R30.64] ;  /* 0x000000161e272981 */ /* 0x0000e4000c1e1100 */
[----:B0-----:R-:W-:-:S02]  /*f870*/  @P2 IMAD.MOV.U32 R30, RZ, RZ, R37 ;  /* 0x000000ffff1e2224 */ /* 0x001fc400078e0025 */
[----:B------:R-:W-:-:S05]  /*f880*/  @P2 IMAD.MOV.U32 R31, RZ, RZ, R38 ;  /* 0x000000ffff1f2224 */ /* 0x000fca00078e0026 */
[----:B------:R0:W4:Y:S02]  /*f890*/  @P2 LDG.E.U8 R42, desc[UR22][R30.64] ;  /* 0x000000161e2a2981 */ /* 0x000124000c1e1100 */
[----:B0-----:R-:W-:Y:S02]  /*f8a0*/  @P2 IMAD.MOV.U32 R31, RZ, RZ, R41 ;  /* 0x000000ffff1f2224 */ /* 0x001fe400078e0029 */
[----:B--2---:R-:W-:-:S05]  /*f8b0*/  @P2 IMAD.MOV.U32 R30, RZ, RZ, R35 ;  /* 0x000000ffff1e2224 */ /* 0x004fca00078e0023 */
[----:B------:R0:W2:Y:S04]  /*f8c0*/  @P2 LDG.E.U8 R34, desc[UR22][R30.64] ;  /* 0x000000161e222981 */ /* 0x0000a8000c1e1100 */
[----:B---3--:R1:W-:Y:S04]  /*f8d0*/  STL [R1+0xac], R39 ;  /* 0x0000ac2701007387 */ /* 0x0083e80000100800 */
[----:B------:R-:W3:Y:S04]  /*f8e0*/  LDL R38, [R1+0x434] ;  /* 0x0004340001267983 */ /* 0x000ee80000100800 */
[----:B------:R-:W3:Y:S04]  /*f8f0*/  LDL R37, [R1+0x438] ;  /* 0x0004380001257983 */ /* 0x000ee80000100800 */
[----:B-1----:R-:W3:Y:S04]  /*f900*/  LDL R39, [R1+0x430] ;  /* 0x0004300001277983 */ /* 0x002ee80000100800 */
[----:B------:R-:W3:Y:S01]  /*f910*/  LDL R35, [R1+0x38c] ;  /* 0x00038c0001237983 */ /* 0x000ee20000100800 */
[----:B------:R-:W-:Y:S01]  /*f920*/  ISETP.GT.AND P1, PT, R0, 0xd, PT ;  /* 0x0000000d0000780c */ /* 0x000fe20003f24270 */
[----:B0-----:R-:W-:Y:S01]  /*f930*/  @P2 IMAD.MOV.U32 R30, RZ, RZ, R32 ;  /* 0x000000ffff1e2224 */ /* 0x001fe200078e0020 */
[----:B------:R-:W-:Y:S01]  /*f940*/  PRMT R11, RZ, 0x7610, R11 ;  /* 0x00007610ff0b7816 */ /* 0x000fe2000000000b */
[----:B------:R-:W-:Y:S01]  /*f950*/  @P2 IMAD.MOV.U32 R31, RZ, RZ, R33 ;  /* 0x000000ffff1f2224 */ /* 0x000fe200078e0021 */
[----:B------:R-:W-:-:S04]  /*f960*/  PRMT R22, RZ, 0x7610, R22 ;  /* 0x00007610ff167816 */ /* 0x000fc80000000016 */
[----:B------:R4:W3:Y:S05]  /*f970*/  @P2 LDG.E.U8 R11, desc[UR22][R30.64] ;  /* 0x000000161e0b2981 */ /* 0x0008ea000c1e1100 */
[----:B----4-:R-:W-:Y:S01]  /*f980*/  @P1 IMAD.MOV.U32 R31, RZ, RZ, R40 ;  /* 0x000000ffff1f1224 */ /* 0x010fe200078e0028 */
[----:B--2---:R0:W-:Y:S04]  /*f990*/  STL [R1+0xa4], R34 ;  /* 0x0000a42201007387 */ /* 0x0041e80000100800 */
[----:B0-----:R-:W2:Y:S01]  /*f9a0*/  LDL R34, [R1+0x418] ;  /* 0x0004180001227983 */ /* 0x001ea20000100800 */
[----:B---3--:R-:W-:-:S05]  /*f9b0*/  @P1 IMAD.MOV.U32 R30, RZ, RZ, R39 ;  /* 0x000000ffff1e1224 */ /* 0x008fca00078e0027 */
[----:B------:R0:W3:Y:S01]  /*f9c0*/  @P1 LDG.E.U8 R22, desc[UR22][R30.64] ;  /* 0x000000161e161981 */ /* 0x0000e2000c1e1100 */
[----:B------:R-:W-:Y:S02]  /*f9d0*/  PRMT R25, RZ, 0x7610, R25 ;  /* 0x00007610ff197816 */ /* 0x000fe40000000019 */
[----:B------:R-:W-:Y:S01]  /*f9e0*/  PRMT R24, RZ, 0x7610, R24 ;  /* 0x00007610ff187816 */ /* 0x000fe20000000018 */
[----:B0-----:R-:W-:Y:S02]  /*f9f0*/  @P1 IMAD.MOV.U32 R30, RZ, RZ, R37 ;  /* 0x000000ffff1e1224 */ /* 0x001fe400078e0025 */
[----:B------:R-:W-:-:S05]  /*fa00*/  @P1 IMAD.MOV.U32 R31, RZ, RZ, R38 ;  /* 0x000000ffff1f1224 */ /* 0x000fca00078e0026 */
[----:B------:R0:W4:Y:S04]  /*fa10*/  @P1 LDG.E.U8 R25, desc[UR22][R30.64] ;  /* 0x000000161e191981 */ /* 0x000128000c1e1100 */
[----:B------:R-:W-:Y:S04]  /*fa20*/  STL [R1+0xc4], R47 ;  /* 0x0000c42f01007387 */ /* 0x000fe80000100800 */
[----:B------:R-:W4:Y:S01]  /*fa30*/  LDL R33, [R1+0x390] ;  /* 0x0003900001217983 */ /* 0x000f220000100800 */
[----:B0-----:R-:W-:-:S03]  /*fa40*/  @P1 IMAD.MOV.U32 R31, RZ, RZ, R35 ;  /* 0x000000ffff1f1224 */ /* 0x001fc600078e0023 */
[----:B------:R-:W4:Y:S04]  /*fa50*/  LDL R32, [R1+0x394] ;  /* 0x0003940001207983 */ /* 0x000f280000100800 */
[----:B------:R-:W-:Y:S01]  /*fa60*/  STL [R1+0x7e8], R11 ;  /* 0x0007e80b01007387 */ /* 0x000fe20000100800 */
[----:B--2---:R-:W-:-:S05]  /*fa70*/  @P1 IMAD.MOV.U32 R30, RZ, RZ, R34 ;  /* 0x000000ffff1e1224 */ /* 0x004fca00078e0022 */
[----:B------:R0:W2:Y:S04]  /*fa80*/  @P1 LDG.E.U8 R24, desc[UR22][R30.64] ;  /* 0x000000161e181981 */ /* 0x0000a8000c1e1100 */
[----:B---3--:R-:W-:Y:S04]  /*fa90*/  STL [R1+0x7ec], R22 ;  /* 0x0007ec1601007387 */ /* 0x008fe80000100800 */
[----:B------:R-:W-:Y:S04]  /*faa0*/  STL [R1+0xb4], R44 ;  /* 0x0000b42c01007387 */ /* 0x000fe80000100800 */
[----:B------:R-:W3:Y:S04]  /*fab0*/  LDL R40, [R1+0x398] ;  /* 0x0003980001287983 */ /* 0x000ee80000100800 */
[----:B------:R-:W3:Y:S04]  /*fac0*/  LDL R39, [R1+0x39c] ;  /* 0x00039c0001277983 */ /* 0x000ee80000100800 */
[----:B----4-:R-:W-:Y:S04]  /*fad0*/  STL [R1+0x7f0], R25 ;  /* 0x0007f01901007387 */ /* 0x010fe80000100800 */
[----:B------:R-:W4:Y:S04]  /*fae0*/  LDL R38, [R1+0x3a0] ;  /* 0x0003a00001267983 */ /* 0x000f280000100800 */
[----:B------:R-:W4:Y:S01]  /*faf0*/  LDL R37, [R1+0x3a4] ;  /* 0x0003a40001257983 */ /* 0x000f220000100800 */
[----:B0-----:R-:W-:-:S02]  /*fb00*/  @P1 IMAD.MOV.U32 R31, RZ, RZ, R33 ;  /* 0x000000ffff1f1224 */ /* 0x001fc400078e0021 */
[----:B------:R-:W-:Y:S01]  /*fb10*/  @P1 IMAD.MOV.U32 R30, RZ, RZ, R32 ;  /* 0x000000ffff1e1224 */ /* 0x000fe200078e0020 */
[----:B------:R-:W-:Y:S02]  /*fb20*/  ISETP.GT.AND P2, PT, R0, 0xe, PT ;  /* 0x0000000e0000780c */ /* 0x000fe40003f44270 */
[----:B------:R-:W-:Y:S02]  /*fb30*/  PRMT R82, RZ, 0x7610, R82 ;  /* 0x00007610ff527816 */ /* 0x000fe40000000052 */
[----:B------:R-:W-:-:S04]  /*fb40*/  PRMT R19, RZ, 0x7610, R19 ;  /* 0x00007610ff137816 */ /* 0x000fc80000000013 */
[----:B------:R3:W4:Y:S04]  /*fb50*/  @P1 LDG.E.U8 R82, desc[UR22][R30.64] ;  /* 0x000000161e521981 */ /* 0x000728000c1e1100 */
[----:B--2---:R-:W-:Y:S04]  /*fb60*/  STL [R1+0x7f4], R24 ;  /* 0x0007f41801007387 */ /* 0x004fe80000100800 */
[----:B------:R-:W-:Y:S04]  /*fb70*/  STL [R1+0xa8], R42 ;  /* 0x0000a82a01007387 */ /* 0x000fe80000100800 */
[----:B------:R-:W2:Y:S04]  /*fb80*/  LDL R33, [R1+0x3a8] ;  /* 0x0003a80001217983 */ /* 0x000ea80000100800 */
[----:B------:R-:W2:Y:S01]  /*fb90*/  LDL R32, [R1+0x3ac] ;  /* 0x0003ac0001207983 */ /* 0x000ea20000100800 */
[----:B------:R-:W-:-:S02]  /*fba0*/  PRMT R21, RZ, 0x7610, R21 ;  /* 0x00007610ff157816 */ /* 0x000fc40000000015 */
[----:B------:R-:W-:Y:S01]  /*fbb0*/  PRMT R18, RZ, 0x7610, R18 ;  /* 0x00007610ff127816 */ /* 0x000fe20000000012 */
[----:B------:R-:W2:Y:S04]  /*fbc0*/  LDL R35, [R1+0x3b0] ;  /* 0x0003b00001237983 */ /* 0x000ea80000100800 */
[----:B------:R-:W2:Y:S01]  /*fbd0*/  LDL R34, [R1+0x3b4] ;  /* 0x0003b40001227983 */ /* 0x000ea20000100800 */
[----:B---3--:R-:W-:Y:S02]  /*fbe0*/  @P2 IMAD.MOV.U32 R31, RZ, RZ, R40 ;  /* 0x000000ffff1f2224 */ /* 0x008fe400078e0028 */
[----:B------:R-:W-:-:S05]  /*fbf0*/  @P2 IMAD.MOV.U32 R30, RZ, RZ, R39 ;  /* 0x000000ffff1e2224 */ /* 0x000fca00078e0027 */
[----:B------:R4:W3:Y:S02]  /*fc00*/  @P2 LDG.E.U8 R19, desc[UR22][R30.64] ;  /* 0x000000161e132981 */ /* 0x0008e4000c1e1100 */
[----:B----4-:R-:W-:Y:S02]  /*fc10*/  @P2 IMAD.MOV.U32 R30, RZ, RZ, R37 ;  /* 0x000000ffff1e2224 */ /* 0x010fe400078e0025 */
[----:B------:R-:W-:-:S05]  /*fc20*/  @P2 IMAD.MOV.U32 R31, RZ, RZ, R38 ;  /* 0x000000ffff1f2224 */ /* 0x000fca00078e0026 */
[----:B------:R2:W4:Y:S04]  /*fc30*/  @P2 LDG.E.U8 R21, desc[UR22][R30.64] ;  /* 0x000000161e152981 */ /* 0x000528000c1e1100 */
[----:B------:R-:W-:Y:S01]  /*fc40*/  STL [R1+0x7f8], R82 ;  /* 0x0007f85201007387 */ /* 0x000fe20000100800 */
[----:B--2---:R-:W-:Y:S02]  /*fc50*/  @P2 IMAD.MOV.U32 R31, RZ, RZ, R33 ;  /* 0x000000ffff1f2224 */ /* 0x004fe400078e0021 */
[----:B------:R-:W-:-:S05]  /*fc60*/  @P2 IMAD.MOV.U32 R30, RZ, RZ, R32 ;  /* 0x000000ffff1e2224 */ /* 0x000fca00078e0020 */
[----:B------:R0:W2:Y:S04]  /*fc70*/  @P2 LDG.E.U8 R18, desc[UR22][R30.64] ;  /* 0x000000161e122981 */ /* 0x0000a8000c1e1100 */
[----:B---3--:R-:W-:Y:S04]  /*fc80*/  STL [R1+0x7fc], R19 ;  /* 0x0007fc1301007387 */ /* 0x008fe80000100800 */
[----:B------:R-:W3:Y:S04]  /*fc90*/  LDL R39, [R1+0x20c] ;  /* 0x00020c0001277983 */ /* 0x000ee80000100800 */
[----:B------:R-:W3:Y:S01]  /*fca0*/  LDL R38, [R1+0x210] ;  /* 0x0002100001267983 */ /* 0x000ee20000100800 */
[----:B0-----:R-:W-:-:S03]  /*fcb0*/  @P2 IMAD.MOV.U32 R31, RZ, RZ, R35 ;  /* 0x000000ffff1f2224 */ /* 0x001fc600078e0023 */
[----:B----4-:R0:W-:Y:S04]  /*fcc0*/  STL [R1+0x800], R21 ;  /* 0x0008001501007387 */ /* 0x0101e80000100800 */
[----:B------:R-:W4:Y:S04]  /*fcd0*/  LDL R33, [R1+0x214] ;  /* 0x0002140001217983 */ /* 0x000f280000100800 */
[----:B------:R-:W4:Y:S01]  /*fce0*/  LDL R32, [R1+0x218] ;  /* 0x0002180001207983 */ /* 0x000f220000100800 */
[----:B------:R-:W-:Y:S02]  /*fcf0*/  ISETP.GT.AND P1, PT, R0, 0xf, PT ;  /* 0x0000000f0000780c */ /* 0x000fe40003f24270 */
[----:B------:R-:W-:Y:S01]  /*fd00*/  PRMT R51, RZ, 0x7610, R51 ;  /* 0x00007610ff337816 */ /* 0x000fe20000000033 */
[----:B------:R-:W-:Y:S01]  /*fd10*/  @P2 IMAD.MOV.U32 R30, RZ, RZ, R34 ;  /* 0x000000ffff1e2224 */ /* 0x000fe200078e0022 */
[----:B------:R-:W-:-:S04]  /*fd20*/  PRMT R20, RZ, 0x7610, R20 ;  /* 0x00007610ff147816 */ /* 0x000fc80000000014 */
[----:B------:R1:W4:Y:S04]  /*fd30*/  @P6 LDG.E.U8 R51, desc[UR22][R8.64] ;  /* 0x0000001608336981 */ /* 0x000328000c1e1100 */
[----:B------:R3:W4:Y:S01]  /*fd40*/  @P2 LDG.E.U8 R20, desc[UR22][R30.64] ;  /* 0x000000161e142981 */ /* 0x000722000c1e1100 */
[----:B-1----:R-:W-:-:S03]  /*fd50*/  PRMT R8, RZ, 0x7610, R8 ;  /* 0x00007610ff087816 */ /* 0x002fc60000000008 */
[----:B--2---:R-:W-:Y:S04]  /*fd60*/  STL [R1+0x804], R18 ;  /* 0x0008041201007387 */ /* 0x004fe80000100800 */
[----:B------:R-:W2:Y:S04]  /*fd70*/  LDL R37, [R1+0x21c] ;  /* 0x00021c0001257983 */ /* 0x000ea80000100800 */
[----:B------:R-:W2:Y:S04]  /*fd80*/  LDL R35, [R1+0x220] ;  /* 0x0002200001237983 */ /* 0x000ea80000100800 */
[----:B------:R-:W2:Y:S04]  /*fd90*/  LDL R34, [R1+0x224] ;  /* 0x0002240001227983 */ /* 0x000ea80000100800 */
[----:B0-----:R-:W2:Y:S01]  /*fda0*/  LDL R21, [R1+0x228] ;  /* 0x0002280001157983 */ /* 0x001ea20000100800 */
[----:B---3--:R-:W-:-:S02]  /*fdb0*/  @P1 IMAD.MOV.U32 R31, RZ, RZ, R39 ;  /* 0x000000ffff1f1224 */ /* 0x008fc400078e0027 */
[----:B------:R-:W-:-:S05]  /*fdc0*/  @P1 IMAD.MOV.U32 R30, RZ, RZ, R38 ;  /* 0x000000ffff1e1224 */ /* 0x000fca00078e0026 */
[----:B------:R4:W3:Y:S01]  /*fdd0*/  @P1 LDG.E.U8 R8, desc[UR22][R30.64] ;  /* 0x000000161e081981 */ /* 0x0008e2000c1e1100 */
[----:B------:R-:W-:Y:S02]  /*fde0*/  PRMT R49, RZ, 0x7610, R49 ;  /* 0x00007610ff317816 */ /* 0x000fe40000000031 */
[----:B------:R-:W-:-:S04]  /*fdf0*/  PRMT R9, RZ, 0x7610, R9 ;  /* 0x00007610ff097816 */ /* 0x000fc80000000009 */
[----:B------:R0:W3:Y:S01]  /*fe00*/  @P6 LDG.E.U8 R49, desc[UR22][R6.64] ;  /* 0x0000001606316981 */ /* 0x0000e2000c1e1100 */
[----:B----4-:R-:W-:Y:S02]  /*fe10*/  @P1 IMAD.MOV.U32 R31, RZ, RZ, R33 ;  /* 0x000000ffff1f1224 */ /* 0x010fe400078e0021 */
[----:B------:R-:W-:-:S05]  /*fe20*/  @P1 IMAD.MOV.U32 R30, RZ, RZ, R32 ;  /* 0x000000ffff1e1224 */ /* 0x000fca00078e0020 */
[----:B------:R2:W4:Y:S01]  /*fe30*/  @P1 LDG.E.U8 R9, desc[UR22][R30.64] ;  /* 0x000000161e091981 */ /* 0x000522000c1e1100 */
[----:B0-----:R-:W-:Y:S02]  /*fe40*/  PRMT R6, RZ, 0x7610, R6 ;  /* 0x00007610ff067816 */ /* 0x001fe40000000006 */
[----:B------:R-:W-:Y:S01]  /*fe50*/  PRMT R7, RZ, 0x7610, R7 ;  /* 0x00007610ff077816 */ /* 0x000fe20000000007 */
[----:B------:R-:W-:Y:S01]  /*fe60*/  STL [R1+0x808], R20 ;  /* 0x0008081401007387 */ /* 0x000fe20000100800 */
[----:B--2---:R-:W-:Y:S02]  /*fe70*/  @P1 IMAD.MOV.U32 R31, RZ, RZ, R37 ;  /* 0x000000ffff1f1224 */ /* 0x004fe400078e0025 */
[----:B------:R-:W-:-:S05]  /*fe80*/  @P1 IMAD.MOV.U32 R30, RZ, RZ, R35 ;  /* 0x000000ffff1e1224 */ /* 0x000fca00078e0023 */
[----:B------:R0:W2:Y:S02]  /*fe90*/  @P1 LDG.E.U8 R6, desc[UR22][R30.64] ;  /* 0x000000161e061981 */ /* 0x0000a4000c1e1100 */
[----:B0-----:R-:W-:Y:S02]  /*fea0*/  @P1 IMAD.MOV.U32 R30, RZ, RZ, R21 ;  /* 0x000000ffff1e1224 */ /* 0x001fe400078e0015 */
[----:B------:R-:W-:-:S05]  /*feb0*/  @P1 IMAD.MOV.U32 R31, RZ, RZ, R34 ;  /* 0x000000ffff1f1224 */ /* 0x000fca00078e0022 */
[----:B------:R-:W2:Y:S04]  /*fec0*/  @P1 LDG.E.U8 R7, desc[UR22][R30.64] ;  /* 0x000000161e071981 */ /* 0x000ea8000c1e1100 */
[----:B---3--:R-:W-:Y:S04]  /*fed0*/  STL [R1+0x80c], R8 ;  /* 0x00080c0801007387 */ /* 0x008fe80000100800 */
[----:B------:R-:W3:Y:S04]  /*fee0*/  LDL R33, [R1+0x43c] ;  /* 0x00043c0001217983 */ /* 0x000ee80000100800 */
[----:B------:R-:W3:Y:S04]  /*fef0*/  LDL R32, [R1+0x440] ;  /* 0x0004400001207983 */ /* 0x000ee80000100800 */
[----:B----4-:R-:W-:Y:S04]  /*ff00*/  STL [R1+0x810], R9 ;  /* 0x0008100901007387 */ /* 0x010fe80000100800 */
[----:B------:R-:W4:Y:S04]  /*ff10*/  LDL R37, [R1+0x448] ;  /* 0x0004480001257983 */ /* 0x000f280000100800 */
[----:B------:R-:W4:Y:S01]  /*ff20*/  LDL R39, [R1+0x444] ;  /* 0x0004440001277983 */ /* 0x000f220000100800 */
[----:B------:R-:W-:-:S03]  /*ff30*/  ISETP.GT.AND P2, PT, R0, 0x10, PT ;  /* 0x000000100000780c */ /* 0x000fc60003f44270 */
[----:B--2---:R0:W-:Y:S04]  /*ff40*/  STL [R1+0x814], R6 ;  /* 0x0008140601007387 */ /* 0x0041e80000100800 */
[----:B------:R-:W2:Y:S04]  /*ff50*/  LDL R38, [R1+0x44c] ;  /* 0x00044c0001267983 */ /* 0x000ea80000100800 */
[----:B------:R-:W2:Y:S04]  /*ff60*/  LDL R21, [R1+0x450] ;  /* 0x0004500001157983 */ /* 0x000ea80000100800 */
[----:B------:R-:W2:Y:S04]  /*ff70*/  LDL R34, [R1+0x458] ;  /* 0x0004580001227983 */ /* 0x000ea80000100800 */
[----:B------:R-:W2:Y:S04]  /*ff80*/  LDL R35, [R1+0x454] ;  /* 0x0004540001237983 */ /* 0x000ea80000100800 */
[----:B------:R1:W-:Y:S01]  /*ff90*/  STL [R1+0x818], R7 ;  /* 0x0008180701007387 */ /* 0x0003e20000100800 */
[----:B------:R-:W-:-:S02]  /*ffa0*/  PRMT R56, RZ, 0x7610, R56 ;  /* 0x00007610ff387816 */ /* 0x000fc40000000038 */
[----:B------:R-:W-:Y:S01]  /*ffb0*/  PRMT R63, RZ, 0x7610, R63 ;  /* 0x00007610ff3f7816 */ /* 0x000fe2000000003f */
[----:B0-----:R-:W2:Y:S01]  /*ffc0*/  LDL R6, [R1+0x468] ;  /* 0x0004680001067983 */ /* 0x001ea20000100800 */
[----:B---3--:R-:W-:-:S03]  /*ffd0*/  @P2 IMAD.MOV.U32 R31, RZ, RZ, R33 ;  /* 0x000000ffff1f2224 */ /* 0x008fc600078e0021 */
[----:B------:R-:W3:Y:S01]  /*ffe0*/  LDL R33, [R1+0x45c] ;  /* 0x00045c0001217983 */ /* 0x000ee20000100800 */
[----:B------:R-:W-:-:S03]  /*fff0*/  @P2 IMAD.MOV.U32 R30, RZ, RZ, R32 ;  /* 0x000000ffff1e2224 */ /* 0x000fc600078e0020 */
[----:B------:R-:W3:Y:S04]  /*10000*/  LDL R32, [R1+0x460] ;  /* 0x0004600001207983 */ /* 0x000ee80000100800 */
[----:B------:R4:W3:Y:S01]  /*10010*/  @P2 LDG.E.U8 R56, desc[UR22][R30.64] ;  /* 0x000000161e382981 */ /* 0x0008e2000c1e1100 */
[----:B------:R-:W-:-:S03]  /*10020*/  PRMT R62, RZ, 0x7610, R62 ;  /* 0x00007610ff3e7816 */ /* 0x000fc6000000003e */
[----:B-1----:R-:W3:Y:S01]  /*10030*/  LDL R7, [R1+0x470] ;  /* 0x0004700001077983 */ /* 0x002ee20000100800 */
[----:B----4-:R-:W-:Y:S02]  /*10040*/  @P2 IMAD.MOV.U32 R30, RZ, RZ, R37 ;  /* 0x000000ffff1e2224 */ /* 0x010fe400078e0025 */
[----:B------:R-:W-:Y:S01]  /*10050*/  @P2 IMAD.MOV.U32 R31, RZ, RZ, R39 ;  /* 0x000000ffff1f2224 */ /* 0x000fe200078e0027 */
[----:B------:R-:W4:Y:S04]  /*10060*/  LDL R37, [R1+0x464] ;  /* 0x0004640001257983 */ /* 0x000f280000100800 */
[----:B------:R2:W4:Y:S01]  /*10070*/  @P2 LDG.E.U8 R63, desc[UR22][R30.64] ;  /* 0x000000161e3f2981 */ /* 0x000522000c1e1100 */
[----:B------:R-:W-:Y:S02]  /*10080*/  ISETP.GT.AND P1, PT, R0, 0x11, PT ;  /* 0x000000110000780c */ /* 0x000fe40003f24270 */
[----:B------:R-:W-:Y:S01]  /*10090*/  PRMT R61, RZ, 0x7610, R61 ;  /* 0x00007610ff3d7816 */ /* 0x000fe2000000003d */
[----:B--2---:R-:W-:-:S02]  /*100a0*/  @P2 IMAD.MOV.U32 R31, RZ, RZ, R38 ;  /* 0x000000ffff1f2224 */ /* 0x004fc400078e0026 */
[----:B------:R-:W-:Y:S02]  /*100b0*/  @P2 IMAD.MOV.U32 R30, RZ, RZ, R21 ;  /* 0x000000ffff1e2224 */ /* 0x000fe400078e0015 */
[----:B------:R-:W2:Y:S04]  /*100c0*/  LDL R21, [R1+0x46c] ;  /* 0x00046c0001157983 */ /* 0x000ea80000100800 */
[----:B------:R0:W2:Y:S02]  /*100d0*/  @P2 LDG.E.U8 R62, desc[UR22][R30.64] ;  /* 0x000000161e3e2981 */ /* 0x0000a4000c1e1100 */
[----:B0-----:R-:W-:Y:S02]  /*100e0*/  @P2 IMAD.MOV.U32 R30, RZ, RZ, R34 ;  /* 0x000000ffff1e2224 */ /* 0x001fe400078e0022 */
[----:B------:R-:W2:Y:S01]  /*100f0*/  LDL R34, [R1+0x478] ;  /* 0x0004780001227983 */ /* 0x000ea20000100800 */
[----:B------:R-:W-:-:S03]  /*10100*/  @P2 IMAD.MOV.U32 R31, RZ, RZ, R35 ;  /* 0x000000ffff1f2224 */ /* 0x000fc600078e0023 */
[----:B------:R-:W2:Y:S04]  /*10110*/  LDL R35, [R1+0x474] ;  /* 0x0004740001237983 */ /* 0x000ea80000100800 */
[----:B------:R3:W2:Y:S02]  /*10120*/  @P2 LDG.E.U8 R61, desc[UR22][R30.64] ;  /* 0x000000161e3d2981 */ /* 0x0006a4000c1e1100 */
[----:B---3--:R-:W-:Y:S02]  /*10130*/  @P1 IMAD.MOV.U32 R30, RZ, RZ, R32 ;  /* 0x000000ffff1e1224 */ /* 0x008fe400078e0020 */
[----:B------:R-:W-:Y:S01]  /*10140*/  @P1 IMAD.MOV.U32 R31, RZ, RZ, R33 ;  /* 0x000000ffff1f1224 */ /* 0x000fe200078e0021 */
[----:B------:R-:W3:Y:S04]  /*10150*/  LDL R32, [R1+0x480] ;  /* 0x0004800001207983 */ /* 0x000ee80000100800 */
[----:B------:R-:W3:Y:S01]  /*10160*/  LDL R33, [R1+0x47c] ;  /* 0x00047c0001217983 */ /* 0x000ee20000100800 */
[----:B------:R-:W-:-:S02]  /*10170*/  PRMT R93, RZ, 0x7610, R93 ;  /* 0x00007610ff5d7816 */ /* 0x000fc4000000005d */
[----:B------:R-:W-:-:S04]  /*10180*/  PRMT R36, RZ, 0x7610, R36 ;  /* 0x00007610ff247816 */ /* 0x000fc80000000024 */
[----:B------:R0:W3:Y:S01]  /*10190*/  @P1 LDG.E.U8 R93, desc[UR22][R30.64] ;  /* 0x000000161e5d1981 */ /* 0x0000e2000c1e1100 */
[----:B------:R-:W-:Y:S01]  /*101a0*/  PRMT R82, RZ, 0x7610, R82 ;  /* 0x00007610ff527816 */ /* 0x000fe20000000052 */
[----:B0-----:R-:W-:Y:S02]  /*101b0*/  @P1 IMAD.MOV.U32 R30, RZ, RZ, R6 ;  /* 0x000000ffff1e1224 */ /* 0x001fe400078e0006 */
[----:B----4-:R-:W-:Y:S01]  /*101c0*/  @P1 IMAD.MOV.U32 R31, RZ, RZ, R37 ;  /* 0x000000ffff1f1224 */ /* 0x010fe200078e0025 */
[----:B------:R-:W4:Y:S04]  /*101d0*/  LDL R6, [R1+0x488] ;  /* 0x0004880001067983 */ /* 0x000f280000100800 */
[----:B------:R0:W4:Y:S01]  /*101e0*/  @P1 LDG.E.U8 R36, desc[UR22][R30.64] ;  /* 0x000000161e241981 */ /* 0x000122000c1e1100 */
[----:B------:R-:W-:Y:S01]  /*101f0*/  ISETP.GT.AND P2, PT, R0, 0x12, PT ;  /* 0x000000120000780c */ /* 0x000fe20003f44270 */
[----:B0-----:R-:W-:-:S02]  /*10200*/  @P1 IMAD.MOV.U32 R30, RZ, RZ, R7 ;  /* 0x000000ffff1e1224 */ /* 0x001fc400078e0007 */
[----:B------:R-:W4:Y:S01]  /*10210*/  LDL R7, [R1+0x484] ;  /* 0x0004840001077983 */ /* 0x000f220000100800 */
[----:B------:R-:W-:Y:S02]  /*10220*/  PRMT R19, RZ, 0x7610, R19 ;  /* 0x00007610ff137816 */ /* 0x000fe40000000013 */
[----:B------:R-:W-:Y:S01]  /*10230*/  PRMT R9, RZ, 0x7610, R9 ;  /* 0x00007610ff097816 */ /* 0x000fe20000000009 */
[----:B--2---:R-:W-:Y:S02]  /*10240*/  @P1 IMAD.MOV.U32 R31, RZ, RZ, R21 ;  /* 0x000000ffff1f1224 */ /* 0x004fe400078e0015 */
[----:B------:R-:W2:Y:S04]  /*10250*/  LDL R21, [R1+0x490] ;  /* 0x0004900001157983 */ /* 0x000ea80000100800 */
[----:B------:R0:W2:Y:S02]  /*10260*/  @P1 LDG.E.U8 R82, desc[UR22][R30.64] ;  /* 0x000000161e521981 */ /* 0x0000a4000c1e1100 */
[----:B0-----:R-:W-:-:S02]  /*10270*/  @P1 IMAD.MOV.U32 R30, RZ, RZ, R34 ;  /* 0x000000ffff1e1224 */ /* 0x001fc400078e0022 */
[----:B------:R-:W2:Y:S01]  /*10280*/  LDL R34, [R1+0x48c] ;  /* 0x00048c0001227983 */ /* 0x000ea20000100800 */
[----:B------:R-:W-:Y:S01]  /*10290*/  @P1 IMAD.MOV.U32 R31, RZ, RZ, R35 ;  /* 0x000000ffff1f1224 */ /* 0x000fe200078e0023 */
[----:B------:R-:W-:Y:S02]  /*102a0*/  PRMT R8, RZ, 0x7610, R8 ;  /* 0x00007610ff087816 */ /* 0x000fe40000000008 */
[----:B------:R-:W2:Y:S04]  /*102b0*/  LDL R35, [R1+0x498] ;  /* 0x0004980001237983 */ /* 0x000ea80000100800 */
[----:B------:R3:W2:Y:S02]  /*102c0*/  @P1 LDG.E.U8 R19, desc[UR22][R30.64] ;  /* 0x000000161e131981 */ /* 0x0006a4000c1e1100 */
[----:B---3--:R-:W-:-:S02]  /*102d0*/  @P2 IMAD.MOV.U32 R30, RZ, RZ, R32 ;  /* 0x000000ffff1e2224 */ /* 0x008fc400078e0020 */
[----:B------:R-:W-:-:S05]  /*102e0*/  @P2 IMAD.MOV.U32 R31, RZ, RZ, R33 ;  /* 0x000000ffff1f2224 */ /* 0x000fca00078e0021 */
[----:B------:R4:W3:Y:S01]  /*102f0*/  @P2 LDG.E.U8 R9, desc[UR22][R30.64] ;  /* 0x000000161e092981 */ /* 0x0008e2000c1e1100 */
[----:B------:R-:W-:Y:S01]  /*10300*/  PRMT R20, RZ, 0x7610, R20 ;  /* 0x00007610ff147816 */ /* 0x000fe20000000014 */
[----:B----4-:R-:W-:Y:S02]  /*10310*/  @P2 IMAD.MOV.U32 R30, RZ, RZ, R6 ;  /* 0x000000ffff1e2224 */ /* 0x010fe400078e0006 */
[----:B------:R0:W-:Y:S04]  /*10320*/  STL [R1+0x6c], R36 ;  /* 0x00006c2401007387 */ /* 0x0001e80000100800 */
[----:B------:R-:W4:Y:S04]  /*10330*/  LDL R33, [R1+0x49c] ;  /* 0x00049c0001217983 */ /* 0x000f280000100800 */
[----:B------:R-:W4:Y:S01]  /*10340*/  LDL R32, [R1+0x4a0] ;  /* 0x0004a00001207983 */ /* 0x000f220000100800 */
[----:B------:R-:W-:-:S03]  /*10350*/  @P2 IMAD.MOV.U32 R31, RZ, RZ, R7 ;  /* 0x000000ffff1f2224 */ /* 0x000fc600078e0007 */
[----:B0-----:R-:W4:Y:S04]  /*10360*/  LDL R36, [R1+0x494] ;  /* 0x0004940001247983 */ /* 0x001f280000100800 */
[----:B------:R2:W4:Y:S02]  /*10370*/  @P2 LDG.E.U8 R8, desc[UR22][R30.64] ;  /* 0x000000161e082981 */ /* 0x000524000c1e1100 */
[----:B--2---:R-:W-:Y:S02]  /*10380*/  @P2 IMAD.MOV.U32 R30, RZ, RZ, R21 ;  /* 0x000000ffff1e2224 */ /* 0x004fe400078e0015 */
[----:B------:R-:W-:-:S05]  /*10390*/  @P2 IMAD.MOV.U32 R31, RZ, RZ, R34 ;  /* 0x000000ffff1f2224 */ /* 0x000fca00078e0022 */
[----:B------:R0:W2:Y:S04]  /*103a0*/  @P2 LDG.E.U8 R20, desc[UR22][R30.64] ;  /* 0x000000161e142981 */ /* 0x0000a8000c1e1100 */
[----:B---3--:R1:W-:Y:S04]  /*103b0*/  STL [R1+0x81c], R9 ;  /* 0x00081c0901007387 */ /* 0x0083e80000100800 */
[----:B------:R-:W3:Y:S04]  /*103c0*/  LDL R7, [R1+0x4a4] ;  /* 0x0004a40001077983 */ /* 0x000ee80000100800 */
[----:B------:R-:W3:Y:S01]  /*103d0*/  LDL R6, [R1+0x4a8] ;  /* 0x0004a80001067983 */ /* 0x000ee20000100800 */
[----:B------:R-:W-:Y:S01]  /*103e0*/  ISETP.GT.AND P1, PT, R0, 0x13, PT ;  /* 0x000000130000780c */ /* 0x000fe20003f24270 */
[----:B0-----:R-:W-:Y:S01]  /*103f0*/  @P2 IMAD.MOV.U32 R30, RZ, RZ, R35 ;  /* 0x000000ffff1e2224 */ /* 0x001fe200078e0023 */
[----:B------:R-:W-:-:S02]  /*10400*/  PRMT R18, RZ, 0x7610, R18 ;  /* 0x00007610ff127816 */ /* 0x000fc40000000012 */
[----:B------:R-:W-:Y:S01]  /*10410*/  PRMT R24, RZ, 0x7610, R24 ;  /* 0x00007610ff187816 */ /* 0x000fe20000000018 */
[----:B----4-:R0:W-:Y:S04]  /*10420*/  STL [R1+0x820], R8 ;  /* 0x0008200801007387 */ /* 0x0101e80000100800 */
[----:B------:R-:W4:Y:S04]  /*10430*/  LDL R21, [R1+0x4b0] ;  /* 0x0004b00001157983 */ /* 0x000f280000100800 */
[----:B------:R-:W4:Y:S01]  /*10440*/  LDL R34, [R1+0x4ac] ;  /* 0x0004ac0001227983 */ /* 0x000f220000100800 */
[----:B------:R-:W-:-:S05]  /*10450*/  @P2 IMAD.MOV.U32 R31, RZ, RZ, R36 ;  /* 0x000000ffff1f2224 */ /* 0x000fca00078e0024 */
[----:B------:R0:W4:Y:S02]  /*10460*/  @P2 LDG.E.U8 R18, desc[UR22][R30.64] ;  /* 0x000000161e122981 */ /* 0x000124000c1e1100 */
[----:B0-----:R-:W-:Y:S02]  /*10470*/  @P1 IMAD.MOV.U32 R30, RZ, RZ, R32 ;  /* 0x000000ffff1e1224 */ /* 0x001fe400078e0020 */
[----:B------:R-:W-:-:S05]  /*10480*/  @P1 IMAD.MOV.U32 R31, RZ, RZ, R33 ;  /* 0x000000ffff1f1224 */ /* 0x000fca00078e0021 */
[----:B------:R3:W4:Y:S04]  /*10490*/  @P1 LDG.E.U8 R24, desc[UR22][R30.64] ;  /* 0x000000161e181981 */ /* 0x000728000c1e1100 */
[----:B--2---:R0:W-:Y:S04]  /*104a0*/  STL [R1+0x824], R20 ;  /* 0x0008241401007387 */ /* 0x0041e80000100800 */
[----:B-1----:R-:W2:Y:S04]  /*104b0*/  LDL R9, [R1+0x4b4] ;  /* 0x0004b40001097983 */ /* 0x002ea80000100800 */
[----:B------:R-:W2:Y:S04]  /*104c0*/  LDL R8, [R1+0x4b8] ;  /* 0x0004b80001087983 */ /* 0x000ea80000100800 */
[----:B------:R-:W2:Y:S04]  /*104d0*/  LDL R33, [R1+0x4bc] ;  /* 0x0004bc0001217983 */ /* 0x000ea80000100800 */
[----:B------:R-:W2:Y:S01]  /*104e0*/  LDL R32, [R1+0x4c0] ;  /* 0x0004c00001207983 */ /* 0x000ea20000100800 */
[----:B------:R-:W-:-:S02]  /*104f0*/  PRMT R25, RZ, 0x7610, R25 ;  /* 0x00007610ff197816 */ /* 0x000fc40000000019 */
[----:B------:R-:W-:Y:S01]  /*10500*/  ISETP.GT.AND P2, PT, R0, 0x14, PT ;  /* 0x000000140000780c */ /* 0x000fe20003f44270 */
[----:B0-----:R-:W2:Y:S01]  /*10510*/  LDL R20, [R1+0x4d0] ;  /* 0x0004d00001147983 */ /* 0x001ea20000100800 */
[----:B------:R-:W-:Y:S02]  /*10520*/  PRMT R22, RZ, 0x7610, R22 ;  /* 0x00007610ff167816 */ /* 0x000fe40000000016 */
[----:B------:R-:W-:Y:S01]  /*10530*/  PRMT R11, RZ, 0x7610, R11 ;  /* 0x00007610ff0b7816 */ /* 0x000fe2000000000b */
[----:B------:R-:W2:Y:S01]  /*10540*/  LDL R37, [R1+0x26c] ;  /* 0x00026c0001257983 */ /* 0x000ea20000100800 */
[----:B---3--:R-:W-:Y:S01]  /*10550*/  @P1 IMAD.MOV.U32 R31, RZ, RZ, R7 ;  /* 0x000000ffff1f1224 */ /* 0x008fe200078e0007 */
[----:B------:R-:W-:Y:S02]  /*10560*/  PRMT R10, RZ, 0x7610, R10 ;  /* 0x00007610ff0a7816 */ /* 0x000fe4000000000a */
[----:B------:R-:W3:Y:S01]  /*10570*/  LDL R7, [R1+0x4c4] ;  /* 0x0004c40001077983 */ /* 0x000ee20000100800 */
[----:B------:R-:W-:-:S03]  /*10580*/  @P1 IMAD.MOV.U32 R30, RZ, RZ, R6 ;  /* 0x000000ffff1e1224 */ /* 0x000fc600078e0006 */
[----:B------:R-:W3:Y:S04]  /*10590*/  LDL R6, [R1+0x4c8] ;  /* 0x0004c80001067983 */ /* 0x000ee80000100800 */
[----:B------:R4:W3:Y:S01]  /*105a0*/  @P1 LDG.E.U8 R25, desc[UR22][R30.64] ;  /* 0x000000161e191981 */ /* 0x0008e2000c1e1100 */
[----:B------:R-:W-:Y:S02]  /*105b0*/  PRMT R15, RZ, 0x7610, R15 ;  /* 0x00007610ff0f7816 */ /* 0x000fe4000000000f */
[----:B------:R-:W-:Y:S01]  /*105c0*/  PRMT R12, RZ, 0x7610, R12 ;  /* 0x00007610ff0c7816 */ /* 0x000fe2000000000c */
[----:B------:R-:W3:Y:S01]  /*105d0*/  LDL R36, [R1+0x270] ;  /* 0x0002700001247983 */ /* 0x000ee20000100800 */
[----:B------:R-:W-:Y:S02]  /*105e0*/  PRMT R23, RZ, 0x7610, R23 ;  /* 0x00007610ff177816 */ /* 0x000fe40000000017 */
[----:B------:R-:W-:-:S02]  /*105f0*/  PRMT R78, RZ, 0x7610, R78 ;  /* 0x00007610ff4e7816 */ /* 0x000fc4000000004e */
[----:B------:R-:W-:Y:S02]  /*10600*/  PRMT R28, RZ, 0x7610, R28 ;  /* 0x00007610ff1c7816 */ /* 0x000fe4000000001c */
[----:B------:R-:W-:Y:S02]  /*10610*/  PRMT R26, RZ, 0x7610, R26 ;  /* 0x00007610ff1a7816 */ /* 0x000fe4000000001a */
[----:B------:R-:W-:Y:S02]  /*10620*/  PRMT R27, RZ, 0x7610, R27 ;  /* 0x00007610ff1b7816 */ /* 0x000fe4000000001b */
[----:B------:R-:W-:Y:S02]  /*10630*/  PRMT R14, RZ, 0x7610, R14 ;  /* 0x00007610ff0e7816 */ /* 0x000fe4000000000e */
[----:B------:R-:W-:Y:S02]  /*10640*/  PRMT R17, RZ, 0x7610, R17 ;  /* 0x00007610ff117816 */ /* 0x000fe40000000011 */
[----:B------:R-:W-:-:S02]  /*10650*/  PRMT R13, RZ, 0x7610, R13 ;  /* 0x00007610ff0d7816 */ /* 0x000fc4000000000d */
[----:B------:R-:W-:Y:S02]  /*10660*/  PRMT R16, RZ, 0x7610, R16 ;  /* 0x00007610ff107816 */ /* 0x000fe40000000010 */
[----:B------:R-:W-:Y:S02]  /*10670*/  PRMT R4, RZ, 0x7610, R4 ;  /* 0x00007610ff047816 */ /* 0x000fe40000000004 */
[----:B------:R-:W-:Y:S01]  /*10680*/  PRMT R5, RZ, 0x7610, R5 ;  /* 0x00007610ff057816 */ /* 0x000fe20000000005 */
[----:B----4-:R-:W-:Y:S01]  /*10690*/  @P1 IMAD.MOV.U32 R30, RZ, RZ, R21 ;  /* 0x000000ffff1e1224 */ /* 0x010fe200078e0015 */
[----:B------:R-:W-:Y:S01]  /*106a0*/  PRMT R2, RZ, 0x7610, R2 ;  /* 0x00007610ff027816 */ /* 0x000fe20000000002 */
[----:B------:R-:W4:Y:S01]  /*106b0*/  LDL R21, [R1+0x4cc] ;  /* 0x0004cc0001157983 */ /* 0x000f220000100800 */
[----:B------:R-:W-:Y:S01]  /*106c0*/  @P1 IMAD.MOV.U32 R31, RZ, RZ, R34 ;  /* 0x000000ffff1f1224 */ /* 0x000fe200078e0022 */
[----:B------:R-:W-:Y:S02]  /*106d0*/  PRMT R3, RZ, 0x7610, R3 ;  /* 0x00007610ff037816 */ /* 0x000fe40000000003 */
[----:B------:R-:W-:-:S02]  /*106e0*/  PRMT R60, RZ, 0x7610, R60 ;  /* 0x00007610ff3c7816 */ /* 0x000fc4000000003c */
[----:B------:R-:W-:Y:S01]  /*106f0*/  PRMT R59, RZ, 0x7610, R59 ;  /* 0x00007610ff3b7816 */ /* 0x000fe2000000003b */
[----:B------:R2:W4:Y:S01]  /*10700*/  @P1 LDG.E.U8 R22, desc[UR22][R30.64] ;  /* 0x000000161e161981 */ /* 0x000522000c1e1100 */
[----:B------:R-:W-:Y:S02]  /*10710*/  PRMT R58, RZ, 0x7610, R58 ;  /* 0x00007610ff3a7816 */ /* 0x000fe4000000003a */
[----:B------:R-:W-:Y:S02]  /*10720*/  PRMT R57, RZ, 0x7610, R57 ;  /* 0x00007610ff397816 */ /* 0x000fe40000000039 */
[----:B------:R-:W-:Y:S02]  /*10730*/  PRMT R92, RZ, 0x7610, R92 ;  /* 0x00007610ff5c7816 */ /* 0x000fe4000000005c */
        /* <DEDUP_REMOVED lines=19> */
[----:B------:R-:W-:Y:S01]  /*10870*/  PRMT R48, RZ, 0x7610, R48 ;  /* 0x00007610ff307816 */ /* 0x000fe20000000030 */
[----:B------:R-:W0:Y:S01]  /*10880*/  S2R R38, SR_TID.X ;  /* 0x0000000000267919 */ /* 0x000e220000002100 */
[----:B------:R-:W4:Y:S04]  /*10890*/  LDL R40, [R1+0x29c] ;  /* 0x00029c0001287983 */ /* 0x000f280000100800 */
[----:B------:R-:W4:Y:S04]  /*108a0*/  LDL R42, [R1+0x2ac] ;  /* 0x0002ac00012a7983 */ /* 0x000f280000100800 */
[----:B------:R-:W4:Y:S04]  /*108b0*/  LDL R44, [R1+0x2dc] ;  /* 0x0002dc00012c7983 */ /* 0x000f280000100800 */
[----:B------:R-:W4:Y:S01]  /*108c0*/  LDL R47, [R1+0x2ec] ;  /* 0x0002ec00012f7983 */ /* 0x000f220000100800 */
[----:B--2---:R-:W-:-:S03]  /*108d0*/  @P1 IMAD.MOV.U32 R31, RZ, RZ, R9 ;  /* 0x000000ffff1f1224 */ /* 0x004fc600078e0009 */
[----:B------:R-:W2:Y:S01]  /*108e0*/  LDL R9, [R1+0x4d4] ;  /* 0x0004d40001097983 */ /* 0x000ea20000100800 */
[----:B------:R-:W-:-:S03]  /*108f0*/  @P1 IMAD.MOV.U32 R30, RZ, RZ, R8 ;  /* 0x000000ffff1e1224 */ /* 0x000fc600078e0008 */
[----:B------:R-:W2:Y:S04]  /*10900*/  LDL R8, [R1+0x4d8] ;  /* 0x0004d80001087983 */ /* 0x000ea80000100800 */
[----:B------:R1:W2:Y:S02]  /*10910*/  @P1 LDG.E.U8 R11, desc[UR22][R30.64] ;  /* 0x000000161e0b1981 */ /* 0x0002a4000c1e1100 */
[----:B-1----:R-:W-:Y:S02]  /*10920*/  @P2 IMAD.MOV.U32 R30, RZ, RZ, R32 ;  /* 0x000000ffff1e2224 */ /* 0x002fe400078e0020 */
[----:B------:R-:W-:Y:S01]  /*10930*/  @P2 IMAD.MOV.U32 R31, RZ, RZ, R33 ;  /* 0x000000ffff1f2224 */ /* 0x000fe200078e0021 */
[----:B------:R-:W2:Y:S04]  /*10940*/  LDL R32, [R1+0x3bc] ;  /* 0x0003bc0001207983 */ /* 0x000ea80000100800 */
[----:B------:R-:W2:Y:S04]  /*10950*/  LDL R33, [R1+0x3b8] ;  /* 0x0003b80001217983 */ /* 0x000ea80000100800 */
[----:B------:R3:W2:Y:S02]  /*10960*/  @P2 LDG.E.U8 R10, desc[UR22][R30.64] ;  /* 0x000000161e0a2981 */ /* 0x0006a4000c1e1100 */
[----:B---3--:R-:W-:-:S02]  /*10970*/  @P2 IMAD.MOV.U32 R30, RZ, RZ, R6 ;  /* 0x000000ffff1e2224 */ /* 0x008fc400078e0006 */
[----:B------:R-:W-:Y:S01]  /*10980*/  @P2 IMAD.MOV.U32 R31, RZ, RZ, R7 ;  /* 0x000000ffff1f2224 */ /* 0x000fe200078e0007 */
[----:B------:R-:W3:Y:S04]  /*10990*/  LDL R6, [R1+0x3c4] ;  /* 0x0003c40001067983 */ /* 0x000ee80000100800 */
[----:B------:R-:W3:Y:S01]  /*109a0*/  LDL R7, [R1+0x3c0] ;  /* 0x0003c00001077983 */ /* 0x000ee20000100800 */
[----:B------:R-:W-:-:S03]  /*109b0*/  ISETP.GT.AND P1, PT, R0, 0x15, PT ;  /* 0x000000150000780c */ /* 0x000fc60003f24270 */
[----:B------:R1:W3:Y:S02]  /*109c0*/  @P2 LDG.E.U8 R15, desc[UR22][R30.64] ;  /* 0x000000161e0f2981 */ /* 0x0002e4000c1e1100 */
[----:B-1----:R-:W-:Y:S02]  /*109d0*/  @P2 IMAD.MOV.U32 R30, RZ, RZ, R20 ;  /* 0x000000ffff1e2224 */ /* 0x002fe400078e0014 */
[----:B----4-:R-:W-:Y:S01]  /*109e0*/  @P2 IMAD.MOV.U32 R31, RZ, RZ, R21 ;  /* 0x000000ffff1f2224 */ /* 0x010fe200078e0015 */
[----:B------:R-:W4:Y:S04]  /*109f0*/  LDL R20, [R1+0x3cc] ;  /* 0x0003cc0001147983 */ /* 0x000f280000100800 */
[----:B------:R-:W4:Y:S04]  /*10a00*/  LDL R21, [R1+0x3c8] ;  /* 0x0003c80001157983 */ /* 0x000f280000100800 */
[----:B------:R2:W4:Y:S02]  /*10a10*/  @P2 LDG.E.U8 R12, desc[UR22][R30.64] ;  /* 0x000000161e0c2981 */ /* 0x000524000c1e1100 */
[----:B--2---:R-:W-:-:S02]  /*10a20*/  @P2 IMAD.MOV.U32 R31, RZ, RZ, R9 ;  /* 0x000000ffff1f2224 */ /* 0x004fc400078e0009 */
[----:B------:R-:W2:Y:S01]  /*10a30*/  LDL R9, [R1+0x3d0] ;  /* 0x0003d00001097983 */ /* 0x000ea20000100800 */
[----:B------:R-:W-:-:S03]  /*10a40*/  @P2 IMAD.MOV.U32 R30, RZ, RZ, R8 ;  /* 0x000000ffff1e2224 */ /* 0x000fc600078e0008 */
[----:B------:R-:W2:Y:S04]  /*10a50*/  LDL R8, [R1+0x3d4] ;  /* 0x0003d40001087983 */ /* 0x000ea80000100800 */
[----:B------:R1:W2:Y:S02]  /*10a60*/  @P2 LDG.E.U8 R23, desc[UR22][R30.64] ;  /* 0x000000161e172981 */ /* 0x0002a4000c1e1100 */
[----:B-1----:R-:W-:Y:S02]  /*10a70*/  @P1 IMAD.MOV.U32 R30, RZ, RZ, R32 ;  /* 0x000000ffff1e1224 */ /* 0x002fe400078e0020 */
[----:B------:R-:W2:Y:S01]  /*10a80*/  LDL R32, [R1+0x3dc] ;  /* 0x0003dc0001207983 */ /* 0x000ea20000100800 */
[----:B------:R-:W-:-:S03]  /*10a90*/  @P1 IMAD.MOV.U32 R31, RZ, RZ, R33 ;  /* 0x000000ffff1f1224 */ /* 0x000fc600078e0021 */
[----:B------:R-:W2:Y:S04]  /*10aa0*/  LDL R33, [R1+0x3d8] ;  /* 0x0003d80001217983 */ /* 0x000ea80000100800 */
[----:B------:R3:W2:Y:S02]  /*10ab0*/  @P1 LDG.E.U8 R78, desc[UR22][R30.64] ;  /* 0x000000161e4e1981 */ /* 0x0006a4000c1e1100 */
[----:B---3--:R-:W-:Y:S02]  /*10ac0*/  @P1 IMAD.MOV.U32 R30, RZ, RZ, R6 ;  /* 0x000000ffff1e1224 */ /* 0x008fe400078e0006 */
[----:B------:R-:W3:Y:S01]  /*10ad0*/  LDL R6, [R1+0x3e4] ;  /* 0x0003e40001067983 */ /* 0x000ee20000100800 */
[----:B------:R-:W-:-:S03]  /*10ae0*/  @P1 IMAD.MOV.U32 R31, RZ, RZ, R7 ;  /* 0x000000ffff1f1224 */ /* 0x000fc600078e0007 */
[----:B------:R-:W3:Y:S01]  /*10af0*/  LDL R7, [R1+0x3e0] ;  /* 0x0003e00001077983 */ /* 0x000ee20000100800 */
[----:B------:R-:W-:-:S03]  /*10b00*/  ISETP.GT.AND P2, PT, R0, 0x16, PT ;  /* 0x000000160000780c */ /* 0x000fc60003f44270 */
[----:B------:R4:W3:Y:S02]  /*10b10*/  @P1 LDG.E.U8 R28, desc[UR22][R30.64] ;  /* 0x000000161e1c1981 */ /* 0x0008e4000c1e1100 */
[----:B----4-:R-:W-:Y:S02]  /*10b20*/  @P1 IMAD.MOV.U32 R30, RZ, RZ, R20 ;  /* 0x000000ffff1e1224 */ /* 0x010fe400078e0014 */
[----:B------:R-:W4:Y:S01]  /*10b30*/  LDL R20, [R1+0x3ec] ;  /* 0x0003ec0001147983 */ /* 0x000f220000100800 */
[----:B------:R-:W-:-:S03]  /*10b40*/  @P1 IMAD.MOV.U32 R31, RZ, RZ, R21 ;  /* 0x000000ffff1f1224 */ /* 0x000fc600078e0015 */
[----:B------:R-:W4:Y:S04]  /*10b50*/  LDL R21, [R1+0x3e8] ;  /* 0x0003e80001157983 */ /* 0x000f280000100800 */
[----:B------:R2:W4:Y:S02]  /*10b60*/  @P1 LDG.E.U8 R26, desc[UR22][R30.64] ;  /* 0x000000161e1a1981 */ /* 0x000524000c1e1100 */
[----:B--2---:R-:W-:Y:S02]  /*10b70*/  @P1 IMAD.MOV.U32 R31, RZ, RZ, R9 ;  /* 0x000000ffff1f1224 */ /* 0x004fe400078e0009 */
        /* <DEDUP_REMOVED lines=159> */
[----:B------:R-:W3:Y:S04]  /*11570*/  LDL R7, [R1+0x254] ;  /* 0x0002540001077983 */ /* 0x000ee80000100800 */
[----:B------:R4:W3:Y:S01]  /*11580*/  @P1 LDG.E.U8 R66, desc[UR22][R30.64] ;  /* 0x000000161e421981 */ /* 0x0008e2000c1e1100 */
[----:B------:R-:W-:Y:S01]  /*11590*/  ISETP.GT.AND P2, PT, R0, 0x1e, PT ;  /* 0x0000001e0000780c */ /* 0x000fe20003f44270 */
        /* <DEDUP_REMOVED lines=11> */
[----:B------:R-:W-:-:S05]  /*11650*/  @P2 IMAD.MOV.U32 R31, RZ, RZ, R33 ;  /* 0x000000ffff1f2224 */ /* 0x000fca00078e0021 */
[----:B------:R1:W2:Y:S01]  /*11660*/  @P2 LDG.E.U8 R48, desc[UR22][R30.64] ;  /* 0x000000161e302981 */ /* 0x0002a2000c1e1100 */
[----:B---3--:R-:W-:-:S03]  /*11670*/  @P2 IMAD.MOV.U32 R32, RZ, RZ, R6 ;  /* 0x000000ffff202224 */ /* 0x008fc600078e0006 */
[----:B------:R-:W3:Y:S01]  /*11680*/  LDL R6, [R1+0x278] ;  /* 0x0002780001067983 */ /* 0x000ee20000100800 */
[----:B------:R-:W-:-:S03]  /*11690*/  @P2 IMAD.MOV.U32 R33, RZ, RZ, R7 ;  /* 0x000000ffff212224 */ /* 0x000fc600078e0007 */
[----:B------:R-:W3:Y:S01]  /*116a0*/  LDL R7, [R1+0x274] ;  /* 0x0002740001077983 */ /* 0x000ee20000100800 */
[----:B-1----:R-:W-:-:S06]  /*116b0*/  PRMT R30, RZ, 0x7610, R30 ;  /* 0x00007610ff1e7816 */ /* 0x002fcc000000001e */
[----:B------:R4:W3:Y:S01]  /*116c0*/  @P2 LDG.E.U8 R30, desc[UR22][R32.64] ;  /* 0x00000016201e2981 */ /* 0x0008e2000c1e1100 */
[----:B------:R-:W-:Y:S02]  /*116d0*/  PRMT R31, RZ, 0x7610, R31 ;  /* 0x00007610ff1f7816 */ /* 0x000fe4000000001f */
[----:B------:R-:W-:Y:S01]  /*116e0*/  ISETP.GT.AND P1, PT, R0, 0x1f, PT ;  /* 0x0000001f0000780c */ /* 0x000fe20003f24270 */
[----:B----4-:R-:W-:Y:S02]  /*116f0*/  @P2 IMAD.MOV.U32 R32, RZ, RZ, R20 ;  /* 0x000000ffff202224 */ /* 0x010fe400078e0014 */
[----:B------:R-:W-:Y:S01]  /*11700*/  @P2 IMAD.MOV.U32 R33, RZ, RZ, R21 ;  /* 0x000000ffff212224 */ /* 0x000fe200078e0015 */
[----:B------:R-:W4:Y:S04]  /*11710*/  LDL R20, [R1+0x280] ;  /* 0x0002800001147983 */ /* 0x000f280000100800 */
[----:B------:R-:W4:Y:S04]  /*11720*/  LDL R21, [R1+0x27c] ;  /* 0x00027c0001157983 */ /* 0x000f280000100800 */
[----:B------:R1:W4:Y:S02]  /*11730*/  @P2 LDG.E.U8 R31, desc[UR22][R32.64] ;  /* 0x00000016201f2981 */ /* 0x000324000c1e1100 */
[----:B-1----:R-:W-:Y:S01]  /*11740*/  PRMT R32, RZ, 0x7610, R32 ;  /* 0x00007610ff207816 */ /* 0x002fe20000000020 */
[----:B--2---:R-:W-:-:S02]  /*11750*/  @P2 IMAD.MOV.U32 R35, RZ, RZ, R9 ;  /* 0x000000ffff232224 */ /* 0x004fc400078e0009 */
[----:B------:R-:W2:Y:S01]  /*11760*/  LDL R9, [R1+0x284] ;  /* 0x0002840001097983 */ /* 0x000ea20000100800 */
[----:B------:R-:W-:-:S03]  /*11770*/  @P2 IMAD.MOV.U32 R34, RZ, RZ, R8 ;  /* 0x000000ffff222224 */ /* 0x000fc600078e0008 */
[----:B------:R-:W2:Y:S04]  /*11780*/  LDL R8, [R1+0x288] ;  /* 0x0002880001087983 */ /* 0x000ea80000100800 */
[----:B------:R1:W2:Y:S02]  /*11790*/  @P2 LDG.E.U8 R32, desc[UR22][R34.64] ;  /* 0x0000001622202981 */ /* 0x0002a4000c1e1100 */
[----:B-1----:R-:W-:Y:S02]  /*117a0*/  @P1 IMAD.MOV.U32 R34, RZ, RZ, R36 ;  /* 0x000000ffff221224 */ /* 0x002fe400078e0024 */
[----:B------:R-:W-:Y:S02]  /*117b0*/  @P1 IMAD.MOV.U32 R35, RZ, RZ, R37 ;  /* 0x000000ffff231224 */ /* 0x000fe400078e0025 */
[----:B---3--:R-:W-:-:S02]  /*117c0*/  @P1 IMAD.MOV.U32 R36, RZ, RZ, R6 ;  /* 0x000000ffff241224 */ /* 0x008fc400078e0006 */
[----:B------:R-:W3:Y:S01]  /*117d0*/  LDL R6, [R1+0x290] ;  /* 0x0002900001067983 */ /* 0x000ee20000100800 */
[----:B------:R-:W-:-:S03]  /*117e0*/  @P1 IMAD.MOV.U32 R37, RZ, RZ, R7 ;  /* 0x000000ffff251224 */ /* 0x000fc600078e0007 */
[----:B------:R-:W3:Y:S01]  /*117f0*/  LDL R7, [R1+0x28c] ;  /* 0x00028c0001077983 */ /* 0x000ee20000100800 */
[----:B------:R-:W-:-:S06]  /*11800*/  PRMT R33, RZ, 0x7610, R33 ;  /* 0x00007610ff217816 */ /* 0x000fcc0000000021 */
[----:B------:R1:W3:Y:S02]  /*11810*/  @P1 LDG.E.U8 R33, desc[UR22][R34.64] ;  /* 0x0000001622211981 */ /* 0x0002e4000c1e1100 */
[----:B-1----:R-:W-:-:S06]  /*11820*/  PRMT R34, RZ, 0x7610, R34 ;  /* 0x00007610ff227816 */ /* 0x002fcc0000000022 */
[----:B------:R4:W3:Y:S01]  /*11830*/  @P1 LDG.E.U8 R34, desc[UR22][R36.64] ;  /* 0x0000001624221981 */ /* 0x0008e2000c1e1100 */
[----:B------:R-:W-:Y:S01]  /*11840*/  PRMT R35, RZ, 0x7610, R35 ;  /* 0x00007610ff237816 */ /* 0x000fe20000000023 */
[----:B----4-:R-:W-:Y:S01]  /*11850*/  @P1 IMAD.MOV.U32 R36, RZ, RZ, R20 ;  /* 0x000000ffff241224 */ /* 0x010fe200078e0014 */
[----:B0-----:R-:W-:Y:S01]  /*11860*/  LOP3.LUT R20, R38, 0x1f, RZ, 0xc0, !PT ;  /* 0x0000001f26147812 */ /* 0x001fe200078ec0ff */
[----:B------:R-:W-:Y:S02]  /*11870*/  @P1 IMAD.MOV.U32 R37, RZ, RZ, R21 ;  /* 0x000000ffff251224 */ /* 0x000fe400078e0015 */
[----:B------:R-:W4:Y:S01]  /*11880*/  LDL R21, [R1+0x2a0] ;  /* 0x0002a00001157983 */ /* 0x000f220000100800 */
[----:B------:R-:W-:-:S03]  /*11890*/  ISETP.GE.AND P2, PT, R20, R0, PT ;  /* 0x000000001400720c */ /* 0x000fc60003f46270 */
[----:B------:R-:W4:Y:S04]  /*118a0*/  LDL R20, [R1+0x2b0] ;  /* 0x0002b00001147983 */ /* 0x000f280000100800 */
[----:B------:R0:W4:Y:S02]  /*118b0*/  @P1 LDG.E.U8 R35, desc[UR22][R36.64] ;  /* 0x0000001624231981 */ /* 0x000124000c1e1100 */
[----:B0-----:R-:W-:Y:S01]  /*118c0*/  PRMT R36, RZ, 0x7610, R36 ;  /* 0x00007610ff247816 */ /* 0x001fe20000000024 */
[----:B--2---:R-:W-:Y:S02]  /*118d0*/  @P1 IMAD.MOV.U32 R39, RZ, RZ, R9 ;  /* 0x000000ffff271224 */ /* 0x004fe400078e0009 */
[----:B------:R-:W2:Y:S01]  /*118e0*/  LDL R9, [R1+0x2bc] ;  /* 0x0002bc0001097983 */ /* 0x000ea20000100800 */
[----:B------:R-:W-:-:S03]  /*118f0*/  @P1 IMAD.MOV.U32 R38, RZ, RZ, R8 ;  /* 0x000000ffff261224 */ /* 0x000fc600078e0008 */
[----:B------:R-:W2:Y:S04]  /*11900*/  LDL R8, [R1+0x2c0] ;  /* 0x0002c00001087983 */ /* 0x000ea80000100800 */
[----:B------:R3:W2:Y:S02]  /*11910*/  @P1 LDG.E.U8 R36, desc[UR22][R38.64] ;  /* 0x0000001626241981 */ /* 0x0006a4000c1e1100 */
[----:B---3--:R-:W-:Y:S02]  /*11920*/  @!P2 IMAD.MOV.U32 R38, RZ, RZ, R6 ;  /* 0x000000ffff26a224 */ /* 0x008fe400078e0006 */
[----:B------:R-:W3:Y:S01]  /*11930*/  LDL R6, [R1+0x2d0] ;  /* 0x0002d00001067983 */ /* 0x000ee20000100800 */
[----:B------:R-:W-:-:S03]  /*11940*/  @!P2 IMAD.MOV.U32 R39, RZ, RZ, R7 ;  /* 0x000000ffff27a224 */ /* 0x000fc600078e0007 */
[----:B------:R-:W3:Y:S01]  /*11950*/  LDL R7, [R1+0x2cc] ;  /* 0x0002cc0001077983 */ /* 0x000ee20000100800 */
[----:B------:R-:W-:Y:S01]  /*11960*/  PRMT R37, RZ, 0x7610, R37 ;  /* 0x00007610ff257816 */ /* 0x000fe20000000025 */
[----:B------:R-:W-:Y:S01]  /*11970*/  BAR.SYNC.DEFER_BLOCKING 0x0 ;  /* 0x0000000000007b1d */ /* 0x000fe20000010000 */
[----:B------:R-:W-:-:S05]  /*11980*/  @!P2 IMAD.MOV.U32 R41, RZ, RZ, R40 ;  /* 0x000000ffff29a224 */ /* 0x000fca00078e0028 */
[----:B------:R0:W3:Y:S01]  /*11990*/  @!P2 LDG.E.U8 R37, desc[UR22][R38.64] ;  /* 0x000000162625a981 */ /* 0x0000e2000c1e1100 */
[----:B----4-:R-:W-:-:S03]  /*119a0*/  @!P2 IMAD.MOV.U32 R40, RZ, RZ, R21 ;  /* 0x000000ffff28a224 */ /* 0x010fc600078e0015 */
[----:B------:R-:W4:Y:S01]  /*119b0*/  LDL R21, [R1+0x2e0] ;  /* 0x0002e00001157983 */ /* 0x000f220000100800 */
[----:B0-----:R-:W-:Y:S02]  /*119c0*/  PRMT R38, RZ, 0x7610, R38 ;  /* 0x00007610ff267816 */ /* 0x001fe40000000026 */
[----:B------:R-:W-:-:S04]  /*119d0*/  PRMT R39, RZ, 0x7610, R39 ;  /* 0x00007610ff277816 */ /* 0x000fc80000000027 */
[----:B------:R0:W4:Y:S02]  /*119e0*/  @!P2 LDG.E.U8 R38, desc[UR22][R40.64] ;  /* 0x000000162826a981 */ /* 0x000124000c1e1100 */
[----:B0-----:R-:W-:Y:S02]  /*119f0*/  @!P2 IMAD.MOV.U32 R40, RZ, RZ, R20 ;  /* 0x000000ffff28a224 */ /* 0x001fe400078e0014 */
[----:B------:R-:W-:Y:S01]  /*11a00*/  @!P2 IMAD.MOV.U32 R41, RZ, RZ, R42 ;  /* 0x000000ffff29a224 */ /* 0x000fe200078e002a */
[----:B------:R-:W4:Y:S04]  /*11a10*/  LDL R20, [R1+0x2f0] ;  /* 0x0002f00001147983 */ /* 0x000f280000100800 */
[----:B------:R0:W4:Y:S02]  /*11a20*/  @!P2 LDG.E.U8 R39, desc[UR22][R40.64] ;  /* 0x000000162827a981 */ /* 0x000124000c1e1100 */
[----:B0-----:R-:W-:Y:S01]  /*11a30*/  PRMT R40, RZ, 0x7610, R40 ;  /* 0x00007610ff287816 */ /* 0x001fe20000000028 */
[----:B--2---:R-:W-:-:S02]  /*11a40*/  @!P2 IMAD.MOV.U32 R43, RZ, RZ, R9 ;  /* 0x000000ffff2ba224 */ /* 0x004fc400078e0009 */
[----:B------:R-:W2:Y:S01]  /*11a50*/  LDL R9, [R1+0x2fc] ;  /* 0x0002fc0001097983 */ /* 0x000ea20000100800 */
[----:B------:R-:W-:-:S03]  /*11a60*/  @!P2 IMAD.MOV.U32 R42, RZ, RZ, R8 ;  /* 0x000000ffff2aa224 */ /* 0x000fc600078e0008 */
[----:B------:R-:W2:Y:S04]  /*11a70*/  LDL R8, [R1+0x300] ;  /* 0x0003000001087983 */ /* 0x000ea80000100800 */
[----:B------:R3:W2:Y:S02]  /*11a80*/  @!P2 LDG.E.U8 R40, desc[UR22][R42.64] ;  /* 0x000000162a28a981 */ /* 0x0006a4000c1e1100 */
[----:B---3--:R-:W-:Y:S02]  /*11a90*/  @!P2 IMAD.MOV.U32 R42, RZ, RZ, R6 ;  /* 0x000000ffff2aa224 */ /* 0x008fe400078e0006 */
[----:B------:R-:W3:Y:S01]  /*11aa0*/  LDL R6, [R1+0x310] ;  /* 0x0003100001067983 */ /* 0x000ee20000100800 */
[----:B------:R-:W-:-:S03]  /*11ab0*/  @!P2 IMAD.MOV.U32 R43, RZ, RZ, R7 ;  /* 0x000000ffff2ba224 */ /* 0x000fc600078e0007 */
[----:B------:R-:W3:Y:S01]  /*11ac0*/  LDL R7, [R1+0x30c] ;  /* 0x00030c0001077983 */ /* 0x000ee20000100800 */
[----:B------:R-:W0:Y:S01]  /*11ad0*/  S2R R85, SR_TID.X ;  /* 0x0000000000557919 */ /* 0x000e220000002100 */
[----:B------:R-:W-:Y:S01]  /*11ae0*/  PRMT R41, RZ, 0x7610, R41 ;  /* 0x00007610ff297816 */ /* 0x000fe20000000029 */
[----:B------:R-:W-:-:S05]  /*11af0*/  @!P2 IMAD.MOV.U32 R45, RZ, RZ, R44 ;  /* 0x000000ffff2da224 */ /* 0x000fca00078e002c */
[----:B------:R1:W3:Y:S02]  /*11b00*/  @!P2 LDG.E.U8 R41, desc[UR22][R42.64] ;  /* 0x000000162a29a981 */ /* 0x0002e4000c1e1100 */
[----:B-1----:R-:W-:Y:S02]  /*11b10*/  PRMT R42, RZ, 0x7610, R42 ;  /* 0x00007610ff2a7816 */ /* 0x002fe4000000002a */
[----:B------:R-:W-:Y:S01]  /*11b20*/  PRMT R43, RZ, 0x7610, R43 ;  /* 0x00007610ff2b7816 */ /* 0x000fe2000000002b */
[----:B----4-:R-:W-:Y:S01]  /*11b30*/  @!P2 IMAD.MOV.U32 R44, RZ, RZ, R21 ;  /* 0x000000ffff2ca224 */ /* 0x010fe200078e0015 */
[----:B0-----:R-:W-:Y:S02]  /*11b40*/  LOP3.LUT R21, R85, 0x7f, RZ, 0xc0, !PT ;  /* 0x0000007f55157812 */ /* 0x001fe400078ec0ff */
[----:B------:R-:W4:Y:S04]  /*11b50*/  LDL R85, [R1+0x32c] ;  /* 0x00032c0001557983 */ /* 0x000f280000100800 */
[----:B------:R0:W4:Y:S04]  /*11b60*/  @!P2 LDG.E.U8 R42, desc[UR22][R44.64] ;  /* 0x000000162c2aa981 */ /* 0x000128000c1e1100 */
[----:B------:R1:W-:Y:S01]  /*11b70*/  STS.U8 [R21+UR10+0x4000], R46 ;  /* 0x0040002e15007988 */ /* 0x0003e2000800000a */
[----:B0-----:R-:W-:-:S02]  /*11b80*/  @!P2 IMAD.MOV.U32 R45, RZ, RZ, R47 ;  /* 0x000000ffff2da224 */ /* 0x001fc400078e002f */
[----:B------:R-:W-:Y:S02]  /*11b90*/  @!P2 IMAD.MOV.U32 R44, RZ, RZ, R20 ;  /* 0x000000ffff2ca224 */ /* 0x000fe400078e0014 */
[----:B------:R-:W4:Y:S04]  /*11ba0*/  LDL R20, [R1+0x330] ;  /* 0x0003300001147983 */ /* 0x000f280000100800 */
[----:B------:R0:W4:Y:S02]  /*11bb0*/  @!P2 LDG.E.U8 R43, desc[UR22][R44.64] ;  /* 0x000000162c2ba981 */ /* 0x000124000c1e1100 */
[----:B0-----:R-:W-:Y:S02]  /*11bc0*/  PRMT R44, RZ, 0x7610, R44 ;  /* 0x00007610ff2c7816 */ /* 0x001fe4000000002c */
[----:B------:R-:W-:Y:S01]  /*11bd0*/  PRMT R45, RZ, 0x7610, R45 ;  /* 0x00007610ff2d7816 */ /* 0x000fe2000000002d */
[----:B--2---:R-:W-:-:S02]  /*11be0*/  @!P2 IMAD.MOV.U32 R47, RZ, RZ, R9 ;  /* 0x000000ffff2fa224 */ /* 0x004fc400078e0009 */
[----:B------:R-:W2:Y:S01]  /*11bf0*/  LDL R9, [R1+0x33c] ;  /* 0x00033c0001097983 */ /* 0x000ea20000100800 */
[----:B-1----:R-:W-:-:S03]  /*11c00*/  @!P2 IMAD.MOV.U32 R46, RZ, RZ, R8 ;  /* 0x000000ffff2ea224 */ /* 0x002fc600078e0008 */
[----:B------:R-:W2:Y:S04]  /*11c10*/  LDL R8, [R1+0x340] ;  /* 0x0003400001087983 */ /* 0x000ea80000100800 */
[----:B------:R3:W2:Y:S02]  /*11c20*/  @!P2 LDG.E.U8 R44, desc[UR22][R46.64] ;  /* 0x000000162e2ca981 */ /* 0x0006a4000c1e1100 */
[----:B---3--:R-:W-:Y:S02]  /*11c30*/  @!P2 IMAD.MOV.U32 R46, RZ, RZ, R6 ;  /* 0x000000ffff2ea224 */ /* 0x008fe400078e0006 */
[----:B------:R-:W3:Y:S01]  /*11c40*/  LDL R6, [R1+0x350] ;  /* 0x0003500001067983 */ /* 0x000ee20000100800 */
[----:B------:R-:W-:-:S03]  /*11c50*/  @!P2 IMAD.MOV.U32 R47, RZ, RZ, R7 ;  /* 0x000000ffff2fa224 */ /* 0x000fc600078e0007 */
[----:B------:R-:W2:Y:S04]  /*11c60*/  LDL R7, [R1+0x34c] ;  /* 0x00034c0001077983 */ /* 0x000ea80000100800 */
[----:B------:R0:W2:Y:S04]  /*11c70*/  @!P2 LDG.E.U8 R45, desc[UR22][R46.64] ;  /* 0x000000162e2da981 */ /* 0x0000a8000c1e1100 */
[----:B------:R-:W0:Y:S04]  /*11c80*/  LDL R46, [R1+0x31c] ;  /* 0x00031c00012e7983 */ /* 0x000e280000100800 */
[----:B------:R-:W0:Y:S04]  /*11c90*/  LDL R47, [R1+0x320] ;  /* 0x00032000012f7983 */ /* 0x000e280000100800 */
[----:B------:R-:W-:Y:S04]  /*11ca0*/  STS.U8 [R21+UR10+0x5000], R64 ;  /* 0x0050004015007988 */ /* 0x000fe8000800000a */
[----:B------:R1:W-:Y:S04]  /*11cb0*/  STS.U8 [R21+UR10+0x6000], R49 ;  /* 0x0060003115007988 */ /* 0x0003e8000800000a */
[----:B------:R1:W-:Y:S02]  /*11cc0*/  STS.U8 [R21+UR10+0x7000], R51 ;  /* 0x0070003315007988 */ /* 0x0003e4000800000a */
[----:B-1----:R-:W-:-:S02]  /*11cd0*/  PRMT R49, RZ, 0x7610, R49 ;  /* 0x00007610ff317816 */ /* 0x002fc40000000031 */
[----:B------:R-:W-:Y:S01]  /*11ce0*/  PRMT R51, RZ, 0x7610, R51 ;  /* 0x00007610ff337816 */ /* 0x000fe20000000033 */
[----:B------:R1:W-:Y:S04]  /*11cf0*/  STS.U8 [R21+UR10+0x4400], R52 ;  /* 0x0044003415007988 */ /* 0x0003e8000800000a */
[----:B------:R4:W-:Y:S01]  /*11d00*/  STS.U8 [R21+UR10+0x5400], R53 ;  /* 0x0054003515007988 */ /* 0x0009e2000800000a */
[----:B-1----:R-:W-:Y:S02]  /*11d10*/  PRMT R52, RZ, 0x7610, R52 ;  /* 0x00007610ff347816 */ /* 0x002fe40000000034 */
[----:B----4-:R-:W-:Y:S02]  /*11d20*/  PRMT R53, RZ, 0x7610, R53 ;  /* 0x00007610ff357816 */ /* 0x010fe40000000035 */
[----:B0-----:R-:W-:-:S04]  /*11d30*/  @!P2 LOP3.LUT R47, R47, R46, RZ, 0x3c, !PT ;  /* 0x0000002e2f2fa212 */ /* 0x001fc800078e3cff */
[----:B------:R-:W-:-:S04]  /*11d40*/  @!P2 LOP3.LUT R46, R47, R46, RZ, 0x3c, !PT ;  /* 0x0000002e2f2ea212 */ /* 0x000fc800078e3cff */
[----:B------:R-:W-:-:S05]  /*11d50*/  @!P2 LOP3.LUT R47, R47, R46, RZ, 0x3c, !PT ;  /* 0x0000002e2f2fa212 */ /* 0x000fca00078e3cff */
[----:B------:R0:W4:Y:S02]  /*11d60*/  @!P2 LDG.E.U8 R49, desc[UR22][R46.64] ;  /* 0x000000162e31a981 */ /* 0x000124000c1e1100 */
[----:B0-----:R-:W-:Y:S02]  /*11d70*/  @!P2 IMAD.MOV.U32 R46, RZ, RZ, R20 ;  /* 0x000000ffff2ea224 */ /* 0x001fe400078e0014 */
[----:B------:R-:W-:Y:S01]  /*11d80*/  @!P2 IMAD.MOV.U32 R47, RZ, RZ, R85 ;  /* 0x000000ffff2fa224 */ /* 0x000fe200078e0055 */
[----:B------:R-:W4:Y:S04]  /*11d90*/  LDL R20, [R1+0x364] ;  /* 0x0003640001147983 */ /* 0x000f280000100800 */
[----:B------:R2:W4:Y:S04]  /*11da0*/  @!P2 LDG.E.U8 R51, desc[UR22][R46.64] ;  /* 0x000000162e33a981 */ /* 0x000528000c1e1100 */
[----:B------:R-:W4:Y:S01]  /*11db0*/  LDL R85, [R1+0x1d8] ;  /* 0x0001d80001557983 */ /* 0x000f220000100800 */
[----:B--2---:R-:W-:-:S02]  /*11dc0*/  @!P2 IMAD.MOV.U32 R46, RZ, RZ, R8 ;  /* 0x000000ffff2ea224 */ /* 0x004fc400078e0008 */
[----:B------:R-:W-:Y:S01]  /*11dd0*/  @!P2 IMAD.MOV.U32 R47, RZ, RZ, R9 ;  /* 0x000000ffff2fa224 */ /* 0x000fe200078e0009 */
[----:B------:R-:W2:Y:S04]  /*11de0*/  LDL R8, [R1+0x36c] ;  /* 0x00036c0001087983 */ /* 0x000ea80000100800 */
[----:B------:R3:W2:Y:S04]  /*11df0*/  @!P2 LDG.E.U8 R52, desc[UR22][R46.64] ;  /* 0x000000162e34a981 */ /* 0x0006a8000c1e1100 */
[----:B------:R-:W2:Y:S01]  /*11e00*/  LDL R9, [R1+0x1e0] ;  /* 0x0001e00001097983 */ /* 0x000ea20000100800 */
[----:B---3--:R-:W-:-:S02]  /*11e10*/  @!P2 IMAD.MOV.U32 R46, RZ, RZ, R6 ;  /* 0x000000ffff2ea224 */ /* 0x008fc400078e0006 */
[----:B------:R-:W-:Y:S01]  /*11e20*/  @!P2 IMAD.MOV.U32 R47, RZ, RZ, R7 ;  /* 0x000000ffff2fa224 */ /* 0x000fe200078e0007 */
[----:B------:R-:W3:Y:S04]  /*11e30*/  LDL R6, [R1+0x298] ;  /* 0x0002980001067983 */ /* 0x000ee80000100800 */
[----:B------:R0:W2:Y:S04]  /*11e40*/  @!P2 LDG.E.U8 R53, desc[UR22][R46.64] ;  /* 0x000000162e35a981 */ /* 0x0000a8000c1e1100 */
[----:B------:R-:W2:Y:S04]  /*11e50*/  LDL R7, [R1+0x294] ;  /* 0x0002940001077983 */ /* 0x000ea80000100800 */
[----:B------:R-:W0:Y:S04]  /*11e60*/  LDL R46, [R1+0x1cc] ;  /* 0x0001cc00012e7983 */ /* 0x000e280000100800 */
[----:B------:R-:W0:Y:S04]  /*11e70*/  LDL R47, [R1+0x35c] ;  /* 0x00035c00012f7983 */ /* 0x000e280000100800 */
[----:B------:R1:W-:Y:S04]  /*11e80*/  STS.U8 [R21+UR10+0x6400], R54 ;  /* 0x0064003615007988 */ /* 0x0003e8000800000a */
[----:B------:R1:W-:Y:S02]  /*11e90*/  STS.U8 [R21+UR10+0x7400], R55 ;  /* 0x0074003715007988 */ /* 0x0003e4000800000a */
[----:B-1----:R-:W-:-:S02]  /*11ea0*/  PRMT R54, RZ, 0x7610, R54 ;  /* 0x00007610ff367816 */ /* 0x002fc40000000036 */
[----:B------:R-:W-:Y:S01]  /*11eb0*/  PRMT R55, RZ, 0x7610, R55 ;  /* 0x00007610ff377816 */ /* 0x000fe20000000037 */
[----:B------:R1:W-:Y:S04]  /*11ec0*/  STS.U8 [R21+UR10+0x4800], R56 ;  /* 0x0048003815007988 */ /* 0x0003e8000800000a */
[----:B------:R1:W-:Y:S02]  /*11ed0*/  STS.U8 [R21+UR10+0x5800], R63 ;  /* 0x0058003f15007988 */ /* 0x0003e4000800000a */
[----:B-1----:R-:W-:Y:S02]  /*11ee0*/  PRMT R56, RZ, 0x7610, R56 ;  /* 0x00007610ff387816 */ /* 0x002fe40000000038 */
[----:B------:R-:W-:Y:S02]  /*11ef0*/  PRMT R63, RZ, 0x7610, R63 ;  /* 0x00007610ff3f7816 */ /* 0x000fe4000000003f */
[----:B0-----:R-:W-:-:S04]  /*11f00*/  @!P2 LOP3.LUT R47, R47, R46, RZ, 0x3c, !PT ;  /* 0x0000002e2f2fa212 */ /* 0x001fc800078e3cff */
[----:B------:R-:W-:-:S04]  /*11f10*/  @!P2 LOP3.LUT R46, R47, R46, RZ, 0x3c, !PT ;  /* 0x0000002e2f2ea212 */ /* 0x000fc800078e3cff */
[----:B------:R-:W-:-:S05]  /*11f20*/  @!P2 LOP3.LUT R47, R47, R46, RZ, 0x3c, !PT ;  /* 0x0000002e2f2fa212 */ /* 0x000fca00078e3cff */
[----:B------:R4:W3:Y:S02]  /*11f30*/  @!P2 LDG.E.U8 R54, desc[UR22][R46.64] ;  /* 0x000000162e36a981 */ /* 0x0008e4000c1e1100 */
[----:B----4-:R-:W-:Y:S02]  /*11f40*/  @!P2 IMAD.MOV.U32 R46, RZ, RZ, R20 ;  /* 0x000000ffff2ea224 */ /* 0x010fe400078e0014 */
        /* <DEDUP_REMOVED lines=31> */
[----:B------:R2:W4:Y:S02]  /*12140*/  @!P2 LDG.E.U8 R61, desc[UR22][R46.64] ;  /* 0x000000162e3da981 */ /* 0x000524000c1e1100 */
[----:B--2---:R-:W-:-:S02]  /*12150*/  @!P2 IMAD.MOV.U32 R46, RZ, RZ, R8 ;  /* 0x000000ffff2ea224 */ /* 0x004fc400078e0008 */
[----:B------:R-:W-:Y:S01]  /*12160*/  @!P2 IMAD.MOV.U32 R47, RZ, RZ, R9 ;  /* 0x000000ffff2fa224 */ /* 0x000fe200078e0009 */
[----:B------:R-:W2:Y:S04]  /*12170*/  LDL R8, [R1+0x308] ;  /* 0x0003080001087983 */ /* 0x000ea80000100800 */
[----:B------:R3:W2:Y:S04]  /*12180*/  @!P2 LDG.E.U8 R60, desc[UR22][R46.64] ;  /* 0x000000162e3ca981 */ /* 0x0006a8000c1e1100 */
[----:B------:R-:W2:Y:S04]  /*12190*/  LDL R9, [R1+0x304] ;  /* 0x0003040001097983 */ /* 0x000ea80000100800 */
[----:B------:R-:W2:Y:S01]  /*121a0*/  LDL.LU R85, [R1+0x59c] ;  /* 0x00059c0001557983 */ /* 0x000ea20000300800 */
[----:B---3--:R-:W-:-:S02]  /*121b0*/  @!P2 IMAD.MOV.U32 R46, RZ, RZ, R6 ;  /* 0x000000ffff2ea224 */ /* 0x008fc400078e0006 */
[----:B------:R-:W-:Y:S01]  /*121c0*/  @!P2 IMAD.MOV.U32 R47, RZ, RZ, R7 ;  /* 0x000000ffff2fa224 */ /* 0x000fe200078e0007 */
[----:B------:R0:W-:Y:S04]  /*121d0*/  STS.U8 [R21+UR10+0x6c00], R58 ;  /* 0x006c003a15007988 */ /* 0x0001e8000800000a */
[----:B------:R1:W3:Y:S04]  /*121e0*/  @!P2 LDG.E.U8 R59, desc[UR22][R46.64] ;  /* 0x000000162e3ba981 */ /* 0x0002e8000c1e1100 */
[----:B------:R-:W2:Y:S04]  /*121f0*/  LDL R7, [R1+0x314] ;  /* 0x0003140001077983 */ /* 0x000ea80000100800 */
[----:B------:R-:W2:Y:S04]  /*12200*/  LDL R6, [R1+0x318] ;  /* 0x0003180001067983 */ /* 0x000ea80000100800 */
[----:B------:R-:W1:Y:S04]  /*12210*/  LDL R46, [R1+0x2e4] ;  /* 0x0002e400012e7983 */ /* 0x000e680000100800 */
[----:B------:R-:W1:Y:S01]  /*12220*/  LDL R47, [R1+0x2e8] ;  /* 0x0002e800012f7983 */ /* 0x000e620000100800 */
[----:B0-----:R-:W-:Y:S01]  /*12230*/  PRMT R58, RZ, 0x7610, R58 ;  /* 0x00007610ff3a7816 */ /* 0x001fe2000000003a */
[----:B------:R-:W0:Y:S01]  /*12240*/  S2R R29, SR_TID.X ;  /* 0x00000000001d7919 */ /* 0x000e220000002100 */
[----:B-1----:R-:W-:-:S04]  /*12250*/  @!P2 LOP3.LUT R47, R47, R46, RZ, 0x3c, !PT ;  /* 0x0000002e2f2fa212 */ /* 0x002fc800078e3cff */
[----:B------:R-:W-:-:S04]  /*12260*/  @!P2 LOP3.LUT R46, R47, R46, RZ, 0x3c, !PT ;  /* 0x0000002e2f2ea212 */ /* 0x000fc800078e3cff */
[----:B------:R-:W-:-:S05]  /*12270*/  @!P2 LOP3.LUT R47, R47, R46, RZ, 0x3c, !PT ;  /* 0x0000002e2f2fa212 */ /* 0x000fca00078e3cff */
[----:B------:R4:W2:Y:S04]  /*12280*/  @!P2 LDG.E.U8 R58, desc[UR22][R46.64] ;  /* 0x000000162e3aa981 */ /* 0x0008a8000c1e1100 */
[----:B------:R-:W2:Y:S01]  /*12290*/  LDL R47, [R1+0x2f4] ;  /* 0x0002f400012f7983 */ /* 0x000ea20000100800 */
[----:B----4-:R-:W-:-:S03]  /*122a0*/  @!P2 IMAD.MOV.U32 R46, RZ, RZ, R20 ;  /* 0x000000ffff2ea224 */ /* 0x010fc600078e0014 */
[----:B------:R1:W-:Y:S01]  /*122b0*/  STS.U8 [R21+UR10+0x7c00], R57 ;  /* 0x007c003915007988 */ /* 0x0003e2000800000a */
[----:B0-----:R-:W-:Y:S02]  /*122c0*/  LOP3.LUT R29, R29, 0x7f, RZ, 0xc0, !PT ;  /* 0x0000007f1d1d7812 */ /* 0x001fe400078ec0ff */
[----:B------:R-:W-:Y:S01]  /*122d0*/  PRMT R64, RZ, 0x7610, R64 ;  /* 0x00007610ff407816 */ /* 0x000fe20000000040 */
[----:B------:R-:W4:Y:S01]  /*122e0*/  LDL R20, [R1+0x348] ;  /* 0x0003480001147983 */ /* 0x000f220000100800 */
[----:B-1----:R-:W-:Y:S02]  /*122f0*/  PRMT R57, RZ, 0x7610, R57 ;  /* 0x00007610ff397816 */ /* 0x002fe40000000039 */
[----:B------:R-:W-:-:S05]  /*12300*/  LOP3.LUT R29, R29, 0x10, RZ, 0x3c, !PT ;  /* 0x000000101d1d7812 */ /* 0x000fca00078e3cff */
[----:B------:R0:W-:Y:S02]  /*12310*/  STS.U8 [R29+UR10+0x4080], R79 ;  /* 0x0040804f1d007988 */ /* 0x0001e4000800000a */
[----:B0-----:R-:W-:Y:S02]  /*12320*/  PRMT R79, RZ, 0x7610, R79 ;  /* 0x00007610ff4f7816 */ /* 0x001fe4000000004f */
[----:B--2---:R0:W2:Y:S02]  /*12330*/  @!P2 LDG.E.U8 R57, desc[UR22][R46.64] ;  /* 0x000000162e39a981 */ /* 0x0040a4000c1e1100 */
[----:B0-----:R-:W-:Y:S02]  /*12340*/  @!P2 IMAD.MOV.U32 R46, RZ, RZ, R8 ;  /* 0x000000ffff2ea224 */ /* 0x001fe400078e0008 */
[----:B------:R-:W-:Y:S01]  /*12350*/  @!P2 IMAD.MOV.U32 R47, RZ, RZ, R9 ;  /* 0x000000ffff2fa224 */ /* 0x000fe200078e0009 */
[----:B------:R0:W-:Y:S04]  /*12360*/  STS.U8 [R29+UR10+0x5080], R81 ;  /* 0x005080511d007988 */ /* 0x0001e8000800000a */
[----:B------:R1:W2:Y:S04]  /*12370*/  @!P2 LDG.E.U8 R64, desc[UR22][R46.64] ;  /* 0x000000162e40a981 */ /* 0x0002a8000c1e1100 */
[----:B------:R-:W2:Y:S04]  /*12380*/  LDL R9, [R1+0x354] ;  /* 0x0003540001097983 */ /* 0x000ea80000100800 */
[----:B------:R-:W2:Y:S01]  /*12390*/  LDL R8, [R1+0x358] ;  /* 0x0003580001087983 */ /* 0x000ea20000100800 */
[----:B-1----:R-:W-:-:S02]  /*123a0*/  @!P2 IMAD.MOV.U32 R46, RZ, RZ, R6 ;  /* 0x000000ffff2ea224 */ /* 0x002fc400078e0006 */
[----:B------:R-:W-:Y:S01]  /*123b0*/  @!P2 IMAD.MOV.U32 R47, RZ, RZ, R7 ;  /* 0x000000ffff2fa224 */ /* 0x000fe200078e0007 */
[----:B0-----:R-:W-:Y:S01]  /*123c0*/  PRMT R81, RZ, 0x7610, R81 ;  /* 0x00007610ff517816 */ /* 0x001fe20000000051 */
[----:B------:R-:W2:Y:S04]  /*123d0*/  LDL R7, [R1+0x1d4] ;  /* 0x0001d40001077983 */ /* 0x000ea80000100800 */
[----:B------:R0:W2:Y:S04]  /*123e0*/  @!P2 LDG.E.U8 R79, desc[UR22][R46.64] ;  /* 0x000000162e4fa981 */ /* 0x0000a8000c1e1100 */
[----:B------:R-:W2:Y:S04]  /*123f0*/  LDL R6, [R1+0x360] ;  /* 0x0003600001067983 */ /* 0x000ea80000100800 */
[----:B------:R-:W0:Y:S04]  /*12400*/  LDL R46, [R1+0x324] ;  /* 0x00032400012e7983 */ /* 0x000e280000100800 */
[----:B------:R-:W0:Y:S02]  /*12410*/  LDL R47, [R1+0x328] ;  /* 0x00032800012f7983 */ /* 0x000e240000100800 */
[----:B0-----:R-:W-:-:S04]  /*12420*/  @!P2 LOP3.LUT R47, R47, R46, RZ, 0x3c, !PT ;  /* 0x0000002e2f2fa212 */ /* 0x001fc800078e3cff */
[----:B------:R-:W-:-:S04]  /*12430*/  @!P2 LOP3.LUT R46, R47, R46, RZ, 0x3c, !PT ;  /* 0x0000002e2f2ea212 */ /* 0x000fc800078e3cff */
[----:B------:R-:W-:-:S05]  /*12440*/  @!P2 LOP3.LUT R47, R47, R46, RZ, 0x3c, !PT ;  /* 0x0000002e2f2fa212 */ /* 0x000fca00078e3cff */
[----:B------:R0:W2:Y:S04]  /*12450*/  @!P2 LDG.E.U8 R81, desc[UR22][R46.64] ;  /* 0x000000162e51a981 */ /* 0x0000a8000c1e1100 */
[----:B------:R-:W0:Y:S04]  /*12460*/  LDL R46, [R1+0x334] ;  /* 0x00033400012e7983 */ /* 0x000e280000100800 */
[----:B------:R-:W0:Y:S04]  /*12470*/  LDL R47, [R1+0x338] ;  /* 0x00033800012f7983 */ /* 0x000e280000100800 */
[----:B------:R1:W-:Y:S04]  /*12480*/  STS.U8 [R29+UR10+0x6080], R83 ;  /* 0x006080531d007988 */ /* 0x0003e8000800000a */
[----:B------:R3:W-:Y:S01]  /*12490*/  STS.U8 [R29+UR10+0x7080], R85 ;  /* 0x007080551d007988 */ /* 0x0007e2000800000a */
[----:B-1----:R-:W-:-:S03]  /*124a0*/  PRMT R83, RZ, 0x7610, R83 ;  /* 0x00007610ff537816 */ /* 0x002fc60000000053 */
[----:B---3--:R-:W3:Y:S01]  /*124b0*/  LDL.LU R85, [R1+0x828] ;  /* 0x0008280001557983 */ /* 0x008ee20000300800 */
[----:B0-----:R-:W-:-:S04]  /*124c0*/  @!P2 LOP3.LUT R47, R47, R46, RZ, 0x3c, !PT ;  /* 0x0000002e2f2fa212 */ /* 0x001fc800078e3cff */
[----:B------:R-:W-:-:S04]  /*124d0*/  @!P2 LOP3.LUT R46, R47, R46, RZ, 0x3c, !PT ;  /* 0x0000002e2f2ea212 */ /* 0x000fc800078e3cff */
[----:B------:R-:W-:-:S05]  /*124e0*/  @!P2 LOP3.LUT R47, R47, R46, RZ, 0x3c, !PT ;  /* 0x0000002e2f2fa212 */ /* 0x000fca00078e3cff */
[----:B------:R4:W2:Y:S04]  /*124f0*/  @!P2 LDG.E.U8 R83, desc[UR22][R46.64] ;  /* 0x000000162e53a981 */ /* 0x0008a8000c1e1100 */
[----:B------:R-:W2:Y:S01]  /*12500*/  LDL R47, [R1+0x344] ;  /* 0x00034400012f7983 */ /* 0x000ea20000100800 */
[----:B----4-:R-:W-:-:S03]  /*12510*/  @!P2 IMAD.MOV.U32 R46, RZ, RZ, R20 ;  /* 0x000000ffff2ea224 */ /* 0x010fc600078e0014 */
[----:B---3--:R0:W-:Y:S04]  /*12520*/  STS.U8 [R29+UR10+0x4480], R85 ;  /* 0x004480551d007988 */ /* 0x0081e8000800000a */
[----:B------:R1:W-:Y:S04]  /*12530*/  STS.U8 [R29+UR10+0x5480], R87 ;  /* 0x005480571d007988 */ /* 0x0003e8000800000a */
[----:B------:R3:W-:Y:S01]  /*12540*/  STS.U8 [R29+UR10+0x6480], R89 ;  /* 0x006480591d007988 */ /* 0x0007e2000800000a */
[----:B0-----:R-:W-:-:S03]  /*12550*/  PRMT R85, RZ, 0x7610, R85 ;  /* 0x00007610ff557816 */ /* 0x001fc60000000055 */
[----:B------:R-:W4:Y:S01]  /*12560*/  LDL.LU R20, [R1+0x5bc] ;  /* 0x0005bc0001147983 */ /* 0x000f220000300800 */
[----:B-1----:R-:W-:Y:S02]  /*12570*/  PRMT R87, RZ, 0x7610, R87 ;  /* 0x00007610ff577816 */ /* 0x002fe40000000057 */
[----:B---3--:R-:W-:Y:S01]  /*12580*/  PRMT R89, RZ, 0x7610, R89 ;  /* 0x00007610ff597816 */ /* 0x008fe20000000059 */
[----:B--2---:R0:W2:Y:S02]  /*12590*/  @!P2 LDG.E.U8 R85, desc[UR22][R46.64] ;  /* 0x000000162e55a981 */ /* 0x0040a4000c1e1100 */
[----:B0-----:R-:W-:Y:S02]  /*125a0*/  @!P2 IMAD.MOV.U32 R46, RZ, RZ, R8 ;  /* 0x000000ffff2ea224 */ /* 0x001fe400078e0008 */
[----:B------:R-:W-:Y:S01]  /*125b0*/  @!P2 IMAD.MOV.U32 R47, RZ, RZ, R9 ;  /* 0x000000ffff2fa224 */ /* 0x000fe200078e0009 */
[----:B------:R-:W3:Y:S04]  /*125c0*/  LDL.LU R8, [R1+0x5b4] ;  /* 0x0005b40001087983 */ /* 0x000ee80000300800 */
[----:B------:R0:W2:Y:S04]  /*125d0*/  @!P2 LDG.E.U8 R87, desc[UR22][R46.64] ;  /* 0x000000162e57a981 */ /* 0x0000a8000c1e1100 */
[----:B------:R-:W2:Y:S01]  /*125e0*/  LDL.LU R9, [R1+0x5b0] ;  /* 0x0005b00001097983 */ /* 0x000ea20000300800 */
[----:B0-----:R-:W-:-:S02]  /*125f0*/  @!P2 IMAD.MOV.U32 R46, RZ, RZ, R6 ;  /* 0x000000ffff2ea224 */ /* 0x001fc400078e0006 */
[----:B------:R-:W-:Y:S02]  /*12600*/  @!P2 IMAD.MOV.U32 R47, RZ, RZ, R7 ;  /* 0x000000ffff2fa224 */ /* 0x000fe400078e0007 */
[----:B------:R-:W2:Y:S04]  /*12610*/  LDL.LU R7, [R1+0xdc] ;  /* 0x0000dc0001077983 */ /* 0x000ea80000300800 */
[----:B------:R-:W2:Y:S04]  /*12620*/  LDL.LU R6, [R1+0xd8] ;  /* 0x0000d80001067983 */ /* 0x000ea80000300800 */
[----:B------:R0:W2:Y:S04]  /*12630*/  @!P2 LDG.E.U8 R89, desc[UR22][R46.64] ;  /* 0x000000162e59a981 */ /* 0x0000a8000c1e1100 */
[----:B------:R-:W0:Y:S04]  /*12640*/  LDL R46, [R1+0x1dc] ;  /* 0x0001dc00012e7983 */ /* 0x000e280000100800 */
[----:B------:R-:W0:Y:S04]  /*12650*/  LDL R47, [R1+0x368] ;  /* 0x00036800012f7983 */ /* 0x000e280000100800 */
[----:B------:R1:W-:Y:S02]  /*12660*/  STS.U8 [R29+UR10+0x7480], R91 ;  /* 0x0074805b1d007988 */ /* 0x0003e4000800000a */
[----:B-1----:R-:W-:-:S02]  /*12670*/  PRMT R91, RZ, 0x7610, R91 ;  /* 0x00007610ff5b7816 */ /* 0x002fc4000000005b */
[----:B0-----:R-:W-:-:S04]  /*12680*/  @!P2 LOP3.LUT R47, R47, R46, RZ, 0x3c, !PT ;  /* 0x0000002e2f2fa212 */ /* 0x001fc800078e3cff */
[----:B------:R-:W-:-:S04]  /*12690*/  @!P2 LOP3.LUT R46, R47, R46, RZ, 0x3c, !PT ;  /* 0x0000002e2f2ea212 */ /* 0x000fc800078e3cff */
[----:B------:R-:W-:-:S05]  /*126a0*/  @!P2 LOP3.LUT R47, R47, R46, RZ, 0x3c, !PT ;  /* 0x0000002e2f2fa212 */ /* 0x000fca00078e3cff */
        /* <DEDUP_REMOVED lines=9> */
[----:B------:R-:W2:Y:S04]  /*12740*/  LDL.LU R47, [R1+0x6c] ;  /* 0x00006c00012f7983 */ /* 0x000ea80000300800 */
[----:B------:R1:W-:Y:S04]  /*12750*/  STS.U8 [R29+UR10+0x7880], R19 ;  /* 0x007880131d007988 */ /* 0x0003e8000800000a */
[----:B------:R0:W-:Y:S04]  /*12760*/  STS.U8 [R29+UR10+0x6880], R82 ;  /* 0x006880521d007988 */ /* 0x0001e8000800000a */
[----:B-1----:R-:W3:Y:S04]  /*12770*/  LDL.LU R19, [R1+0x5ac] ;  /* 0x0005ac0001137983 */ /* 0x002ee80000300800 */
[----:B0-----:R-:W3:Y:S04]  /*12780*/  LDL.LU R82, [R1+0x5a8] ;  /* 0x0005a80001527983 */ /* 0x001ee80000300800 */
[----:B------:R-:W3:Y:S04]  /*12790*/  LDL.LU R46, [R1+0xcc] ;  /* 0x0000cc00012e7983 */ /* 0x000ee80000300800 */
[----:B------:R-:W-:Y:S04]  /*127a0*/  STS.U8 [R29+UR10+0x4c80], R92 ;  /* 0x004c805c1d007988 */ /* 0x000fe8000800000a */
[----:B------:R-:W-:Y:S04]  /*127b0*/  STS.U8 [R29+UR10+0x5c80], R90 ;  /* 0x005c805a1d007988 */ /* 0x000fe8000800000a */
[----:B------:R-:W-:Y:S04]  /*127c0*/  STS.U8 [R29+UR10+0x6c80], R88 ;  /* 0x006c80581d007988 */ /* 0x000fe8000800000a */
[----:B--2---:R0:W-:Y:S04]  /*127d0*/  STS.U8 [R29+UR10+0x5880], R47 ;  /* 0x0058802f1d007988 */ /* 0x0041e8000800000a */
[----:B0-----:R-:W2:Y:S04]  /*127e0*/  LDL.LU R47, [R1+0xc4] ;  /* 0x0000c400012f7983 */ /* 0x001ea80000300800 */
[----:B------:R-:W2:Y:S04]  /*127f0*/  LDL.LU R92, [R1+0x5a0] ;  /* 0x0005a000015c7983 */ /* 0x000ea80000300800 */
[----:B------:R-:W2:Y:S04]  /*12800*/  LDL.LU R90, [R1+0x5a4] ;  /* 0x0005a400015a7983 */ /* 0x000ea80000300800 */
[----:B------:R-:W2:Y:S01]  /*12810*/  LDL.LU R88, [R1+0x5b8] ;  /* 0x0005b80001587983 */ /* 0x000ea20000300800 */
[----:B------:R-:W-:-:S03]  /*12820*/  LOP3.LUT R21, R21, 0x20, RZ, 0x3c, !PT ;  /* 0x0000002015157812 */ /* 0x000fc600078e3cff */
[----:B------:R0:W-:Y:S04]  /*12830*/  STS.U8 [R29+UR10+0x7c80], R86 ;  /* 0x007c80561d007988 */ /* 0x0001e8000800000a */
[----:B----4-:R1:W-:Y:S04]  /*12840*/  STS.U8 [R21+UR10+0x4100], R20 ;  /* 0x0041001415007988 */ /* 0x0103e8000800000a */
[----:B0-----:R-:W4:Y:S04]  /*12850*/  LDL.LU R86, [R1+0xd4] ;  /* 0x0000d40001567983 */ /* 0x001f280000300800 */
[----:B------:R-:W4:Y:S04]  /*12860*/  LDL.LU R29, [R1+0xd0] ;  /* 0x0000d000011d7983 */ /* 0x000f280000300800 */
[----:B-1----:R-:W4:Y:S04]  /*12870*/  LDL.LU R20, [R1+0x824] ;  /* 0x0008240001147983 */ /* 0x002f280000300800 */
[----:B--2---:R0:W-:Y:S04]  /*12880*/  STS.U8 [R21+UR10+0x5100], R88 ;  /* 0x0051005815007988 */ /* 0x0041e8000800000a */
[----:B---3--:R1:W-:Y:S04]  /*12890*/  STS.U8 [R21+UR10+0x6100], R8 ;  /* 0x0061000815007988 */ /* 0x0083e8000800000a */
[----:B------:R2:W-:Y:S04]  /*128a0*/  STS.U8 [R21+UR10+0x7100], R9 ;  /* 0x0071000915007988 */ /* 0x0005e8000800000a */
[----:B0-----:R-:W3:Y:S04]  /*128b0*/  LDL.LU R88, [R1+0xbc] ;  /* 0x0000bc0001587983 */ /* 0x001ee80000300800 */
[----:B-1----:R-:W3:Y:S04]  /*128c0*/  LDL.LU R8, [R1+0x820] ;  /* 0x0008200001087983 */ /* 0x002ee80000300800 */
[----:B--2---:R-:W2:Y:S04]  /*128d0*/  LDL.LU R9, [R1+0x81c] ;  /* 0x00081c0001097983 */ /* 0x004ea80000300800 */
[----:B------:R0:W-:Y:S04]  /*128e0*/  STS.U8 [R21+UR10+0x4500], R7 ;  /* 0x0045000715007988 */ /* 0x0001e8000800000a */
[----:B------:R1:W-:Y:S04]  /*128f0*/  STS.U8 [R21+UR10+0x5500], R6 ;  /* 0x0055000615007988 */ /* 0x0003e8000800000a */
[----:B----4-:R-:W-:Y:S04]  /*12900*/  STS.U8 [R21+UR10+0x6500], R86 ;  /* 0x0065005615007988 */ /* 0x010fe8000800000a */
[----:B0-----:R-:W4:Y:S04]  /*12910*/  LDL.LU R7, [R1+0x818] ;  /* 0x0008180001077983 */ /* 0x001f280000300800 */
[----:B------:R0:W-:Y:S04]  /*12920*/  STS.U8 [R21+UR10+0x7500], R29 ;  /* 0x0075001d15007988 */ /* 0x0001e8000800000a */
[----:B-1----:R-:W4:Y:S01]  /*12930*/  LDL.LU R6, [R1+0x814] ;  /* 0x0008140001067983 */ /* 0x002f220000300800 */
[----:B0-----:R-:W0:Y:S03]  /*12940*/  S2R R29, SR_TID.X ;  /* 0x00000000001d7919 */ /* 0x001e260000002100 */
[----:B--2---:R1:W-:Y:S04]  /*12950*/  STS.U8 [R21+UR10+0x4900], R9 ;  /* 0x0049000915007988 */ /* 0x0043e8000800000a */
[----:B---3--:R2:W-:Y:S04]  /*12960*/  STS.U8 [R21+UR10+0x5900], R8 ;  /* 0x0059000815007988 */ /* 0x0085e8000800000a */
[----:B------:R3:W-:Y:S04]  /*12970*/  STS.U8 [R21+UR10+0x6900], R20 ;  /* 0x0069001415007988 */ /* 0x0007e8000800000a */
[----:B-1----:R-:W4:Y:S04]  /*12980*/  LDL.LU R9, [R1+0x810] ;  /* 0x0008100001097983 */ /* 0x002f280000300800 */
[----:B--2---:R-:W2:Y:S04]  /*12990*/  LDL.LU R8, [R1+0x80c] ;  /* 0x00080c0001087983 */ /* 0x004ea80000300800 */
[----:B---3--:R-:W3:Y:S04]  /*129a0*/  LDL.LU R20, [R1+0x808] ;  /* 0x0008080001147983 */ /* 0x008ee80000300800 */
[----:B------:R1:W-:Y:S04]  /*129b0*/  STS.U8 [R21+UR10+0x7900], R18 ;  /* 0x0079001215007988 */ /* 0x0003e8000800000a */
[----:B------:R0:W-:Y:S04]  /*129c0*/  STS.U8 [R21+UR10+0x4d00], R84 ;  /* 0x004d005415007988 */ /* 0x0001e8000800000a */
[----:B------:R0:W-:Y:S04]  /*129d0*/  STS.U8 [R21+UR10+0x5d00], R80 ;  /* 0x005d005015007988 */ /* 0x0001e8000800000a */
[----:B-1----:R-:W2:Y:S04]  /*129e0*/  LDL.LU R18, [R1+0x804] ;  /* 0x0008040001127983 */ /* 0x002ea80000300800 */
[----:B------:R-:W2:Y:S04]  /*129f0*/  LDL.LU R86, [R1+0xa4] ;  /* 0x0000a40001567983 */ /* 0x000ea80000300800 */
[----:B0-----:R-:W2:Y:S04]  /*12a00*/  LDL.LU R84, [R1+0xa8] ;  /* 0x0000a80001547983 */ /* 0x001ea80000300800 */
[----:B------:R-:W2:Y:S04]  /*12a10*/  LDL.LU R80, [R1+0xac] ;  /* 0x0000ac0001507983 */ /* 0x000ea80000300800 */
[----:B------:R0:W-:Y:S04]  /*12a20*/  STS.U8 [R21+UR10+0x6d00], R77 ;  /* 0x006d004d15007988 */ /* 0x0001e8000800000a */
[----:B------:R1:W-:Y:S04]  /*12a30*/  STS.U8 [R21+UR10+0x7d00], R76 ;  /* 0x007d004c15007988 */ /* 0x0003e8000800000a */
[----:B0-----:R-:W2:Y:S04]  /*12a40*/  LDL.LU R77, [R1+0x588] ;  /* 0x00058800014d7983 */ /* 0x001ea80000300800 */
[----:B-1----:R-:W2:Y:S04]  /*12a50*/  LDL.LU R21, [R1+0x800] ;  /* 0x0008000001157983 */ /* 0x002ea80000300800 */
[----:B------:R-:W2:Y:S01]  /*12a60*/  LDL.LU R76, [R1+0xb4] ;  /* 0x0000b400014c7983 */ /* 0x000ea20000300800 */
[----:B------:R-:W-:-:S04]  /*12a70*/  LOP3.LUT R29, R29, 0x7f, RZ, 0xc0, !PT ;  /* 0x0000007f1d1d7812 */ /* 0x000fc800078ec0ff */
[----:B------:R-:W-:-:S05]  /*12a80*/  LOP3.LUT R29, R29, 0x30, RZ, 0x3c, !PT ;  /* 0x000000301d1d7812 */ /* 0x000fca00078e3cff */
[----:B------:R0:W-:Y:S04]  /*12a90*/  STS.U8 [R29+UR10+0x4180], R19 ;  /* 0x004180131d007988 */ /* 0x0001e8000800000a */
[----:B------:R1:W-:Y:S04]  /*12aa0*/  STS.U8 [R29+UR10+0x5180], R82 ;  /* 0x005180521d007988 */ /* 0x0003e8000800000a */
[----:B------:R1:W-:Y:S04]  /*12ab0*/  STS.U8 [R29+UR10+0x6180], R90 ;  /* 0x0061805a1d007988 */ /* 0x0003e8000800000a */
[----:B0-----:R-:W3:Y:S04]  /*12ac0*/  LDL.LU R19, [R1+0x7fc] ;  /* 0x0007fc0001137983 */ /* 0x001ee80000300800 */
[----:B------:R0:W-:Y:S04]  /*12ad0*/  STS.U8 [R29+UR10+0x7180], R92 ;  /* 0x0071805c1d007988 */ /* 0x0001e8000800000a */
[----:B-1----:R-:W3:Y:S04]  /*12ae0*/  LDL.LU R82, [R1+0x7f8] ;  /* 0x0007f80001527983 */ /* 0x002ee80000300800 */
[----:B------:R1:W-:Y:S04]  /*12af0*/  STS.U8 [R29+UR10+0x4580], R46 ;  /* 0x0045802e1d007988 */ /* 0x0003e8000800000a */
[----:B------:R1:W-:Y:S04]  /*12b00*/  STS.U8 [R29+UR10+0x5580], R47 ;  /* 0x0055802f1d007988 */ /* 0x0003e8000800000a */
[----:B------:R-:W3:Y:S04]  /*12b10*/  LDL.LU R90, [R1+0x584] ;  /* 0x00058400015a7983 */ /* 0x000ee80000300800 */
[----:B0-----:R-:W3:Y:S04]  /*12b20*/  LDL.LU R92, [R1+0x580] ;  /* 0x00058000015c7983 */ /* 0x001ee80000300800 */
[----:B------:R-:W-:Y:S04]  /*12b30*/  STS.U8 [R29+UR10+0x6580], R88 ;  /* 0x006580581d007988 */ /* 0x000fe8000800000a */
[----:B-1----:R-:W3:Y:S04]  /*12b40*/  LDL.LU R46, [R1+0x578] ;  /* 0x00057800012e7983 */ /* 0x002ee80000300800 */
[----:B------:R-:W3:Y:S04]  /*12b50*/  LDL.LU R47, [R1+0x100] ;  /* 0x00010000012f7983 */ /* 0x000ee80000300800 */
[----:B--2---:R-:W-:Y:S04]  /*12b60*/  STS.U8 [R29+UR10+0x7580], R76 ;  /* 0x0075804c1d007988 */ /* 0x004fe8000800000a */
[----:B------:R0:W-:Y:S04]  /*12b70*/  STS.U8 [R29+UR10+0x4980], R24 ;  /* 0x004980181d007988 */ /* 0x0001e8000800000a */
[----:B------:R1:W-:Y:S04]  /*12b80*/  STS.U8 [R29+UR10+0x5980], R25 ;  /* 0x005980191d007988 */ /* 0x0003e8000800000a */
[----:B------:R2:W-:Y:S04]  /*12b90*/  STS.U8 [R29+UR10+0x6980], R22 ;  /* 0x006980161d007988 */ /* 0x0005e8000800000a */
[----:B0-----:R-:W3:Y:S04]  /*12ba0*/  LDL.LU R24, [R1+0x7f4] ;  /* 0x0007f40001187983 */ /* 0x001ee80000300800 */
[----:B-1----:R-:W3:Y:S04]  /*12bb0*/  LDL.LU R25, [R1+0x7f0] ;  /* 0x0007f00001197983 */ /* 0x002ee80000300800 */
[----:B--2---:R-:W2:Y:S04]  /*12bc0*/  LDL.LU R22, [R1+0x7ec] ;  /* 0x0007ec0001167983 */ /* 0x004ea80000300800 */
[----:B------:R0:W-:Y:S04]  /*12bd0*/  STS.U8 [R29+UR10+0x7980], R11 ;  /* 0x0079800b1d007988 */ /* 0x0001e8000800000a */
[----:B------:R1:W-:Y:S04]  /*12be0*/  STS.U8 [R29+UR10+0x4d80], R75 ;  /* 0x004d804b1d007988 */ /* 0x0003e8000800000a */
[----:B------:R4:W-:Y:S04]  /*12bf0*/  STS.U8 [R29+UR10+0x5d80], R74 ;  /* 0x005d804a1d007988 */ /* 0x0009e8000800000a */
[----:B0-----:R-:W2:Y:S04]  /*12c00*/  LDL.LU R11, [R1+0x7e8] ;  /* 0x0007e800010b7983 */ /* 0x001ea80000300800 */
[----:B-1----:R-:W2:Y:S04]  /*12c10*/  LDL.LU R75, [R1+0x58c] ;  /* 0x00058c00014b7983 */ /* 0x002ea80000300800 */
[----:B----4-:R-:W4:Y:S04]  /*12c20*/  LDL.LU R74, [R1+0x590] ;  /* 0x00059000014a7983 */ /* 0x010f280000300800 */
[----:B------:R0:W-:Y:S04]  /*12c30*/  STS.U8 [R29+UR10+0x6d80], R73 ;  /* 0x006d80491d007988 */ /* 0x0001e8000800000a */
[----:B0-----:R-:W2:Y:S01]  /*12c40*/  LDL.LU R73, [R1+0x598] ;  /* 0x0005980001497983 */ /* 0x001ea20000300800 */
[----:B------:R-:W0:Y:S03]  /*12c50*/  S2R R88, SR_TID.X ;  /* 0x0000000000587919 */ /* 0x000e260000002100 */
[----:B------:R1:W-:Y:S01]  /*12c60*/  STS.U8 [R29+UR10+0x7d80], R72 ;  /* 0x007d80481d007988 */ /* 0x0003e2000800000a */
[----:B0-----:R-:W-:-:S04]  /*12c70*/  LOP3.LUT R88, R88, 0x7f, RZ, 0xc0, !PT ;  /* 0x0000007f58587812 */ /* 0x001fc800078ec0ff */
[C---:B------:R-:W-:Y:S02]  /*12c80*/  LOP3.LUT R76, R88.reuse, 0x40, RZ, 0x3c, !PT ;  /* 0x00000040584c7812 */ /* 0x040fe400078e3cff */
[----:B-1----:R-:W-:-:S03]  /*12c90*/  LOP3.LUT R72, R88, 0x50, RZ, 0x3c, !PT ;  /* 0x0000005058487812 */ /* 0x002fc600078e3cff */
[----:B--2---:R-:W-:Y:S04]  /*12ca0*/  STS.U8 [R76+UR10+0x4200], R73 ;  /* 0x004200494c007988 */ /* 0x004fe8000800000a */
[----:B----4-:R-:W-:Y:S04]  /*12cb0*/  STS.U8 [R76+UR10+0x5200], R74 ;  /* 0x0052004a4c007988 */ /* 0x010fe8000800000a */
[----:B------:R-:W-:Y:S04]  /*12cc0*/  STS.U8 [R76+UR10+0x6200], R75 ;  /* 0x0062004b4c007988 */ /* 0x000fe8000800000a */
[----:B------:R-:W-:Y:S04]  /*12cd0*/  STS.U8 [R76+UR10+0x7200], R77 ;  /* 0x0072004d4c007988 */ /* 0x000fe8000800000a */
[----:B------:R-:W-:Y:S04]  /*12ce0*/  STS.U8 [R76+UR10+0x4600], R80 ;  /* 0x004600504c007988 */ /* 0x000fe8000800000a */
[----:B------:R-:W-:Y:S04]  /*12cf0*/  STS.U8 [R76+UR10+0x5600], R84 ;  /* 0x005600544c007988 */ /* 0x000fe8000800000a */
[----:B------:R-:W-:Y:S04]  /*12d00*/  STS.U8 [R76+UR10+0x6600], R86 ;  /* 0x006600564c007988 */ /* 0x000fe8000800000a */
[----:B------:R0:W-:Y:S04]  /*12d10*/  STS.U8 [R76+UR10+0x7600], R11 ;  /* 0x0076000b4c007988 */ /* 0x0001e8000800000a */
[----:B------:R1:W-:Y:S04]  /*12d20*/  STS.U8 [R76+UR10+0x4a00], R10 ;  /* 0x004a000a4c007988 */ /* 0x0003e8000800000a */
[----:B------:R2:W-:Y:S04]  /*12d30*/  STS.U8 [R76+UR10+0x5a00], R15 ;  /* 0x005a000f4c007988 */ /* 0x0005e8000800000a */
[----:B------:R4:W-:Y:S04]  /*12d40*/  STS.U8 [R76+UR10+0x6a00], R12 ;  /* 0x006a000c4c007988 */ /* 0x0009e8000800000a */
[----:B------:R0:W-:Y:S04]  /*12d50*/  STS.U8 [R76+UR10+0x7a00], R23 ;  /* 0x007a00174c007988 */ /* 0x0001e8000800000a */
[----:B------:R-:W-:Y:S04]  /*12d60*/  STS.U8 [R76+UR10+0x4e00], R71 ;  /* 0x004e00474c007988 */ /* 0x000fe8000800000a */
[----:B------:R-:W-:Y:S04]  /*12d70*/  STS.U8 [R76+UR10+0x5e00], R70 ;  /* 0x005e00464c007988 */ /* 0x000fe8000800000a */
[----:B------:R-:W-:Y:S04]  /*12d80*/  STS.U8 [R76+UR10+0x6e00], R69 ;  /* 0x006e00454c007988 */ /* 0x000fe8000800000a */
[----:B------:R-:W-:Y:S04]  /*12d90*/  STS.U8 [R76+UR10+0x7e00], R68 ;  /* 0x007e00444c007988 */ /* 0x000fe8000800000a */
[----:B0-----:R-:W4:Y:S04]  /*12da0*/  LDL.LU R11, [R1+0x7e4] ;  /* 0x0007e400010b7983 */ /* 0x001f280000300800 */
[----:B---3--:R-:W-:Y:S04]  /*12db0*/  STS.U8 [R72+UR10+0x4280], R90 ;  /* 0x0042805a48007988 */ /* 0x008fe8000800000a */
[----:B-1----:R-:W3:Y:S04]  /*12dc0*/  LDL.LU R10, [R1+0x7e0] ;  /* 0x0007e000010a7983 */ /* 0x002ee80000300800 */
[----:B------:R-:W-:Y:S04]  /*12dd0*/  STS.U8 [R72+UR10+0x5280], R92 ;  /* 0x0052805c48007988 */ /* 0x000fe8000800000a */
[----:B--2---:R-:W2:Y:S04]  /*12de0*/  LDL.LU R15, [R1+0x7dc] ;  /* 0x0007dc00010f7983 */ /* 0x004ea80000300800 */
[----:B------:R-:W-:Y:S04]  /*12df0*/  STS.U8 [R72+UR10+0x6280], R46 ;  /* 0x0062802e48007988 */ /* 0x000fe8000800000a */
[----:B----4-:R-:W4:Y:S04]  /*12e00*/  LDL.LU R12, [R1+0x7d8] ;  /* 0x0007d800010c7983 */ /* 0x010f280000300800 */
[----:B------:R-:W-:Y:S04]  /*12e10*/  STS.U8 [R72+UR10+0x7280], R47 ;  /* 0x0072802f48007988 */ /* 0x000fe8000800000a */
[----:B------:R-:W2:Y:S04]  /*12e20*/  LDL.LU R23, [R1+0x7d4] ;  /* 0x0007d40001177983 */ /* 0x000ea80000300800 */
[----:B------:R0:W-:Y:S04]  /*12e30*/  STS.U8 [R72+UR10+0x4680], R22 ;  /* 0x0046801648007988 */ /* 0x0001e8000800000a */
[----:B------:R1:W-:Y:S04]  /*12e40*/  STS.U8 [R72+UR10+0x5680], R25 ;  /* 0x0056801948007988 */ /* 0x0003e8000800000a */
[----:B------:R1:W-:Y:S04]  /*12e50*/  STS.U8 [R72+UR10+0x6680], R24 ;  /* 0x0066801848007988 */ /* 0x0003e8000800000a */
[----:B0-----:R-:W2:Y:S04]  /*12e60*/  LDL.LU R22, [R1+0x7d0] ;  /* 0x0007d00001167983 */ /* 0x001ea80000300800 */
[----:B-1----:R-:W2:Y:S04]  /*12e70*/  LDL.LU R25, [R1+0x7cc] ;  /* 0x0007cc0001197983 */ /* 0x002ea80000300800 */
[----:B------:R-:W2:Y:S01]  /*12e80*/  LDL.LU R24, [R1+0x7c8] ;  /* 0x0007c80001187983 */ /* 0x000ea20000300800 */
[----:B------:R-:W0:Y:S03]  /*12e90*/  S2R R47, SR_TID.X ;  /* 0x00000000002f7919 */ /* 0x000e260000002100 */
[----:B------:R1:W-:Y:S04]  /*12ea0*/  STS.U8 [R72+UR10+0x7680], R82 ;  /* 0x0076805248007988 */ /* 0x0003e8000800000a */
[----:B------:R0:W-:Y:S04]  /*12eb0*/  STS.U8 [R72+UR10+0x4a80], R78 ;  /* 0x004a804e48007988 */ /* 0x0001e8000800000a */
[----:B------:R0:W-:Y:S04]  /*12ec0*/  STS.U8 [R72+UR10+0x5a80], R28 ;  /* 0x005a801c48007988 */ /* 0x0001e8000800000a */
[----:B------:R0:W-:Y:S04]  /*12ed0*/  STS.U8 [R72+UR10+0x6a80], R26 ;  /* 0x006a801a48007988 */ /* 0x0001e8000800000a */
[----:B------:R0:W-:Y:S04]  /*12ee0*/  STS.U8 [R72+UR10+0x7a80], R27 ;  /* 0x007a801b48007988 */ /* 0x0001e8000800000a */
[----:B------:R-:W-:Y:S01]  /*12ef0*/  STS.U8 [R72+UR10+0x4e80], R67 ;  /* 0x004e804348007988 */ /* 0x000fe2000800000a */
[----:B0-----:R-:W-:-:S03]  /*12f00*/  LOP3.LUT R46, R47, 0x7f, RZ, 0xc0, !PT ;  /* 0x0000007f2f2e7812 */ /* 0x001fc600078ec0ff */
[----:B------:R-:W-:Y:S01]  /*12f10*/  STS.U8 [R72+UR10+0x5e80], R66 ;  /* 0x005e804248007988 */ /* 0x000fe2000800000a */
[----:B------:R-:W-:-:S03]  /*12f20*/  LOP3.LUT R47, R46, 0x60, RZ, 0x3c, !PT ;  /* 0x000000602e2f7812 */ /* 0x000fc600078e3cff */
[----:B------:R-:W-:Y:S04]  /*12f30*/  STS.U8 [R72+UR10+0x6e80], R65 ;  /* 0x006e804148007988 */ /* 0x000fe8000800000a */
[----:B------:R-:W-:Y:S04]  /*12f40*/  STS.U8 [R72+UR10+0x7e80], R50 ;  /* 0x007e803248007988 */ /* 0x000fe8000800000a */
[----:B-1----:R0:W5:Y:S04]  /*12f50*/  LDL.LU R82, [R1+0x7c4] ;  /* 0x0007c40001527983 */ /* 0x0021680000300800 */
[----:B------:R0:W5:Y:S04]  /*12f60*/  LDL.LU R78, [R1+0x7c0] ;  /* 0x0007c000014e7983 */ /* 0x0001680000300800 */
[----:B------:R0:W5:Y:S04]  /*12f70*/  LDL.LU R28, [R1+0x7bc] ;  /* 0x0007bc00011c7983 */ /* 0x0001680000300800 */
[----:B------:R0:W5:Y:S04]  /*12f80*/  LDL.LU R26, [R1+0x7b8] ;  /* 0x0007b800011a7983 */ /* 0x0001680000300800 */
[----:B------:R0:W5:Y:S01]  /*12f90*/  LDL.LU R27, [R1+0x7b4] ;  /* 0x0007b400011b7983 */ /* 0x0001620000300800 */
[----:B------:R-:W-:-:S03]  /*12fa0*/  LOP3.LUT R46, R46, 0x70, RZ, 0x3c, !PT ;  /* 0x000000702e2e7812 */ /* 0x000fc600078e3cff */
[----:B--2---:R1:W-:Y:S04]  /*12fb0*/  STS.U8 [R47+UR10+0x4300], R24 ;  /* 0x004300182f007988 */ /* 0x0043e8000800000a */
[----:B------:R2:W-:Y:S04]  /*12fc0*/  STS.U8 [R47+UR10+0x5300], R25 ;  /* 0x005300192f007988 */ /* 0x0005e8000800000a */
[----:B------:R0:W-:Y:S04]  /*12fd0*/  STS.U8 [R47+UR10+0x6300], R22 ;  /* 0x006300162f007988 */ /* 0x0001e8000800000a */
[----:B------:R0:W-:Y:S04]  /*12fe0*/  STS.U8 [R47+UR10+0x7300], R23 ;  /* 0x007300172f007988 */ /* 0x0001e8000800000a */
[----:B------:R0:W-:Y:S04]  /*12ff0*/  STS.U8 [R47+UR10+0x4700], R19 ;  /* 0x004700132f007988 */ /* 0x0001e8000800000a */
[----:B-1----:R1:W5:Y:S04]  /*13000*/  LDL.LU R24, [R1+0x7b0] ;  /* 0x0007b00001187983 */ /* 0x0023680000300800 */
[----:B------:R0:W-:Y:S04]  /*13010*/  STS.U8 [R47+UR10+0x5700], R21 ;  /* 0x005700152f007988 */ /* 0x0001e8000800000a */
[----:B--2---:R1:W5:Y:S04]  /*13020*/  LDL.LU R25, [R1+0x7ac] ;  /* 0x0007ac0001197983 */ /* 0x0043680000300800 */
[----:B------:R2:W-:Y:S04]  /*13030*/  STS.U8 [R47+UR10+0x6700], R18 ;  /* 0x006700122f007988 */ /* 0x0005e8000800000a */
[----:B0-----:R1:W5:Y:S04]  /*13040*/  LDL.LU R22, [R1+0x7a8] ;  /* 0x0007a80001167983 */ /* 0x0013680000300800 */
[----:B------:R0:W-:Y:S04]  /*13050*/  STS.U8 [R47+UR10+0x7700], R20 ;  /* 0x007700142f007988 */ /* 0x0001e8000800000a */
[----:B------:R1:W5:Y:S04]  /*13060*/  LDL.LU R23, [R1+0x7a4] ;  /* 0x0007a40001177983 */ /* 0x0003680000300800 */
[----:B------:R0:W-:Y:S04]  /*13070*/  STS.U8 [R47+UR10+0x4b00], R14 ;  /* 0x004b000e2f007988 */ /* 0x0001e8000800000a */
[----:B------:R1:W5:Y:S04]  /*13080*/  LDL.LU R19, [R1+0x7a0] ;  /* 0x0007a00001137983 */ /* 0x0003680000300800 */
[----:B------:R0:W-:Y:S04]  /*13090*/  STS.U8 [R47+UR10+0x5b00], R17 ;  /* 0x005b00112f007988 */ /* 0x0001e8000800000a */
[----:B------:R1:W5:Y:S04]  /*130a0*/  LDL.LU R21, [R1+0x79c] ;  /* 0x00079c0001157983 */ /* 0x0003680000300800 */
[----:B------:R0:W-:Y:S04]  /*130b0*/  STS.U8 [R47+UR10+0x6b00], R13 ;  /* 0x006b000d2f007988 */ /* 0x0001e8000800000a */
[----:B--2---:R1:W5:Y:S04]  /*130c0*/  LDL.LU R18, [R1+0x798] ;  /* 0x0007980001127983 */ /* 0x0043680000300800 */
[----:B------:R2:W-:Y:S04]  /*130d0*/  STS.U8 [R47+UR10+0x7b00], R16 ;  /* 0x007b00102f007988 */ /* 0x0005e8000800000a */
[----:B0-----:R1:W5:Y:S04]  /*130e0*/  LDL.LU R20, [R1+0x794] ;  /* 0x0007940001147983 */ /* 0x0013680000300800 */
[----:B------:R-:W-:Y:S04]  /*130f0*/  STS.U8 [R47+UR10+0x4f00], R48 ;  /* 0x004f00302f007988 */ /* 0x000fe8000800000a */
[----:B------:R1:W5:Y:S04]  /*13100*/  LDL.LU R14, [R1+0x790] ;  /* 0x00079000010e7983 */ /* 0x0003680000300800 */
[----:B------:R-:W-:Y:S04]  /*13110*/  STS.U8 [R47+UR10+0x5f00], R30 ;  /* 0x005f001e2f007988 */ /* 0x000fe8000800000a */
[----:B------:R1:W5:Y:S04]  /*13120*/  LDL.LU R17, [R1+0x78c] ;  /* 0x00078c0001117983 */ /* 0x0003680000300800 */
[----:B------:R-:W-:Y:S04]  /*13130*/  STS.U8 [R47+UR10+0x6f00], R31 ;  /* 0x006f001f2f007988 */ /* 0x000fe8000800000a */
[----:B------:R1:W5:Y:S04]  /*13140*/  LDL.LU R13, [R1+0x788] ;  /* 0x00078800010d7983 */ /* 0x0003680000300800 */
[----:B------:R-:W-:Y:S04]  /*13150*/  STS.U8 [R47+UR10+0x7f00], R32 ;  /* 0x007f00202f007988 */ /* 0x000fe8000800000a */
[----:B--2---:R1:W5:Y:S04]  /*13160*/  LDL.LU R16, [R1+0x784] ;  /* 0x0007840001107983 */ /* 0x0043680000300800 */
[----:B----4-:R0:W-:Y:S04]  /*13170*/  STS.U8 [R46+UR10+0x4380], R12 ;  /* 0x0043800c2e007988 */ /* 0x0101e8000800000a */
[----:B------:R2:W-:Y:S04]  /*13180*/  STS.U8 [R46+UR10+0x5380], R15 ;  /* 0x0053800f2e007988 */ /* 0x0005e8000800000a */
[----:B---3--:R3:W-:Y:S04]  /*13190*/  STS.U8 [R46+UR10+0x6380], R10 ;  /* 0x0063800a2e007988 */ /* 0x0087e8000800000a */
[----:B0-----:R1:W5:Y:S04]  /*131a0*/  LDL.LU R12, [R1+0x780] ;  /* 0x00078000010c7983 */ /* 0x0013680000300800 */
[----:B--2---:R1:W5:Y:S04]  /*131b0*/  LDL.LU R15, [R1+0x77c] ;  /* 0x00077c00010f7983 */ /* 0x0043680000300800 */
[----:B---3--:R1:W5:Y:S04]  /*131c0*/  LDL.LU R10, [R1+0x778] ;  /* 0x00077800010a7983 */ /* 0x0083680000300800 */
[----:B------:R0:W-:Y:S04]  /*131d0*/  STS.U8 [R46+UR10+0x7380], R11 ;  /* 0x0073800b2e007988 */ /* 0x0001e8000800000a */
[----:B------:R2:W-:Y:S04]  /*131e0*/  STS.U8 [R46+UR10+0x4780], R8 ;  /* 0x004780082e007988 */ /* 0x0005e8000800000a */
[----:B------:R3:W-:Y:S04]  /*131f0*/  STS.U8 [R46+UR10+0x5780], R9 ;  /* 0x005780092e007988 */ /* 0x0007e8000800000a */
        /* <DEDUP_REMOVED lines=14> */
[----:B---3--:R1:W5:Y:S01]  /*132e0*/  LDL.LU R3, [R1+0x754] ;  /* 0x0007540001037983 */ /* 0x0083620000300800 */
[----:B------:R-:W0:Y:S01]  /*132f0*/  S2R R47, SR_TID.X ;  /* 0x00000000002f7919 */ /* 0x000e220000002100 */
[----:B------:R-:W2:Y:S02]  /*13300*/  S2R R29, SR_TID.X ;  /* 0x00000000001d7919 */ /* 0x000ea40000002100 */
[----:B------:R1:W-:Y:S04]  /*13310*/  STS.U8 [R46+UR10+0x4f80], R33 ;  /* 0x004f80212e007988 */ /* 0x0003e8000800000a */
[----:B------:R1:W-:Y:S04]  /*13320*/  STS.U8 [R46+UR10+0x5f80], R34 ;  /* 0x005f80222e007988 */ /* 0x0003e8000800000a */
[----:B------:R1:W-:Y:S04]  /*13330*/  STS.U8 [R46+UR10+0x6f80], R35 ;  /* 0x006f80232e007988 */ /* 0x0003e8000800000a */
[----:B------:R1:W-:Y:S01]  /*13340*/  STS.U8 [R46+UR10+0x7f80], R36 ;  /* 0x007f80242e007988 */ /* 0x0003e2000800000a */
[----:B0-----:R-:W-:-:S05]  /*13350*/  LOP3.LUT R47, R47, 0x7f, RZ, 0xc0, !PT ;  /* 0x0000007f2f2f7812 */ /* 0x001fca00078ec0ff */
[----:B------:R1:W-:Y:S04]  /*13360*/  STS.U8 [R47+UR10+0x9000], R37 ;  /* 0x009000252f007988 */ /* 0x0003e8000800000a */
[----:B------:R1:W-:Y:S04]  /*13370*/  STS.U8 [R47+UR10+0x9100], R38 ;  /* 0x009100262f007988 */ /* 0x0003e8000800000a */
[----:B------:R1:W-:Y:S04]  /*13380*/  STS.U8 [R47+UR10+0x9200], R39 ;  /* 0x009200272f007988 */ /* 0x0003e8000800000a */
[----:B------:R1:W-:Y:S01]  /*13390*/  STS.U8 [R47+UR10+0x9300], R40 ;  /* 0x009300282f007988 */ /* 0x0003e2000800000a */
[----:B--2---:R-:W-:-:S03]  /*133a0*/  LOP3.LUT R29, R29, 0x7f, RZ, 0xc0, !PT ;  /* 0x0000007f1d1d7812 */ /* 0x004fc600078ec0ff */
[----:B------:R1:W-:Y:S04]  /*133b0*/  STS.U8 [R47+UR10+0x9400], R41 ;  /* 0x009400292f007988 */ /* 0x0003e8000800000a */
[----:B------:R1:W-:Y:S04]  /*133c0*/  STS.U8 [R47+UR10+0x9500], R42 ;  /* 0x0095002a2f007988 */ /* 0x0003e8000800000a */
[----:B------:R1:W-:Y:S04]  /*133d0*/  STS.U8 [R47+UR10+0x9600], R43 ;  /* 0x0096002b2f007988 */ /* 0x0003e8000800000a */
[----:B------:R1:W-:Y:S01]  /*133e0*/  STS.U8 [R47+UR10+0x9700], R44 ;  /* 0x0097002c2f007988 */ /* 0x0003e2000800000a */
[----:B------:R-:W-:-:S03]  /*133f0*/  LOP3.LUT R29, R29, 0x10, RZ, 0x3c, !PT ;  /* 0x000000101d1d7812 */ /* 0x000fc600078e3cff */
[----:B------:R1:W-:Y:S04]  /*13400*/  STS.U8 [R47+UR10+0x9800], R45 ;  /* 0x0098002d2f007988 */ /* 0x0003e8000800000a */
        /* <DEDUP_REMOVED lines=22> */
[----:B------:R1:W-:Y:S01]  /*13570*/  STS.U8 [R29+UR10+0x9f80], R93 ;  /* 0x009f805d1d007988 */ /* 0x0003e2000800000a */
[----:B------:R0:W-:Y:S06]  /*13580*/  MEMBAR.ALL.CTA ;  /* 0x0000000000007992 */ /* 0x0001ec0000008000 */
[----:B0-----:R-:W0:Y:S01]  /*13590*/  FENCE.VIEW.ASYNC.S ;  /* 0x00000000000073c6 */ /* 0x001e220000000000 */
[----:B------:R-:W-:Y:S01]  /*135a0*/  ULEA UR11, UR20, UR10, 0x3 ;  /* 0x0000000a140b7291 */ /* 0x000fe2000f8e18ff */
[----:B------:R-:W-:-:S03]  /*135b0*/  UMOV UR4, UR5 ;  /* 0x0000000500047c82 */ /* 0x000fc60008000000 */
[----:B------:R-:W-:Y:S01]  /*135c0*/  UIADD3 UR11, UPT, UPT, UR11, 0xa000, URZ ;  /* 0x0000a0000b0b7890 */ /* 0x000fe2000fffe0ff */
[----:B0-----:R-:W-:Y:S06]  /*135d0*/  BAR.SYNC.DEFER_BLOCKING 0x0 ;  /* 0x0000000000007b1d */ /* 0x001fec0000010000 */
[----:B-1----:R-:W-:Y:S05]  /*135e0*/  @P0 BRA `(.L_x_9) ;  /* 0x0000000000540947 */ /* 0x002fea0003800000 */
[----:B------:R-:W-:Y:S02]  /*135f0*/  UIADD3 UR29, UPT, UPT, UR8, 0x80, URZ ;  /* 0x00000080081d7890 */ /* 0x000fe4000fffe0ff */
[----:B------:R-:W-:Y:S02]  /*13600*/  UIADD3 UR34, UPT, UPT, UR8, 0x100, URZ ;  /* 0x0000010008227890 */ /* 0x000fe4000fffe0ff */
[----:B------:R-:W-:Y:S01]  /*13610*/  UIADD3 UR35, UPT, UPT, UR8, 0x180, URZ ;  /* 0x0000018008237890 */ /* 0x000fe2000fffe0ff */
        /* <DEDUP_REMOVED lines=9> */
[----:B------:R0:W-:Y:S01]  /*136b0*/  UTCQMMA gdesc[UR14], gdesc[UR12], tmem[UR8], tmem[UR16], idesc[UR17], UPT ;  /* 0x00ff100c0e0075ea */ /* 0x0001e2000b800308 */
[----:B------:R-:W-:Y:S01]  /*136c0*/  UMOV UR38, 0x0 ;  /* 0x0000000000267882 */ /* 0x000fe20000000000 */
[----:B------:R-:W-:Y:S01]  /*136d0*/  UMOV UR39, 0x8208010 ;  /* 0x0820801000277882 */ /* 0x000fe20000000000 */
[----:B------:R0:W-:Y:S01]  /*136e0*/  UTCQMMA gdesc[UR30], gdesc[UR12], tmem[UR29], tmem[UR32], idesc[UR33], UPT ;  /* 0x00ff200c1e0075ea */ /* 0x0001e2000b80031d */
[----:B------:R-:W-:Y:S01]  /*136f0*/  UMOV UR5, UR6 ;  /* 0x0000000600057c82 */ /* 0x000fe20008000000 */
[----:B------:R0:W-:Y:S01]  /*13700*/  UTCQMMA gdesc[UR24], gdesc[UR12], tmem[UR34], tmem[UR36], idesc[UR37], UPT ;  /* 0x00ff240c180075ea */ /* 0x0001e2000b800322 */
[----:B------:R0:W-:Y:S01]  /*13710*/  UTCQMMA gdesc[UR26], gdesc[UR12], tmem[UR35], tmem[UR38], idesc[UR39], UPT ;  /* 0x00ff260c1a0075ea */ /* 0x0001e2000b800323 */
[----:B------:R0:W-:Y:S01]  /*13720*/  UTCBAR [UR5], URZ ;  /* 0x000000ff050073e9 */ /* 0x0001e200080000ff */
[----:B------:R-:W-:Y:S01]  /*13730*/  NOP ;  /* 0x0000000000007918 */ /* 0x000fe20000000000 */
.L_x_9:
[----:B------:R-:W2:Y:S01]  /*13740*/  LDL.LU R30, [R1+0x594] ;  /* 0x00059400011e7983 */ /* 0x000ea20000300800 */
[----:B------:R-:W-:Y:S01]  /*13750*/  UIADD3 UR20, UPT, UPT, UR20, 0x1, URZ ;  /* 0x0000000114147890 */ /* 0x000fe2000fffe0ff */
[----:B------:R-:W-:-:S03]  /*13760*/  VIADD R0, R0, 0xffffffe0 ;  /* 0xffffffe000007836 */ /* 0x000fc60000000000 */
[----:B------:R-:W-:-:S04]  /*13770*/  UISETP.GT.AND UP1, UPT, UR20, 0x1, UPT ;  /* 0x000000011400788c */ /* 0x000fc8000bf24270 */
[----:B0-----:R-:W-:Y:S02]  /*13780*/  USEL UR5, URZ, 0x1, !UP1 ;  /* 0x00000001ff057887 */ /* 0x001fe4000c800000 */
[----:B------:R-:W-:Y:S02]  /*13790*/  USEL UR20, UR20, URZ, !UP1 ;  /* 0x000000ff14147287 */ /* 0x000fe4000c800000 */
[----:B------:R-:W-:Y:S01]  /*137a0*/  ULOP3.LUT UR5, UR4, UR5, URZ, 0x3c, !UPT ;  /* 0x0000000504057292 */ /* 0x000fe2000f8e3cff */
[----:B--2---:R-:W-:-:S05]  /*137b0*/  VIADD R30, R30, 0xffffffff ;  /* 0xffffffff1e1e7836 */ /* 0x004fca0000000000 */
[----:B------:R-:W-:Y:S01]  /*137c0*/  ISETP.NE.U32.AND P1, PT, R30, RZ, PT ;  /* 0x000000ff1e00720c */ /* 0x000fe20003f25070 */
[----:B------:R0:W-:Y:S02]  /*137d0*/  STL [R1+0x594], R30 ;  /* 0x0005941e01007387 */ /* 0x0001e40000100800 */
[----:B0-----:R-:W-:-:S10]  /*137e0*/  IMAD.U32 R30, RZ, RZ, UR4 ;  /* 0x00000004ff1e7e24 */ /* 0x001fd4000f8e00ff */
[----:B------:R-:W-:Y:S05]  /*137f0*/  @P1 BRA `(.L_x_10) ;  /* 0xffffff70007c1947 */ /* 0x000fea000383ffff */
.L_x_7:
[----:B------:R-:W1:Y:S01]  /*13800*/  LDC R31, c[0x0][0x3a0] ;  /* 0x0000e800ff1f7b82 */ /* 0x000e620000000800 */
[----:B------:R-:W2:Y:S01]  /*13810*/  LDCU UR14, c[0x0][0x39c] ;  /* 0x00007380ff0e77ac */ /* 0x000ea20008000800 */
[----:B------:R-:W3:Y:S06]  /*13820*/  LDCU.64 UR12, c[0x0][0x398] ;  /* 0x00007300ff0c77ac */ /* 0x000eec0008000a00 */
[----:B------:R-:W4:Y:S01]  /*13830*/  LDC R69, c[0x0][0x3b4] ;  /* 0x0000ed00ff457b82 */ /* 0x000f220000000800 */
[----:B-1----:R-:W-:-:S05]  /*13840*/  VIADD R31, R31, 0x1f ;  /* 0x0000001f1f1f7836 */ /* 0x002fca0000000000 */
[----:B------:R-:W-:-:S13]  /*13850*/  ISETP.GE.AND P0, PT, R31, 0x20, PT ;  /* 0x000000201f00780c */ /* 0x000fda0003f06270 */
[----:B--234-:R-:W-:Y:S05]  /*13860*/  @!P0 BRA `(.L_x_11) ;  /* 0x0000000000108947 */ /* 0x01cfea0003800000 */
[----:B------:R-:W-:-:S06]  /*13870*/  USHF.L.U32 UR4, UR4, 0x1f, URZ ;  /* 0x0000001f04047899 */ /* 0x000fcc00080006ff */
[----:B-----5:R-:W-:-:S04]  /*13880*/  IMAD.U32 R0, RZ, RZ, UR4 ;  /* 0x00000004ff007e24 */ /* 0x020fc8000f8e00ff */
[----:B------:R-:W1:Y:S02]  /*13890*/  SYNCS.PHASECHK.TRANS64.TRYWAIT P0, [UR11], R0 ;  /* 0x00000000ff0075a7 */ /* 0x000e64000800110b */
[----:B-1----:R-:W-:Y:S05]  /*138a0*/  @!P0 BRA `(.L_x_12) ;  /* 0x0000013c00f48947 */ /* 0x002fea0003800000 */
.L_x_11:
[----:B------:R-:W-:Y:S06]  /*138b0*/  BAR.SYNC.DEFER_BLOCKING 0x0 ;  /* 0x0000000000007b1d */ /* 0x000fec0000010000 */
[----:B------:R-:W1:Y:S01]  /*138c0*/  LDCU UR11, c[0x0][0x39c] ;  /* 0x00007380ff0b77ac */ /* 0x000e620008000800 */
[----:B------:R2:W-:Y:S01]  /*138d0*/  STL [R1+0x868], R69 ;  /* 0x0008684501007387 */ /* 0x0005e20000100800 */
[----:B------:R-:W3:Y:S03]  /*138e0*/  LDCU.128 UR4, c[0x0][0x390] ;  /* 0x00007200ff0477ac */ /* 0x000ee60008000c00 */
[----:B-----5:R-:W4:Y:S01]  /*138f0*/  LDL R5, [R1+0x704] ;  /* 0x0007040001057983 */ /* 0x020f220000100800 */
[----:B------:R-:W0:Y:S03]  /*13900*/  LDCU UR30, c[0x0][0x3b8] ;  /* 0x00007700ff1e77ac */ /* 0x000e260008000800 */
[----:B------:R-:W3:Y:S01]  /*13910*/  LDL R7, [R1+0x708] ;  /* 0x0007080001077983 */ /* 0x000ee20000100800 */
[----:B------:R-:W0:Y:S03]  /*13920*/  LDCU.64 UR32, c[0x0][0x398] ;  /* 0x00007300ff2077ac */ /* 0x000e260008000a00 */
[----:B------:R-:W3:Y:S01]  /*13930*/  LDL R4, [R1+0x700] ;  /* 0x0007000001047983 */ /* 0x000ee20000100800 */
[----:B------:R-:W0:Y:S01]  /*13940*/  LDCU.64 UR34, c[0x0][0x398] ;  /* 0x00007300ff2277ac */ /* 0x000e220008000a00 */
[----:B------:R-:W0:Y:S02]  /*13950*/  @!P4 SYNCS.CCTL.IV [UR10+0xa000] ;  /* 0x00a00000ff00c9b1 */ /* 0x000e24000800000a */
[----:B0-----:R-:W-:Y:S06]  /*13960*/  BAR.SYNC.DEFER_BLOCKING 0x0 ;  /* 0x0000000000007b1d */ /* 0x001fec0000010000 */
[----:B------:R-:W0:Y:S01]  /*13970*/  LDCU UR15, c[0x0][0x39c] ;  /* 0x00007380ff0f77ac */ /* 0x000e220008000800 */
[----:B--2---:R-:W2:Y:S01]  /*13980*/  LDTM.x64 R8, tmem[UR9] ;  /* 0x00000009000879ee */ /* 0x004ea20008340000 */
[----:B------:R-:W0:Y:S01]  /*13990*/  LDCU.64 UR20, c[0x0][0x398] ;  /* 0x00007300ff1477ac */ /* 0x000e220008000a00 */
[----:B------:R-:W0:Y:S01]  /*139a0*/  LDCU.64 UR24, c[0x0][0x398] ;  /* 0x00007300ff1877ac */ /* 0x000e220008000a00 */
[----:B------:R-:W0:Y:S01]  /*139b0*/  LDCU.64 UR16, c[0x0][0x398] ;  /* 0x00007300ff1077ac */ /* 0x000e220008000a00 */
[----:B------:R-:W0:Y:S01]  /*139c0*/  LDCU.64 UR18, c[0x0][0x398] ;  /* 0x00007300ff1277ac */ /* 0x000e220008000a00 */
[----:B------:R-:W0:Y:S01]  /*139d0*/  @!P4 SYNCS.CCTL.IV [UR10+0xa008] ;  /* 0x00a00800ff00c9b1 */ /* 0x000e22000800000a */
[----:B------:R-:W0:Y:S01]  /*139e0*/  LDCU.64 UR26, c[0x0][0x398] ;  /* 0x00007300ff1a77ac */ /* 0x000e220008000a00 */
[----:B------:R-:W0:Y:S01]  /*139f0*/  LDCU.64 UR28, c[0x0][0x398] ;  /* 0x00007300ff1c77ac */ /* 0x000e220008000a00 */
[----:B--2---:R-:W-:Y:S01]  /*13a00*/  STL.64 [R1+0x608], R10 ;  /* 0x0006080a01007387 */ /* 0x004fe20000100a00 */
[----:B------:R-:W-:-:S02]  /*13a10*/  IMAD.MOV.U32 R6, RZ, RZ, R8 ;  /* 0x000000ffff067224 */ /* 0x000fc400078e0008 */
[----:B------:R-:W-:Y:S01]  /*13a20*/  IMAD.MOV.U32 R3, RZ, RZ, R9 ;  /* 0x000000ffff037224 */ /* 0x000fe200078e0009 */
[----:B------:R-:W-:Y:S04]  /*13a30*/  STL.64 [R1+0x610], R12 ;  /* 0x0006100c01007387 */ /* 0x000fe80000100a00 */
        /* <DEDUP_REMOVED lines=27> */
[----:B------:R2:W-:Y:S04]  /*13bf0*/  STL.64 [R1+0x6f0], R68 ;  /* 0x0006f04401007387 */ /* 0x0005e80000100a00 */
[----:B------:R0:W-:Y:S04]  /*13c00*/  STL.64 [R1+0x6f8], R70 ;  /* 0x0006f84601007387 */ /* 0x0001e80000100a00 */
[----:B--2---:R-:W4:Y:S01]  /*13c10*/  LDL.LU R69, [R1+0x868] ;  /* 0x0008680001457983 */ /* 0x004f220000300800 */
[----:B------:R-:W-:Y:S01]  /*13c20*/  F2FP.SATFINITE.E4M3.F32.PACK_AB_MERGE_C R89, R3, R6, RZ ;  /* 0x000000060359723e */ /* 0x000fe200048070ff */
[----:B---3--:R-:W-:-:S02]  /*13c30*/  VIADD R0, R4, 0x1 ;  /* 0x0000000104007836 */ /* 0x008fc40000000000 */
[C---:B------:R-:W-:Y:S02]  /*13c40*/  VIADD R2, R4.reuse, 0x2 ;  /* 0x0000000204027836 */ /* 0x040fe40000000000 */
[----:B------:R-:W-:Y:S01]  /*13c50*/  IMAD R84, R4, UR30, RZ ;  /* 0x0000001e04547c24 */ /* 0x000fe2000f8e02ff */
[----:B------:R-:W-:Y:S01]  /*13c60*/  ISETP.GE.AND P6, PT, R0, UR13, PT ;  /* 0x0000000d00007c0c */ /* 0x000fe2000bfc6270 */
[----:B------:R-:W-:Y:S01]  /*13c70*/  VIADD R0, R4, 0x3 ;  /* 0x0000000304007836 */ /* 0x000fe20000000000 */
[----:B------:R-:W-:-:S04]  /*13c80*/  ISETP.GE.AND P3, PT, R2, UR14, PT ;  /* 0x0000000e02007c0c */ /* 0x000fc8000bf66270 */
[----:B-1----:R-:W-:Y:S01]  /*13c90*/  ISETP.GE.AND P1, PT, R0, UR11, PT ;  /* 0x0000000b00007c0c */ /* 0x002fe2000bf26270 */
[-C--:B----4-:R-:W-:Y:S02]  /*13ca0*/  IMAD R72, R5, R69.reuse, RZ ;  /* 0x0000004505487224 */ /* 0x090fe400078e02ff */
[----:B------:R-:W-:Y:S02]  /*13cb0*/  IMAD R3, R7, R69, RZ ;  /* 0x0000004507037224 */ /* 0x000fe400078e02ff */
[----:B------:R-:W-:Y:S01]  /*13cc0*/  VIADD R73, R84, UR30 ;  /* 0x0000001e54497c36 */ /* 0x000fe20008000000 */
[----:B------:R-:W-:Y:S01]  /*13cd0*/  IADD3 R0, P5, PT, R72, UR4, RZ ;  /* 0x0000000448007c10 */ /* 0x000fe2000ffbe0ff */
[----:B0-----:R-:W-:Y:S01]  /*13ce0*/  IMAD R71, R69, 0x80, R72 ;  /* 0x0000008045477824 */ /* 0x001fe200078e0248 */
[----:B------:R-:W-:Y:S01]  /*13cf0*/  IADD3 R68, P0, PT, R3, UR4, RZ ;  /* 0x0000000403447c10 */ /* 0x000fe2000ff1e0ff */
[----:B------:R-:W-:Y:S01]  /*13d00*/  VIADD R87, R4, 0x4 ;  /* 0x0000000404577836 */ /* 0x000fe20000000000 */
[----:B------:R-:W-:Y:S01]  /*13d10*/  LEA.HI.X.SX32 R72, R72, UR5, 0x1, P5 ;  /* 0x0000000548487c11 */ /* 0x000fe2000a8f0eff */
[----:B------:R-:W-:Y:S01]  /*13d20*/  IMAD R69, R69, 0x100, R71 ;  /* 0x0000010045457824 */ /* 0x000fe200078e0247 */
[----:B------:R-:W-:Y:S01]  /*13d30*/  IADD3 R2, P2, PT, R71, UR4, RZ ;  /* 0x0000000447027c10 */ /* 0x000fe2000ff5e0ff */
[----:B------:R-:W0:Y:S01]  /*13d40*/  LDCU.64 UR10, c[0x0][0x398] ;  /* 0x00007300ff0a77ac */ /* 0x000e220008000a00 */
[----:B------:R-:W-:-:S02]  /*13d50*/  LEA.HI.X.SX32 R3, R3, UR5, 0x1, P0 ;  /* 0x0000000503037c11 */ /* 0x000fc400080f0eff */
[----:B------:R-:W-:Y:S02]  /*13d60*/  IADD3 R70, P5, PT, R69, UR4, RZ ;  /* 0x0000000445467c10 */ /* 0x000fe4000ffbe0ff */
[----:B------:R-:W-:Y:S02]  /*13d70*/  LEA.HI.X.SX32 R71, R71, UR5, 0x1, P2 ;  /* 0x0000000547477c11 */ /* 0x000fe400090f0eff */
[----:B------:R-:W-:Y:S01]  /*13d80*/  LEA.HI.X.SX32 R69, R69, UR5, 0x1, P5 ;  /* 0x0000000545457c11 */ /* 0x000fe2000a8f0eff */
[----:B------:R-:W1:Y:S01]  /*13d90*/  LDCU.64 UR4, c[0x0][0x398] ;  /* 0x00007300ff0477ac */ /* 0x000e620008000a00 */
[----:B------:R-:W-:Y:S01]  /*13da0*/  SHF.R.S32.HI R86, RZ, 0x1f, R84 ;  /* 0x0000001fff567819 */ /* 0x000fe20000011454 */
[----:B------:R-:W-:Y:S01]  /*13db0*/  STL.64 [R1+0x860], R70 ;  /* 0x0008604601007387 */ /* 0x000fe20000100a00 */
[----:B------:R-:W-:Y:S02]  /*13dc0*/  ISETP.GE.AND P2, PT, R5, UR6, PT ;  /* 0x0000000605007c0c */ /* 0x000fe4000bf46270 */
[C---:B------:R-:W-:Y:S01]  /*13dd0*/  ISETP.GE.AND P0, PT, R4.reuse, UR7, PT ;  /* 0x0000000704007c0c */ /* 0x040fe2000bf06270 */
[----:B------:R2:W-:Y:S01]  /*13de0*/  STL.64 [R1+0x858], R68 ;  /* 0x0008584401007387 */ /* 0x0005e20000100a00 */
[----:B------:R-:W-:Y:S01]  /*13df0*/  ISETP.LT.AND P2, PT, R4, UR33, !P2 ;  /* 0x0000002104007c0c */ /* 0x000fe2000d741270 */
[----:B------:R-:W3:Y:S01]  /*13e00*/  LDCU.64 UR6, c[0x0][0x398] ;  /* 0x00007300ff0677ac */ /* 0x000ee20008000a00 */
[----:B--2---:R-:W2:Y:S02]  /*13e10*/  LDTM.x64 R8, tmem[UR9+0x40] ;  /* 0x00004009000879ee */ /* 0x004ea40008340000 */
[----:B--2---:R-:W-:Y:S04]  /*13e20*/  STL.64 [R1+0x500], R8 ;  /* 0x0005000801007387 */ /* 0x004fe80000100a00 */
        /* <DEDUP_REMOVED lines=30> */
[----:B------:R2:W-:Y:S02]  /*14010*/  STL.64 [R1+0x5f8], R70 ;  /* 0x0005f84601007387 */ /* 0x0005e40000100a00 */
[----:B--2---:R-:W2:Y:S02]  /*14020*/  LDTM.x64 R8, tmem[UR9+0x80] ;  /* 0x00008009000879ee */ /* 0x004ea40008340000 */
        /* <DEDUP_REMOVED lines=33> */
[----:B--2---:R-:W2:Y:S04]  /*14240*/  LDL.LU.64 R70, [R1+0x860] ;  /* 0x0008600001467983 */ /* 0x004ea80000300a00 */
[----:B------:R-:W4:Y:S04]  /*14250*/  LDL.LU.64 R68, [R1+0x858] ;  /* 0x0008580001447983 */ /* 0x000f280000300a00 */
[----:B------:R-:W-:Y:S04]  /*14260*/  STL.64 [R1+0x850], R72 ;  /* 0x0008504801007387 */ /* 0x000fe80000100a00 */
[----:B--2---:R-:W-:Y:S01]  /*14270*/  STL.64 [R1+0x848], R70 ;  /* 0x0008484601007387 */ /* 0x004fe20000100a00 */
[----:B----4-:R-:W-:-:S03]  /*14280*/  IADD3 R82, P4, PT, R84, R68, RZ ;  /* 0x0000004454527210 */ /* 0x010fc60007f9e0ff */
[----:B------:R2:W-:Y:S04]  /*14290*/  STL.64 [R1+0x840], R68 ;  /* 0x0008404401007387 */ /* 0x0005e80000100a00 */
[----:B------:R-:W1:Y:S01]  /*142a0*/  LDL R8, [R1+0x710] ;  /* 0x0007100001087983 */ /* 0x000e620000100800 */
[----:B--2---:R-:W2:Y:S03]  /*142b0*/  LDTM.x64 R16, tmem[UR9+0xc0] ;  /* 0x0000c009001079ee */ /* 0x004ea60008340000 */
        /* <DEDUP_REMOVED lines=31> */
[----:B------:R-:W-:Y:S04]  /*144b0*/  STL.64 [R1+0x3f0], R76 ;  /* 0x0003f04c01007387 */ /* 0x000fe80000100a00 */
[----:B------:R-:W-:Y:S04]  /*144c0*/  STL.64 [R1+0x3f8], R78 ;  /* 0x0003f84e01007387 */ /* 0x000fe80000100a00 */
        /* <DEDUP_REMOVED lines=57> */
[----:B------:R-:W-:Y:S01]  /*14860*/  STL.64 [R1+0x1c8], R66 ;  /* 0x0001c84201007387 */ /* 0x000fe20000100a00 */
[----:B------:R-:W-:-:S03]  /*14870*/  IMAD.MOV.U32 R93, RZ, RZ, R12 ;  /* 0x000000ffff5d7224 */ /* 0x000fc600078e000c */
[----:B------:R-:W-:Y:S01]  /*14880*/  STL.64 [R1+0x1d0], R68 ;  /* 0x0001d04401007387 */ /* 0x000fe20000100a00 */
[----:B------:R-:W-:-:S03]  /*14890*/  IMAD.MOV.U32 R92, RZ, RZ, R13 ;  /* 0x000000ffff5c7224 */ /* 0x000fc600078e000d */
        /* <DEDUP_REMOVED lines=37> */
[----:B--2---:R-:W2:Y:S04]  /*14af0*/  LDL.LU.64 R72, [R1+0x850] ;  /* 0x0008500001487983 */ /* 0x004ea80000300a00 */
[----:B------:R-:W3:Y:S01]  /*14b00*/  LDL.LU.64 R70, [R1+0x848] ;  /* 0x0008480001467983 */ /* 0x000ee20000300a00 */
[----:B------:R-:W-:Y:S01]  /*14b10*/  IMAD.X R83, R86, 0x1, R3, P4 ;  /* 0x0000000156537824 */ /* 0x000fe200020e0603 */
[----:B----4-:R-:W-:-:S02]  /*14b20*/  IADD3 R74, P4, PT, R84, R2, RZ ;  /* 0x00000002544a7210 */ /* 0x010fc40007f9e0ff */
[----:B------:R-:W-:Y:S01]  /*14b30*/  IADD3 R76, P5, PT, R84, R0, RZ ;  /* 0x00000000544c7210 */ /* 0x000fe20007fbe0ff */
[----:B------:R-:W-:Y:S01]  /*14b40*/  IMAD.MOV.U32 R91, RZ, RZ, R12 ;  /* 0x000000ffff5b7224 */ /* 0x000fe200078e000c */
[----:B------:R-:W-:Y:S01]  /*14b50*/  F2FP.SATFINITE.E4M3.F32.PACK_AB_MERGE_C R88, R5, R6, RZ ;  /* 0x000000060558723e */ /* 0x000fe200048070ff */
[----:B------:R-:W-:Y:S01]  /*14b60*/  IMAD.MOV.U32 R90, RZ, RZ, R13 ;  /* 0x000000ffff5a7224 */ /* 0x000fe200078e000d */
[----:B------:R-:W4:Y:S01]  /*14b70*/  LDL.LU.64 R68, [R1+0x840] ;  /* 0x0008400001447983 */ /* 0x000f220000300a00 */
[----:B--2---:R-:W-:Y:S01]  /*14b80*/  SHF.R.S32.HI R85, RZ, 0x1f, R73 ;  /* 0x0000001fff557819 */ /* 0x004fe20000011449 */
[C---:B---3--:R-:W-:Y:S01]  /*14b90*/  IMAD.X R75, R86.reuse, 0x1, R71, P4 ;  /* 0x00000001564b7824 */ /* 0x048fe200020e0647 */
[C---:B------:R-:W-:Y:S01]  /*14ba0*/  IADD3 R78, P4, PT, R73.reuse, R2, RZ ;  /* 0x00000002494e7210 */ /* 0x040fe20007f9e0ff */
[----:B------:R-:W-:Y:S01]  /*14bb0*/  IMAD.X R77, R86, 0x1, R72, P5 ;  /* 0x00000001564d7824 */ /* 0x000fe200028e0648 */
[----:B------:R-:W-:-:S03]  /*14bc0*/  IADD3 R80, P5, PT, R73, R0, RZ ;  /* 0x0000000049507210 */ /* 0x000fc60007fbe0ff */
[----:B------:R-:W-:Y:S01]  /*14bd0*/  IMAD.X R79, R85, 0x1, R71, P4 ;  /* 0x00000001554f7824 */ /* 0x000fe200020e0647 */
[----:B------:R-:W-:Y:S01]  /*14be0*/  ISETP.GE.AND P4, PT, R7, UR12, PT ;  /* 0x0000000c07007c0c */ /* 0x000fe2000bf86270 */
[----:B------:R-:W-:Y:S01]  /*14bf0*/  IMAD.X R81, R85, 0x1, R72, P5 ;  /* 0x0000000155517824 */ /* 0x000fe200028e0648 */
[----:B-1----:R-:W-:Y:S01]  /*14c00*/  ISETP.LT.AND P5, PT, R8, UR4, !P0 ;  /* 0x0000000408007c0c */ /* 0x002fe2000c7a1270 */
[----:B------:R-:W1:Y:S01]  /*14c10*/  LDCU.64 UR12, c[0x0][0x398] ;  /* 0x00007300ff0c77ac */ /* 0x000e620008000a00 */
[----:B------:R-:W-:Y:S02]  /*14c20*/  ISETP.LT.AND P4, PT, R4, UR35, !P4 ;  /* 0x0000002304007c0c */ /* 0x000fe4000e781270 */
[----:B------:R-:W2:Y:S01]  /*14c30*/  LDTM.x64 R4, tmem[UR9+0x1c0] ;  /* 0x0001c009000479ee */ /* 0x000ea20008340000 */
[----:B------:R-:W-:Y:S01]  /*14c40*/  NOP ;  /* 0x0000000000007918 */ /* 0x000fe20000000000 */
[----:B------:R-:W3:Y:S01]  /*14c50*/  LDCU UR4, c[0x0][0x39c] ;  /* 0x00007380ff0477ac */ /* 0x000ee20008000800 */
[----:B------:R-:W0:Y:S01]  /*14c60*/  LDCU UR9, c[0x0][0x398] ;  /* 0x00007300ff0977ac */ /* 0x000e220008000800 */
[----:B--2---:R-:W-:Y:S04]  /*14c70*/  STL.64 [R1+0x830], R28 ;  /* 0x0008301c01007387 */ /* 0x004fe80000100a00 */
[----:B------:R-:W-:Y:S04]  /*14c80*/  STL.64 [R1+0x820], R30 ;  /* 0x0008201e01007387 */ /* 0x000fe80000100a00 */
[----:B------:R-:W-:Y:S04]  /*14c90*/  STL.64 [R1+0x810], R32 ;  /* 0x0008102001007387 */ /* 0x000fe80000100a00 */
[----:B------:R2:W-:Y:S04]  /*14ca0*/  STL.64 [R1+0x7f8], R34 ;  /* 0x0007f82201007387 */ /* 0x0005e80000100a00 */
[----:B--2---:R-:W1:Y:S04]  /*14cb0*/  LDL R34, [R1+0x710] ;  /* 0x0007100001227983 */ /* 0x004e680000100800 */
[----:B------:R-:W2:Y:S04]  /*14cc0*/  LDL R35, [R1+0x708] ;  /* 0x0007080001237983 */ /* 0x000ea80000100800 */
[----:B------:R0:W-:Y:S04]  /*14cd0*/  STL.64 [R1+0x7e8], R36 ;  /* 0x0007e82401007387 */ /* 0x0001e80000100a00 */
[----:B0-----:R-:W2:Y:S04]  /*14ce0*/  LDL R37, [R1+0x70c] ;  /* 0x00070c0001257983 */ /* 0x001ea80000100800 */
        /* <DEDUP_REMOVED lines=14> */
[----:B------:R0:W-:Y:S04]  /*14dd0*/  STL [R1+0x758], R66 ;  /* 0x0007584201007387 */ /* 0x0001e80000100800 */
[----:B0-----:R-:W3:Y:S04]  /*14de0*/  LDL.LU R66, [R1+0x700] ;  /* 0x0007000001427983 */ /* 0x001ee80000300800 */
[----:B------:R0:W-:Y:S04]  /*14df0*/  STL [R1+0x754], R67 ;  /* 0x0007544301007387 */ /* 0x0001e80000100800 */
[----:B0-----:R-:W3:Y:S01]  /*14e00*/  LDL.LU R67, [R1+0x704] ;  /* 0x0007040001437983 */ /* 0x001ee20000300800 */
[----:B------:R-:W-:-:S03]  /*14e10*/  F2FP.SATFINITE.E4M3.F32.PACK_AB_MERGE_C R41, R92, R93, RZ ;  /* 0x0000005d5c29723e */ /* 0x000fc600048070ff */
[----:B------:R-:W-:Y:S04]  /*14e20*/  @P2 STG.E.U8 desc[UR22][R76.64], R89 ;  /* 0x000000594c002986 */ /* 0x000fe8000c101116 */
[----:B------:R0:W-:Y:S04]  /*14e30*/  @P5 STG.E.U8 desc[UR22][R74.64], R88 ;  /* 0x000000584a005986 */ /* 0x0001e8000c101116 */
[----:B------:R1:W-:Y:S01]  /*14e40*/  @P4 STG.E.U8 desc[UR22][R82.64], R41 ;  /* 0x0000002952004986 */ /* 0x0003e2000c101116 */
[----:B------:R-:W-:-:S03]  /*14e50*/  F2FP.SATFINITE.E4M3.F32.PACK_AB_MERGE_C R36, R90, R91, RZ ;  /* 0x0000005b5a24723e */ /* 0x000fc600048070ff */
[----:B------:R-:W3:Y:S01]  /*14e60*/  LDL.LU R63, [R1+0x608] ;  /* 0x00060800013f7983 */ /* 0x000ee20000300800 */
[----:B0-----:R-:W-:Y:S02]  /*14e70*/  IADD3 R74, P5, PT, R84, R70, RZ ;  /* 0x00000046544a7210 */ /* 0x001fe40007fbe0ff */
[----:B------:R-:W-:Y:S02]  /*14e80*/  PRMT R76, R89, 0x9910, RZ ;  /* 0x00009910594c7816 */ /* 0x000fe400000000ff */
[----:B------:R-:W-:Y:S01]  /*14e90*/  PRMT R77, R88, 0x9910, RZ ;  /* 0x00009910584d7816 */ /* 0x000fe200000000ff */
[----:B----4-:R-:W-:Y:S01]  /*14ea0*/  IMAD.X R75, R86, 0x1, R69, P5 ;  /* 0x00000001564b7824 */ /* 0x010fe200028e0645 */
[----:B------:R-:W-:Y:S01]  /*14eb0*/  SHF.R.S32.HI R76, RZ, 0x8, R76 ;  /* 0x00000008ff4c7819 */ /* 0x000fe2000001144c */
[----:B------:R-:W-:Y:S01]  /*14ec0*/  VIADD R90, R73, UR30 ;  /* 0x0000001e495a7c36 */ /* 0x000fe20008000000 */
[----:B------:R-:W-:Y:S01]  /*14ed0*/  ISETP.GE.AND P2, PT, R87, UR15, PT ;  /* 0x0000000f57007c0c */ /* 0x000fe2000bf46270 */
[----:B------:R-:W4:Y:S01]  /*14ee0*/  LDL.LU R46, [R1+0x60c] ;  /* 0x00060c00012e7983 */ /* 0x000f220000300800 */
[----:B------:R-:W0:Y:S02]  /*14ef0*/  LDCU.64 UR14, c[0x0][0x398] ;  /* 0x00007300ff0e77ac */ /* 0x000e240008000a00 */
[----:B------:R-:W-:Y:S01]  /*14f00*/  SHF.R.S32.HI R84, RZ, 0x1f, R90 ;  /* 0x0000001fff547819 */ /* 0x000fe2000001145a */
[----:B------:R-:W4:Y:S04]  /*14f10*/  LDL.LU R61, [R1+0x408] ;  /* 0x00040800013d7983 */ /* 0x000f280000300800 */
[----:B------:R-:W4:Y:S04]  /*14f20*/  LDL.LU R54, [R1+0x40c] ;  /* 0x00040c0001367983 */ /* 0x000f280000300800 */
[----:B------:R-:W4:Y:S04]  /*14f30*/  LDL.LU R55, [R1+0x208] ;  /* 0x0002080001377983 */ /* 0x000f280000300800 */
[----:B------:R-:W4:Y:S04]  /*14f40*/  LDL.LU R52, [R1+0x20c] ;  /* 0x00020c0001347983 */ /* 0x000f280000300800 */
[----:B------:R-:W4:Y:S04]  /*14f50*/  LDL.LU R53, [R1+0x8] ;  /* 0x0000080001357983 */ /* 0x000f280000300800 */
[----:B------:R-:W4:Y:S01]  /*14f60*/  LDL.LU R47, [R1+0xc] ;  /* 0x00000c00012f7983 */ /* 0x000f220000300800 */
[----:B-1----:R-:W-:Y:S01]  /*14f70*/  ISETP.LT.AND P5, PT, R34, UR12, !P6 ;  /* 0x0000000c22007c0c */ /* 0x002fe2000f7a1270 */
[----:B------:R-:W1:Y:S01]  /*14f80*/  LDCU UR12, c[0x0][0x398] ;  /* 0x00007300ff0c77ac */ /* 0x000e620008000800 */
[----:B--2---:R-:W-:Y:S01]  /*14f90*/  ISETP.LT.AND P0, PT, R37, UR6, !P0 ;  /* 0x0000000625007c0c */ /* 0x004fe2000c701270 */
[----:B------:R-:W2:-:S12]  /*14fa0*/  LDCU UR6, c[0x0][0x39c] ;  /* 0x00007380ff0677ac */ /* 0x000e980008000800 */
[----:B------:R0:W-:Y:S01]  /*14fb0*/  @P0 STG.E.U8 desc[UR22][R74.64], R36 ;  /* 0x000000244a000986 */ /* 0x0001e2000c101116 */
[----:B------:R-:W-:Y:S02]  /*14fc0*/  IADD3 R82, P0, PT, R73, R68, RZ ;  /* 0x0000004449527210 */ /* 0x000fe40007f1e0ff */
[----:B0-----:R-:W-:-:S03]  /*14fd0*/  SHF.R.S32.HI R74, RZ, 0x8, R77 ;  /* 0x00000008ff4a7819 */ /* 0x001fc6000001144d */
[----:B------:R-:W-:Y:S01]  /*14fe0*/  IMAD.X R83, R85, 0x1, R3, P0 ;  /* 0x0000000155537824 */ /* 0x000fe200000e0603 */
[----:B---3--:R-:W-:Y:S01]  /*14ff0*/  ISETP.LT.AND P4, PT, R67, UR10, !P6 ;  /* 0x0000000a43007c0c */ /* 0x008fe2000f781270 */
[----:B------:R-:W-:Y:S01]  /*15000*/  VIADD R64, R66, 0x5 ;  /* 0x0000000542407836 */ /* 0x000fe20000000000 */
[----:B------:R-:W-:Y:S01]  /*15010*/  PRMT R36, R36, 0x9910, RZ ;  /* 0x0000991024247816 */ /* 0x000fe200000000ff */
[----:B------:R-:W0:Y:S10]  /*15020*/  LDCU UR10, c[0x0][0x398] ;  /* 0x00007300ff0a77ac */ /* 0x000e340008000800 */
[----:B------:R-:W-:Y:S04]  /*15030*/  @P4 STG.E.U8 desc[UR22][R80.64], R76 ;  /* 0x0000004c50004986 */ /* 0x000fe8000c101116 */
[----:B------:R3:W-:Y:S02]  /*15040*/  @P5 STG.E.U8 desc[UR22][R78.64], R74 ;  /* 0x0000004a4e005986 */ /* 0x0007e4000c101116 */
[----:B---3--:R-:W-:-:S02]  /*15050*/  IADD3 R78, P4, PT, R90, R0, RZ ;  /* 0x000000005a4e7210 */ /* 0x008fc40007f9e0ff */
[----:B------:R-:W-:-:S03]  /*15060*/  IADD3 R76, P0, PT, R90, R2, RZ ;  /* 0x000000025a4c7210 */ /* 0x000fc60007f1e0ff */
[----:B------:R-:W-:Y:S01]  /*15070*/  IMAD.X R79, R84, 0x1, R72, P4 ;  /* 0x00000001544f7824 */ /* 0x000fe200020e0648 */
[C---:B------:R-:W-:Y:S01]  /*15080*/  IADD3 R92, P4, PT, R90.reuse, R68, RZ ;  /* 0x000000445a5c7210 */ /* 0x040fe20007f9e0ff */
[----:B------:R-:W-:Y:S02]  /*15090*/  VIADD R74, R90, UR30 ;  /* 0x0000001e5a4a7c36 */ /* 0x000fe40008000000 */
[C---:B------:R-:W-:Y:S01]  /*150a0*/  IMAD.X R77, R84.reuse, 0x1, R71, P0 ;  /* 0x00000001544d7824 */ /* 0x040fe200000e0647 */
[-C--:B------:R-:W-:Y:S01]  /*150b0*/  IADD3 R80, P0, PT, R73, R70.reuse, RZ ;  /* 0x0000004649507210 */ /* 0x080fe20007f1e0ff */
[----:B------:R-:W-:Y:S01]  /*150c0*/  IMAD.X R93, R84, 0x1, R3, P4 ;  /* 0x00000001545d7824 */ /* 0x000fe200020e0603 */
[----:B------:R-:W-:Y:S02]  /*150d0*/  IADD3 R90, P4, PT, R90, R70, RZ ;  /* 0x000000465a5a7210 */ /* 0x000fe40007f9e0ff */
[----:B------:R-:W-:Y:S01]  /*150e0*/  SHF.R.S32.HI R75, RZ, 0x1f, R74 ;  /* 0x0000001fff4b7819 */ /* 0x000fe2000001144a */
[--C-:B------:R-:W-:Y:S01]  /*150f0*/  IMAD.X R81, R85, 0x1, R69.reuse, P0 ;  /* 0x0000000155517824 */ /* 0x100fe200000e0645 */
[----:B------:R-:W-:Y:S01]  /*15100*/  IADD3 R88, P0, PT, R74, R0, RZ ;  /* 0x000000004a587210 */ /* 0x000fe20007f1e0ff */
[----:B------:R-:W-:Y:S01]  /*15110*/  IMAD.X R91, R84, 0x1, R69, P4 ;  /* 0x00000001545b7824 */ /* 0x000fe200020e0645 */
[C---:B------:R-:W-:Y:S01]  /*15120*/  IADD3 R86, P4, PT, R74.reuse, R2, RZ ;  /* 0x000000024a567210 */ /* 0x040fe20007f9e0ff */
[----:B------:R-:W-:-:S02]  /*15130*/  VIADD R73, R74, UR30 ;  /* 0x0000001e4a497c36 */ /* 0x000fc40008000000 */
[C---:B------:R-:W-:Y:S01]  /*15140*/  IMAD.X R89, R75.reuse, 0x1, R72, P0 ;  /* 0x000000014b597824 */ /* 0x040fe200000e0648 */
[C---:B------:R-:W-:Y:S01]  /*15150*/  IADD3 R84, P0, PT, R74.reuse, R68, RZ ;  /* 0x000000444a547210 */ /* 0x040fe20007f1e0ff */
[C---:B------:R-:W-:Y:S01]  /*15160*/  IMAD.X R87, R75.reuse, 0x1, R71, P4 ;  /* 0x000000014b577824 */ /* 0x040fe200020e0647 */
[----:B------:R-:W-:Y:S02]  /*15170*/  IADD3 R58, P4, PT, R74, R70, RZ ;  /* 0x000000464a3a7210 */ /* 0x000fe40007f9e0ff */
[----:B------:R-:W-:Y:S01]  /*15180*/  SHF.R.S32.HI R32, RZ, 0x1f, R73 ;  /* 0x0000001fff207819 */ /* 0x000fe20000011449 */
[----:B------:R-:W-:Y:S01]  /*15190*/  IMAD.X R85, R75, 0x1, R3, P0 ;  /* 0x000000014b557824 */ /* 0x000fe200000e0603 */
        /* <DEDUP_REMOVED lines=12> */
[----:B------:R-:W-:-:S03]  /*15260*/  IADD3 R44, P4, PT, R74, R2, RZ ;  /* 0x000000024a2c7210 */ /* 0x000fc60007f9e0ff */
[C---:B------:R-:W-:Y:S01]  /*15270*/  IMAD.X R49, R75.reuse, 0x1, R72, P0 ;  /* 0x000000014b317824 */ /* 0x040fe200000e0648 */
[C---:B------:R-:W-:Y:S01]  /*15280*/  IADD3 R42, P0, PT, R74.reuse, R68, RZ ;  /* 0x000000444a2a7210 */ /* 0x040fe20007f1e0ff */
[----:B------:R-:W-:Y:S01]  /*15290*/  IMAD.X R45, R75, 0x1, R71, P4 ;  /* 0x000000014b2d7824 */ /* 0x000fe200020e0647 */
[----:B------:R-:W-:-:S03]  /*152a0*/  IADD3 R38, P4, PT, R74, R70, RZ ;  /* 0x000000464a267210 */ /* 0x000fc60007f9e0ff */
[C---:B------:R-:W-:Y:S02]  /*152b0*/  IMAD.X R43, R75.reuse, 0x1, R3, P0 ;  /* 0x000000014b2b7824 */ /* 0x040fe400000e0603 */
[----:B------:R-:W-:Y:S01]  /*152c0*/  IMAD.X R39, R75, 0x1, R69, P4 ;  /* 0x000000014b277824 */ /* 0x000fe200020e0645 */
[----:B------:R-:W-:-:S05]  /*152d0*/  PRMT R75, R41, 0x9910, RZ ;  /* 0x00009910294b7816 */ /* 0x000fca00000000ff */
[----:B------:R-:W-:Y:S02]  /*152e0*/  IMAD.MOV.U32 R41, RZ, RZ, R75 ;  /* 0x000000ffff297224 */ /* 0x000fe400078e004b */
[----:B------:R-:W-:-:S03]  /*152f0*/  IMAD.MOV.U32 R60, RZ, RZ, R36 ;  /* 0x000000ffff3c7224 */ /* 0x000fc600078e0024 */
[----:B------:R-:W-:Y:S02]  /*15300*/  SHF.R.S32.HI R62, RZ, 0x8, R41 ;  /* 0x00000008ff3e7819 */ /* 0x000fe40000011429 */
[----:B------:R-:W3:Y:S04]  /*15310*/  LDL.LU R41, [R1+0x610] ;  /* 0x0006100001297983 */ /* 0x000ee80000300800 */
[----:B------:R-:W3:Y:S01]  /*15320*/  LDL.LU R36, [R1+0x614] ;  /* 0x0006140001247983 */ /* 0x000ee20000300800 */
[----:B------:R-:W-:Y:S01]  /*15330*/  VIADD R73, R74, UR30 ;  /* 0x0000001e4a497c36 */ /* 0x000fe20008000000 */
[----:B------:R-:W-:-:S04]  /*15340*/  ISETP.LT.AND P4, PT, R35, UR20, !P6 ;  /* 0x0000001423007c0c */ /* 0x000fc8000f781270 */
[----:B------:R-:W-:Y:S02]  /*15350*/  SHF.R.S32.HI R40, RZ, 0x1f, R73 ;  /* 0x0000001fff287819 */ /* 0x000fe40000011449 */
[----:B------:R-:W-:Y:S02]  /*15360*/  IADD3 R32, P0, PT, R73, R0, RZ ;  /* 0x0000000049207210 */ /* 0x000fe40007f1e0ff */
[----:B------:R-:W-:-:S03]  /*15370*/  ISETP.LT.AND P6, PT, R37, UR24, !P6 ;  /* 0x0000001825007c0c */ /* 0x000fc6000f7c1270 */
[----:B------:R-:W-:Y:S01]  /*15380*/  IMAD.X R33, R40, 0x1, R72, P0 ;  /* 0x0000000128217824 */ /* 0x000fe200000e0648 */
[----:B------:R-:W-:Y:S02]  /*15390*/  IADD3 R74, P0, PT, R73, R2, RZ ;  /* 0x00000002494a7210 */ /* 0x000fe40007f1e0ff */
[----:B------:R-:W-:-:S03]  /*153a0*/  SHF.R.S32.HI R60, RZ, 0x8, R60 ;  /* 0x00000008ff3c7819 */ /* 0x000fc6000001143c */
[----:B------:R-:W-:Y:S01]  /*153b0*/  IMAD.X R75, R40, 0x1, R71, P0 ;  /* 0x00000001284b7824 */ /* 0x000fe200000e0647 */
[----:B------:R-:W-:Y:S01]  /*153c0*/  ISETP.LT.AND P0, PT, R67, UR14, !P3 ;  /* 0x0000000e43007c0c */ /* 0x000fe2000df01270 */
[----:B------:R0:W-:Y:S01]  /*153d0*/  @P4 STG.E.U8 desc[UR22][R82.64], R62 ;  /* 0x0000003e52004986 */ /* 0x0001e2000c101116 */
[----:B------:R-:W-:Y:S01]  /*153e0*/  ISETP.LT.AND P4, PT, R34, UR16, !P3 ;  /* 0x0000001022007c0c */ /* 0x000fe2000df81270 */
[----:B------:R-:W1:Y:S02]  /*153f0*/  LDCU UR14, c[0x0][0x398] ;  /* 0x00007300ff0e77ac */ /* 0x000e640008000800 */
[----:B------:R-:W-:Y:S01]  /*15400*/  @P6 STG.E.U8 desc[UR22][R80.64], R60 ;  /* 0x0000003c50006986 */ /* 0x000fe2000c101116 */
[----:B------:R-:W-:Y:S01]  /*15410*/  ISETP.LT.AND P6, PT, R35, UR18, !P3 ;  /* 0x0000001223007c0c */ /* 0x000fe2000dfc1270 */
[----:B------:R-:W1:Y:S01]  /*15420*/  LDCU UR16, c[0x0][0x398] ;  /* 0x00007300ff1077ac */ /* 0x000e620008000800 */
[----:B------:R-:W-:Y:S02]  /*15430*/  ISETP.LT.AND P3, PT, R37, UR26, !P3 ;  /* 0x0000001a25007c0c */ /* 0x000fe4000df61270 */
[----:B----4-:R-:W-:Y:S01]  /*15440*/  F2FP.SATFINITE.E4M3.F32.PACK_AB_MERGE_C R46, R46, R63, RZ ;  /* 0x0000003f2e2e723e */ /* 0x010fe200048070ff */
[----:B------:R-:W4:Y:S01]  /*15450*/  LDCU UR18, c[0x0][0x398] ;  /* 0x00007300ff1277ac */ /* 0x000f220008000800 */
[----:B0-----:R-:W-:-:S03]  /*15460*/  F2FP.SATFINITE.E4M3.F32.PACK_AB_MERGE_C R82, R54, R61, RZ ;  /* 0x0000003d3652723e */ /* 0x001fc600048070ff */
[----:B------:R0:W-:Y:S04]  /*15470*/  @P0 STG.E.U8 desc[UR22][R78.64], R46 ;  /* 0x0000002e4e000986 */ /* 0x0001e8000c101116 */
[----:B------:R1:W-:Y:S01]  /*15480*/  @P4 STG.E.U8 desc[UR22][R76.64], R82 ;  /* 0x000000524c004986 */ /* 0x0003e2000c101116 */
[----:B0-----:R-:W-:Y:S02]  /*15490*/  F2FP.SATFINITE.E4M3.F32.PACK_AB_MERGE_C R79, R52, R55, RZ ;  /* 0x00000037344f723e */ /* 0x001fe400048070ff */
[----:B------:R-:W-:Y:S01]  /*154a0*/  F2FP.SATFINITE.E4M3.F32.PACK_AB_MERGE_C R78, R47, R53, RZ ;  /* 0x000000352f4e723e */ /* 0x000fe200048070ff */
[----:B------:R-:W4:Y:S01]  /*154b0*/  LDL.LU R55, [R1+0x410] ;  /* 0x0004100001377983 */ /* 0x000f220000300800 */
[----:B-1----:R-:W-:-:S03]  /*154c0*/  PRMT R77, R46, 0x9910, RZ ;  /* 0x000099102e4d7816 */ /* 0x002fc600000000ff */
[----:B------:R-:W-:Y:S04]  /*154d0*/  @P6 STG.E.U8 desc[UR22][R92.64], R79 ;  /* 0x0000004f5c006986 */ /* 0x000fe8000c101116 */
[----:B------:R-:W4:Y:S04]  /*154e0*/  LDL.LU R52, [R1+0x414] ;  /* 0x0004140001347983 */ /* 0x000f280000300800 */
[----:B------:R3:W-:Y:S04]  /*154f0*/  @P3 STG.E.U8 desc[UR22][R90.64], R78 ;  /* 0x0000004e5a003986 */ /* 0x0007e8000c101116 */
[----:B------:R-:W4:Y:S04]  /*15500*/  LDL.LU R53, [R1+0x210] ;  /* 0x0002100001357983 */ /* 0x000f280000300800 */
[----:B------:R-:W4:Y:S01]  /*15510*/  LDL.LU R46, [R1+0x214] ;  /* 0x00021400012e7983 */ /* 0x000f220000300800 */
[----:B---3--:R-:W-:-:S03]  /*15520*/  F2FP.SATFINITE.E4M3.F32.PACK_AB_MERGE_C R90, R36, R41, RZ ;  /* 0x00000029245a723e */ /* 0x008fc600048070ff */
[----:B------:R-:W3:Y:S04]  /*15530*/  LDL.LU R41, [R1+0x10] ;  /* 0x0000100001297983 */ /* 0x000ee80000300800 */
[----:B------:R-:W3:Y:S01]  /*15540*/  LDL.LU R36, [R1+0x14] ;  /* 0x0000140001247983 */ /* 0x000ee20000300800 */
[----:B------:R-:W-:Y:S01]  /*15550*/  ISETP.GE.AND P5, PT, R64, UR4, PT ;  /* 0x0000000440007c0c */ /* 0x000fe2000bfa6270 */
[----:B------:R-:W0:Y:S01]  /*15560*/  LDCU UR4, c[0x0][0x39c] ;  /* 0x00007380ff0477ac */ /* 0x000e220008000800 */
[C---:B------:R-:W-:Y:S02]  /*15570*/  VIADD R80, R66.reuse, 0x6 ;  /* 0x0000000642507836 */ /* 0x040fe40000000000 */
[----:B------:R-:W-:Y:S01]  /*15580*/  VIADD R76, R66, 0x7 ;  /* 0x00000007424c7836 */ /* 0x000fe20000000000 */
[----:B------:R-:W-:Y:S01]  /*15590*/  PRMT R82, R82, 0x9910, RZ ;  /* 0x0000991052527816 */ /* 0x000fe200000000ff */
[----:B------:R-:W3:Y:S01]  /*155a0*/  LDL.LU R47, [R1+0x618] ;  /* 0x00061800012f7983 */ /* 0x000ee20000300800 */
[----:B--2---:R-:W-:Y:S01]  /*155b0*/  ISETP.GE.AND P0, PT, R80, UR6, PT ;  /* 0x0000000650007c0c */ /* 0x004fe2000bf06270 */
[----:B------:R-:W1:Y:S01]  /*155c0*/  LDCU UR6, c[0x0][0x398] ;  /* 0x00007300ff0677ac */ /* 0x000e620008000800 */
[----:B------:R-:W-:-:S05]  /*155d0*/  IADD3 R80, P4, PT, R73, R68, RZ ;  /* 0x0000004449507210 */ /* 0x000fca0007f9e0ff */
[----:B------:R-:W-:Y:S01]  /*155e0*/  IMAD.X R81, R40, 0x1, R3, P4 ;  /* 0x0000000128517824 */ /* 0x000fe200020e0603 */
[----:B------:R-:W-:Y:S02]  /*155f0*/  ISETP.LT.AND P4, PT, R67, UR28, !P1 ;  /* 0x0000001c43007c0c */ /* 0x000fe4000cf81270 */
[----:B0-----:R-:W-:Y:S01]  /*15600*/  ISETP.GE.AND P6, PT, R76, UR4, PT ;  /* 0x000000044c007c0c */ /* 0x001fe2000bfc6270 */
[----:B------:R-:W-:Y:S01]  /*15610*/  IMAD.MOV.U32 R76, RZ, RZ, R77 ;  /* 0x000000ffff4c7224 */ /* 0x000fe200078e004d */
[----:B------:R-:W-:Y:S01]  /*15620*/  ISETP.LT.AND P3, PT, R34, UR32, !P1 ;  /* 0x0000002022007c0c */ /* 0x000fe2000cf61270 */
[----:B------:R-:W0:Y:S03]  /*15630*/  LDCU UR4, c[0x0][0x39c] ;  /* 0x00007380ff0477ac */ /* 0x000e260008000800 */
[----:B------:R-:W-:-:S05]  /*15640*/  SHF.R.S32.HI R76, RZ, 0x8, R76 ;  /* 0x00000008ff4c7819 */ /* 0x000fca000001144c */
[----:B------:R2:W-:Y:S01]  /*15650*/  @P4 STG.E.U8 desc[UR22][R88.64], R76 ;  /* 0x0000004c58004986 */ /* 0x0005e2000c101116 */
[----:B------:R-:W-:Y:S02]  /*15660*/  ISETP.LT.AND P4, PT, R35, UR34, !P1 ;  /* 0x0000002223007c0c */ /* 0x000fe4000cf81270 */
[----:B------:R-:W-:Y:S01]  /*15670*/  PRMT R77, R79, 0x9910, RZ ;  /* 0x000099104f4d7816 */ /* 0x000fe200000000ff */
[----:B--2---:R-:W-:-:S05]  /*15680*/  IMAD.MOV.U32 R76, RZ, RZ, R82 ;  /* 0x000000ffff4c7224 */ /* 0x004fca00078e0052 */
[----:B------:R-:W-:Y:S02]  /*15690*/  SHF.R.S32.HI R76, RZ, 0x8, R76 ;  /* 0x00000008ff4c7819 */ /* 0x000fe4000001144c */
[----:B------:R-:W-:-:S03]  /*156a0*/  PRMT R78, R78, 0x9910, RZ ;  /* 0x000099104e4e7816 */ /* 0x000fc600000000ff */
[----:B------:R2:W-:Y:S01]  /*156b0*/  @P3 STG.E.U8 desc[UR22][R86.64], R76 ;  /* 0x0000004c56003986 */ /* 0x0005e2000c101116 */
[----:B------:R-:W-:Y:S01]  /*156c0*/  ISETP.LT.AND P3, PT, R67, UR9, !P2 ;  /* 0x0000000943007c0c */ /* 0x000fe2000d761270 */
[----:B------:R-:W0:Y:S01]  /*156d0*/  LDCU UR9, c[0x0][0x398] ;  /* 0x00007300ff0977ac */ /* 0x000e220008000800 */
[----:B-1----:R-:W-:Y:S01]  /*156e0*/  ISETP.LT.AND P1, PT, R37, UR6, !P1 ;  /* 0x0000000625007c0c */ /* 0x002fe2000cf21270 */
[----:B------:R-:W1:Y:S01]  /*156f0*/  LDCU UR6, c[0x0][0x39c] ;  /* 0x00007380ff0677ac */ /* 0x000e620008000800 */
[----:B--2---:R-:W-:Y:S01]  /*15700*/  SHF.R.S32.HI R76, RZ, 0x8, R77 ;  /* 0x00000008ff4c7819 */ /* 0x004fe2000001144d */
[----:B------:R-:W-:-:S04]  /*15710*/  IMAD.MOV.U32 R77, RZ, RZ, R78 ;  /* 0x000000ffff4d7224 */ /* 0x000fc800078e004e */
[----:B------:R2:W-:Y:S01]  /*15720*/  @P4 STG.E.U8 desc[UR22][R84.64], R76 ;  /* 0x0000004c54004986 */ /* 0x0005e2000c101116 */
[C---:B------:R-:W-:Y:S01]  /*15730*/  IADD3 R78, P4, PT, R73.reuse, R70, RZ ;  /* 0x00000046494e7210 */ /* 0x040fe20007f9e0ff */
[----:B------:R-:W-:Y:S01]  /*15740*/  VIADD R73, R73, UR30 ;  /* 0x0000001e49497c36 */ /* 0x000fe20008000000 */
[----:B------:R-:W-:-:S03]  /*15750*/  SHF.R.S32.HI R77, RZ, 0x8, R77 ;  /* 0x00000008ff4d7819 */ /* 0x000fc6000001144d */
[----:B------:R-:W-:Y:S02]  /*15760*/  IMAD.X R79, R40, 0x1, R69, P4 ;  /* 0x00000001284f7824 */ /* 0x000fe400020e0645 */
[----:B------:R0:W-:Y:S01]  /*15770*/  @P1 STG.E.U8 desc[UR22][R58.64], R77 ;  /* 0x0000004d3a001986 */ /* 0x0001e2000c101116 */
[----:B--2---:R-:W-:-:S03]  /*15780*/  SHF.R.S32.HI R84, RZ, 0x1f, R73 ;  /* 0x0000001fff547819 */ /* 0x004fc60000011449 */
[----:B------:R-:W2:Y:S01]  /*15790*/  LDL.LU R40, [R1+0x61c] ;  /* 0x00061c0001287983 */ /* 0x000ea20000300800 */
[----:B------:R-:W-:Y:S02]  /*157a0*/  IADD3 R76, P4, PT, R73, R0, RZ ;  /* 0x00000000494c7210 */ /* 0x000fe40007f9e0ff */
[----:B------:R-:W-:Y:S02]  /*157b0*/  ISETP.LT.AND P1, PT, R34, UR10, !P2 ;  /* 0x0000000a22007c0c */ /* 0x000fe4000d721270 */
[----:B----4-:R-:W-:Y:S02]  /*157c0*/  F2FP.SATFINITE.E4M3.F32.PACK_AB_MERGE_C R86, R52, R55, RZ ;  /* 0x000000373456723e */ /* 0x010fe400048070ff */
[----:B------:R-:W-:Y:S01]  /*157d0*/  F2FP.SATFINITE.E4M3.F32.PACK_AB_MERGE_C R83, R46, R53, RZ ;  /* 0x000000352e53723e */ /* 0x000fe200048070ff */
[----:B0-----:R-:W-:Y:S01]  /*157e0*/  IMAD.X R77, R84, 0x1, R72, P4 ;  /* 0x00000001544d7824 */ /* 0x001fe200020e0648 */
[----:B------:R-:W-:Y:S01]  /*157f0*/  ISETP.LT.AND P4, PT, R35, UR9, !P2 ;  /* 0x0000000923007c0c */ /* 0x000fe2000d781270 */
[----:B------:R0:W-:Y:S01]  /*15800*/  @P3 STG.E.U8 desc[UR22][R56.64], R90 ;  /* 0x0000005a38003986 */ /* 0x0001e2000c101116 */
[----:B------:R-:W-:Y:S01]  /*15810*/  ISETP.LT.AND P2, PT, R37, UR12, !P2 ;  /* 0x0000000c25007c0c */ /* 0x000fe2000d741270 */
[----:B------:R-:W-:Y:S01]  /*15820*/  VIADD R82, R66, 0x8 ;  /* 0x0000000842527836 */ /* 0x000fe20000000000 */
[----:B---3--:R-:W-:-:S03]  /*15830*/  F2FP.SATFINITE.E4M3.F32.PACK_AB_MERGE_C R85, R36, R41, RZ ;  /* 0x000000292455723e */ /* 0x008fc600048070ff */
[----:B------:R-:W-:Y:S01]  /*15840*/  @P1 STG.E.U8 desc[UR22][R50.64], R86 ;  /* 0x0000005632001986 */ /* 0x000fe2000c101116 */
[----:B0-----:R-:W-:Y:S01]  /*15850*/  PRMT R90, R90, 0x9910, RZ ;  /* 0x000099105a5a7816 */ /* 0x001fe200000000ff */
[----:B------:R-:W0:Y:S02]  /*15860*/  LDCU UR10, c[0x0][0x398] ;  /* 0x00007300ff0a77ac */ /* 0x000e240008000800 */
[----:B------:R-:W3:Y:S01]  /*15870*/  LDL.LU R41, [R1+0x418] ;  /* 0x0004180001297983 */ /* 0x000ee20000300800 */
[----:B------:R-:W-:Y:S01]  /*15880*/  PRMT R87, R83, 0x9910, RZ ;  /* 0x0000991053577816 */ /* 0x000fe200000000ff */
[----:B------:R-:W4:Y:S02]  /*15890*/  LDCU UR9, c[0x0][0x398] ;  /* 0x00007300ff0977ac */ /* 0x000f240008000800 */
[----:B------:R0:W-:Y:S01]  /*158a0*/  @P4 STG.E.U8 desc[UR22][R30.64], R83 ;  /* 0x000000531e004986 */ /* 0x0001e2000c101116 */
[----:B------:R-:W1:Y:S03]  /*158b0*/  LDCU UR12, c[0x0][0x398] ;  /* 0x00007300ff0c77ac */ /* 0x000e660008000800 */
[----:B------:R-:W3:Y:S04]  /*158c0*/  LDL.LU R36, [R1+0x41c] ;  /* 0x00041c0001247983 */ /* 0x000ee80000300800 */
[----:B------:R1:W-:Y:S04]  /*158d0*/  @P2 STG.E.U8 desc[UR22][R28.64], R85 ;  /* 0x000000551c002986 */ /* 0x0003e8000c101116 */
[----:B0-----:R-:W2:Y:S04]  /*158e0*/  LDL.LU R30, [R1+0x218] ;  /* 0x00021800011e7983 */ /* 0x001ea80000300800 */
[----:B------:R-:W2:Y:S04]  /*158f0*/  LDL.LU R31, [R1+0x21c] ;  /* 0x00021c00011f7983 */ /* 0x000ea80000300800 */
[----:B-1----:R-:W2:Y:S04]  /*15900*/  LDL.LU R28, [R1+0x18] ;  /* 0x00001800011c7983 */ /* 0x002ea80000300800 */
[----:B------:R-:W2:Y:S01]  /*15910*/  LDL.LU R29, [R1+0x1c] ;  /* 0x00001c00011d7983 */ /* 0x000ea20000300800 */
[----:B------:R-:W-:Y:S01]  /*15920*/  ISETP.GE.AND P3, PT, R82, UR4, PT ;  /* 0x0000000452007c0c */ /* 0x000fe2000bf66270 */
[----:B------:R-:W-:Y:S01]  /*15930*/  VIADD R82, R66, 0x9 ;  /* 0x0000000942527836 */ /* 0x000fe20000000000 */
[----:B------:R-:W-:Y:S01]  /*15940*/  ISETP.LT.AND P1, PT, R67, UR14, !P5 ;  /* 0x0000000e43007c0c */ /* 0x000fe2000ef21270 */
[----:B------:R-:W0:Y:S03]  /*15950*/  LDCU UR4, c[0x0][0x39c] ;  /* 0x00007380ff0477ac */ /* 0x000e260008000800 */
[----:B------:R-:W-:Y:S01]  /*15960*/  ISETP.GE.AND P4, PT, R82, UR6, PT ;  /* 0x0000000652007c0c */ /* 0x000fe2000bf86270 */
[----:B------:R-:W-:Y:S01]  /*15970*/  IMAD.MOV.U32 R82, RZ, RZ, R90 ;  /* 0x000000ffff527224 */ /* 0x000fe200078e005a */
[----:B------:R-:W-:Y:S01]  /*15980*/  PRMT R86, R86, 0x9910, RZ ;  /* 0x0000991056567816 */ /* 0x000fe200000000ff */
[----:B------:R-:W1:Y:S03]  /*15990*/  LDCU UR6, c[0x0][0x398] ;  /* 0x00007300ff0677ac */ /* 0x000e660008000800 */
[----:B------:R-:W-:Y:S01]  /*159a0*/  SHF.R.S32.HI R82, RZ, 0x8, R82 ;  /* 0x00000008ff527819 */ /* 0x000fe20000011452 */
[----:B------:R-:W0:Y:S04]  /*159b0*/  LDCU UR14, c[0x0][0x398] ;  /* 0x00007300ff0e77ac */ /* 0x000e280008000800 */
[----:B------:R1:W-:Y:S02]  /*159c0*/  @P1 STG.E.U8 desc[UR22][R48.64], R82 ;  /* 0x0000005230001986 */ /* 0x0003e4000c101116 */
[----:B-1----:R-:W-:-:S05]  /*159d0*/  IMAD.MOV.U32 R82, RZ, RZ, R86 ;  /* 0x000000ffff527224 */ /* 0x002fca00078e0056 */
[----:B------:R-:W-:Y:S01]  /*159e0*/  SHF.R.S32.HI R83, RZ, 0x8, R82 ;  /* 0x00000008ff537819 */ /* 0x000fe20000011452 */
[----:B------:R-:W-:Y:S01]  /*159f0*/  IMAD.MOV.U32 R82, RZ, RZ, R87 ;  /* 0x000000ffff527224 */ /* 0x000fe200078e0057 */
[----:B------:R-:W-:Y:S01]  /*15a00*/  ISETP.LT.AND P2, PT, R34, UR10, !P5 ;  /* 0x0000000a22007c0c */ /* 0x000fe2000ef41270 */
[----:B------:R-:W1:Y:S01]  /*15a10*/  LDCU UR10, c[0x0][0x398] ;  /* 0x00007300ff0a77ac */ /* 0x000e620008000800 */
[----:B----4-:R-:W-:Y:S01]  /*15a20*/  ISETP.LT.AND P1, PT, R35, UR9, !P5 ;  /* 0x0000000923007c0c */ /* 0x010fe2000ef21270 */
[----:B------:R-:W4:Y:S01]  /*15a30*/  LDCU UR9, c[0x0][0x398] ;  /* 0x00007300ff0977ac */ /* 0x000f220008000800 */
[----:B------:R-:W-:Y:S02]  /*15a40*/  PRMT R85, R85, 0x9910, RZ ;  /* 0x0000991055557816 */ /* 0x000fe400000000ff */
[----:B------:R-:W-:Y:S01]  /*15a50*/  ISETP.LT.AND P5, PT, R37, UR12, !P5 ;  /* 0x0000000c25007c0c */ /* 0x000fe2000efa1270 */
[----:B------:R-:W0:Y:S01]  /*15a60*/  LDCU UR12, c[0x0][0x398] ;  /* 0x00007300ff0c77ac */ /* 0x000e220008000800 */
[----:B------:R-:W-:-:S05]  /*15a70*/  SHF.R.S32.HI R82, RZ, 0x8, R82 ;  /* 0x00000008ff527819 */ /* 0x000fca0000011452 */
[----:B------:R0:W-:Y:S01]  /*15a80*/  @P2 STG.E.U8 desc[UR22][R44.64], R83 ;  /* 0x000000532c002986 */ /* 0x0001e2000c101116 */
[----:B------:R-:W-:Y:S01]  /*15a90*/  ISETP.LT.AND P2, PT, R67, UR6, !P0 ;  /* 0x0000000643007c0c */ /* 0x000fe2000c741270 */
[----:B------:R-:W1:Y:S02]  /*15aa0*/  LDCU UR6, c[0x0][0x398] ;  /* 0x00007300ff0677ac */ /* 0x000e640008000800 */
[----:B------:R1:W-:Y:S01]  /*15ab0*/  @P1 STG.E.U8 desc[UR22][R42.64], R82 ;  /* 0x000000522a001986 */ /* 0x0003e2000c101116 */
[----:B0-----:R-:W-:Y:S01]  /*15ac0*/  IMAD.MOV.U32 R83, RZ, RZ, R85 ;  /* 0x000000ffff537224 */ /* 0x001fe200078e0055 */
[----:B--2---:R-:W-:Y:S02]  /*15ad0*/  F2FP.SATFINITE.E4M3.F32.PACK_AB_MERGE_C R87, R29, R28, RZ ;  /* 0x0000001c1d57723e */ /* 0x004fe400048070ff */
[----:B------:R-:W2:Y:S04]  /*15ae0*/  LDL.LU R28, [R1+0x620] ;  /* 0x00062000011c7983 */ /* 0x000ea80000300800 */
[----:B------:R-:W2:Y:S01]  /*15af0*/  LDL.LU R29, [R1+0x624] ;  /* 0x00062400011d7983 */ /* 0x000ea20000300800 */
[----:B-1----:R-:W-:-:S02]  /*15b00*/  SHF.R.S32.HI R82, RZ, 0x8, R83 ;  /* 0x00000008ff527819 */ /* 0x002fc40000011453 */
[----:B------:R-:W-:Y:S01]  /*15b10*/  ISETP.LT.AND P1, PT, R34, UR10, !P0 ;  /* 0x0000000a22007c0c */ /* 0x000fe2000c721270 */
[----:B------:R-:W0:Y:S02]  /*15b20*/  LDCU UR10, c[0x0][0x398] ;  /* 0x00007300ff0a77ac */ /* 0x000e240008000800 */
[----:B------:R1:W-:Y:S01]  /*15b30*/  @P5 STG.E.U8 desc[UR22][R38.64], R82 ;  /* 0x0000005226005986 */ /* 0x0003e2000c101116 */
[----:B----4-:R-:W-:Y:S01]  /*15b40*/  ISETP.LT.AND P5, PT, R35, UR9, !P0 ;  /* 0x0000000923007c0c */ /* 0x010fe2000c7a1270 */
[----:B------:R-:W4:Y:S01]  /*15b50*/  LDCU UR9, c[0x0][0x398] ;  /* 0x00007300ff0977ac */ /* 0x000f220008000800 */
[----:B------:R-:W-:Y:S02]  /*15b60*/  F2FP.SATFINITE.E4M3.F32.PACK_AB_MERGE_C R86, R40, R47, RZ ;  /* 0x0000002f2856723e */ /* 0x000fe400048070ff */
[----:B---3--:R-:W-:-:S03]  /*15b70*/  F2FP.SATFINITE.E4M3.F32.PACK_AB_MERGE_C R83, R36, R41, RZ ;  /* 0x000000292453723e */ /* 0x008fc600048070ff */
[----:B------:R3:W-:Y:S01]  /*15b80*/  @P2 STG.E.U8 desc[UR22][R32.64], R86 ;  /* 0x0000005620002986 */ /* 0x0007e2000c101116 */
[----:B------:R-:W-:-:S03]  /*15b90*/  F2FP.SATFINITE.E4M3.F32.PACK_AB_MERGE_C R85, R31, R30, RZ ;  /* 0x0000001e1f55723e */ /* 0x000fc600048070ff */
[----:B------:R0:W-:Y:S01]  /*15ba0*/  @P1 STG.E.U8 desc[UR22][R74.64], R83 ;  /* 0x000000534a001986 */ /* 0x0001e2000c101116 */
[----:B------:R-:W-:Y:S01]  /*15bb0*/  ISETP.LT.AND P0, PT, R37, UR6, !P0 ;  /* 0x0000000625007c0c */ /* 0x000fe2000c701270 */
[----:B-1----:R-:W-:Y:S01]  /*15bc0*/  VIADD R82, R66, 0xa ;  /* 0x0000000a42527836 */ /* 0x002fe20000000000 */
[----:B------:R-:W-:Y:S01]  /*15bd0*/  PRMT R88, R85, 0x9910, RZ ;  /* 0x0000991055587816 */ /* 0x000fe200000000ff */
[----:B------:R1:W-:Y:S01]  /*15be0*/  @P5 STG.E.U8 desc[UR22][R80.64], R85 ;  /* 0x0000005550005986 */ /* 0x0003e2000c101116 */
[----:B------:R-:W-:Y:S01]  /*15bf0*/  PRMT R89, R87, 0x9910, RZ ;  /* 0x0000991057597816 */ /* 0x000fe200000000ff */
[----:B------:R-:W2:Y:S02]  /*15c00*/  LDCU UR6, c[0x0][0x39c] ;  /* 0x00007380ff0677ac */ /* 0x000ea40008000800 */
[----:B---3--:R-:W3:Y:S01]  /*15c10*/  LDL.LU R32, [R1+0x420] ;  /* 0x0004200001207983 */ /* 0x008ee20000300800 */
[----:B0-----:R-:W-:-:S03]  /*15c20*/  IADD3 R74, P1, PT, R73, R2, RZ ;  /* 0x00000002494a7210 */ /* 0x001fc60007f3e0ff */
[----:B------:R-:W3:Y:S01]  /*15c30*/  LDL.LU R33, [R1+0x424] ;  /* 0x0004240001217983 */ /* 0x000ee20000300800 */
[----:B----4-:R-:W-:Y:S01]  /*15c40*/  ISETP.LT.AND P5, PT, R34, UR9, !P6 ;  /* 0x0000000922007c0c */ /* 0x010fe2000f7a1270 */
[----:B------:R-:W0:Y:S01]  /*15c50*/  LDCU UR9, c[0x0][0x398] ;  /* 0x00007300ff0977ac */ /* 0x000e220008000800 */
[----:B------:R-:W-:Y:S01]  /*15c60*/  IMAD.X R75, R84, 0x1, R71, P1 ;  /* 0x00000001544b7824 */ /* 0x000fe200008e0647 */
[----:B------:R-:W-:Y:S02]  /*15c70*/  ISETP.LT.AND P1, PT, R67, UR10, !P6 ;  /* 0x0000000a43007c0c */ /* 0x000fe4000f721270 */
[----:B-1----:R-:W-:Y:S02]  /*15c80*/  PRMT R80, R86, 0x9910, RZ ;  /* 0x0000991056507816 */ /* 0x002fe400000000ff */
[----:B------:R-:W-:Y:S01]  /*15c90*/  PRMT R81, R83, 0x9910, RZ ;  /* 0x0000991053517816 */ /* 0x000fe200000000ff */
[----:B------:R1:W-:Y:S01]  /*15ca0*/  @P0 STG.E.U8 desc[UR22][R78.64], R87 ;  /* 0x000000574e000986 */ /* 0x0003e2000c101116 */
[----:B------:R-:W-:Y:S01]  /*15cb0*/  SHF.R.S32.HI R80, RZ, 0x8, R80 ;  /* 0x00000008ff507819 */ /* 0x000fe20000011450 */
[----:B------:R-:W4:Y:S01]  /*15cc0*/  LDCU UR10, c[0x0][0x398] ;  /* 0x00007300ff0a77ac */ /* 0x000f220008000800 */
[----:B------:R-:W-:Y:S01]  /*15cd0*/  ISETP.GE.AND P2, PT, R82, UR4, PT ;  /* 0x0000000452007c0c */ /* 0x000fe2000bf46270 */
[----:B------:R-:W3:Y:S01]  /*15ce0*/  LDL.LU R30, [R1+0x220] ;  /* 0x00022000011e7983 */ /* 0x000ee20000300800 */
[----:B------:R-:W-:Y:S01]  /*15cf0*/  IADD3 R82, P0, PT, R73, R68, RZ ;  /* 0x0000004449527210 */ /* 0x000fe20007f1e0ff */
[----:B------:R-:W0:Y:S02]  /*15d00*/  LDCU UR4, c[0x0][0x39c] ;  /* 0x00007380ff0477ac */ /* 0x000e240008000800 */
[----:B------:R-:W-:Y:S01]  /*15d10*/  @P1 STG.E.U8 desc[UR22][R76.64], R80 ;  /* 0x000000504c001986 */ /* 0x000fe2000c101116 */
[----:B-1----:R-:W-:-:S03]  /*15d20*/  SHF.R.S32.HI R78, RZ, 0x8, R81 ;  /* 0x00000008ff4e7819 */ /* 0x002fc60000011451 */
[----:B------:R-:W3:Y:S04]  /*15d30*/  LDL.LU R31, [R1+0x224] ;  /* 0x00022400011f7983 */ /* 0x000ee80000300800 */
[----:B------:R1:W-:Y:S01]  /*15d40*/  @P5 STG.E.U8 desc[UR22][R74.64], R78 ;  /* 0x0000004e4a005986 */ /* 0x0003e2000c101116 */
[----:B------:R-:W-:Y:S02]  /*15d50*/  IMAD.X R83, R84, 0x1, R3, P0 ;  /* 0x0000000154537824 */ /* 0x000fe400000e0603 */
[C---:B-1----:R-:W-:Y:S01]  /*15d60*/  VIADD R74, R73.reuse, UR30 ;  /* 0x0000001e494a7c36 */ /* 0x042fe20008000000 */
[----:B------:R-:W-:-:S04]  /*15d70*/  IADD3 R78, P1, PT, R73, R70, RZ ;  /* 0x00000046494e7210 */ /* 0x000fc80007f3e0ff */
[----:B------:R-:W-:Y:S02]  /*15d80*/  SHF.R.S32.HI R73, RZ, 0x1f, R74 ;  /* 0x0000001fff497819 */ /* 0x000fe4000001144a */
[----:B------:R-:W-:Y:S01]  /*15d90*/  IADD3 R76, P0, PT, R74, R0, RZ ;  /* 0x000000004a4c7210 */ /* 0x000fe20007f1e0ff */
[----:B------:R-:W-:-:S04]  /*15da0*/  IMAD.X R79, R84, 0x1, R69, P1 ;  /* 0x00000001544f7824 */ /* 0x000fc800008e0645 */
[----:B------:R-:W-:Y:S01]  /*15db0*/  IMAD.X R77, R73, 0x1, R72, P0 ;  /* 0x00000001494d7824 */ /* 0x000fe200000e0648 */
[C---:B------:R-:W-:Y:S02]  /*15dc0*/  IADD3 R84, P0, PT, R74.reuse, R68, RZ ;  /* 0x000000444a547210 */ /* 0x040fe40007f1e0ff */
[----:B------:R-:W-:-:S03]  /*15dd0*/  IADD3 R80, P1, PT, R74, R2, RZ ;  /* 0x000000024a507210 */ /* 0x000fc60007f3e0ff */
[C---:B------:R-:W-:Y:S01]  /*15de0*/  IMAD.X R85, R73.reuse, 0x1, R3, P0 ;  /* 0x0000000149557824 */ /* 0x040fe200000e0603 */
[----:B------:R-:W-:Y:S01]  /*15df0*/  IADD3 R86, P0, PT, R74, R70, RZ ;  /* 0x000000464a567210 */ /* 0x000fe20007f1e0ff */
[----:B------:R-:W-:-:S04]  /*15e00*/  IMAD.X R81, R73, 0x1, R71, P1 ;  /* 0x0000000149517824 */ /* 0x000fc800008e0647 */
[----:B------:R-:W-:Y:S02]  /*15e10*/  IMAD.X R87, R73, 0x1, R69, P0 ;  /* 0x0000000149577824 */ /* 0x000fe400000e0645 */
[----:B------:R-:W-:Y:S01]  /*15e20*/  IMAD.MOV.U32 R73, RZ, RZ, R89 ;  /* 0x000000ffff497224 */ /* 0x000fe200078e0059 */
[----:B--2---:R-:W-:Y:S02]  /*15e30*/  F2FP.SATFINITE.E4M3.F32.PACK_AB_MERGE_C R89, R29, R28, RZ ;  /* 0x0000001c1d59723e */ /* 0x004fe400048070ff */
[----:B------:R-:W2:Y:S04]  /*15e40*/  LDL.LU R28, [R1+0x20] ;  /* 0x00002000011c7983 */ /* 0x000ea80000300800 */
[----:B------:R-:W2:Y:S01]  /*15e50*/  LDL.LU R29, [R1+0x24] ;  /* 0x00002400011d7983 */ /* 0x000ea20000300800 */
[----:B----4-:R-:W-:-:S02]  /*15e60*/  ISETP.LT.AND P5, PT, R35, UR10, !P6 ;  /* 0x0000000a23007c0c */ /* 0x010fc4000f7a1270 */
[----:B------:R-:W-:Y:S01]  /*15e70*/  SHF.R.S32.HI R88, RZ, 0x8, R88 ;  /* 0x00000008ff587819 */ /* 0x000fe20000011458 */
[----:B------:R-:W-:Y:S01]  /*15e80*/  VIADD R75, R66, 0xb ;  /* 0x0000000b424b7836 */ /* 0x000fe20000000000 */
[----:B------:R-:W-:Y:S01]  /*15e90*/  ISETP.LT.AND P1, PT, R67, UR12, !P3 ;  /* 0x0000000c43007c0c */ /* 0x000fe2000df21270 */
[----:B------:R-:W1:Y:S01]  /*15ea0*/  LDCU UR10, c[0x0][0x398] ;  /* 0x00007300ff0a77ac */ /* 0x000e620008000800 */
[----:B0-----:R-:W-:Y:S01]  /*15eb0*/  ISETP.LT.AND P6, PT, R37, UR9, !P6 ;  /* 0x0000000925007c0c */ /* 0x001fe2000f7c1270 */
[----:B------:R-:W0:Y:S06]  /*15ec0*/  LDCU UR9, c[0x0][0x398] ;  /* 0x00007300ff0977ac */ /* 0x000e2c0008000800 */
[----:B------:R2:W-:Y:S01]  /*15ed0*/  @P5 STG.E.U8 desc[UR22][R82.64], R88 ;  /* 0x0000005852005986 */ /* 0x0005e2000c101116 */
[----:B------:R-:W-:Y:S01]  /*15ee0*/  SHF.R.S32.HI R73, RZ, 0x8, R73 ;  /* 0x00000008ff497819 */ /* 0x000fe20000011449 */
[----:B------:R-:W4:Y:S01]  /*15ef0*/  LDCU UR12, c[0x0][0x398] ;  /* 0x00007300ff0c77ac */ /* 0x000f220008000800 */
[----:B--2---:R-:W-:-:S02]  /*15f00*/  F2FP.SATFINITE.E4M3.F32.PACK_AB_MERGE_C R88, R29, R28, RZ ;  /* 0x0000001c1d58723e */ /* 0x004fc400048070ff */
[----:B------:R-:W2:Y:S04]  /*15f10*/  LDL.LU R28, [R1+0x628] ;  /* 0x00062800011c7983 */ /* 0x000ea80000300800 */
[----:B------:R-:W2:Y:S01]  /*15f20*/  LDL.LU R29, [R1+0x62c] ;  /* 0x00062c00011d7983 */ /* 0x000ea20000300800 */
[----:B------:R-:W-:Y:S01]  /*15f30*/  ISETP.LT.AND P5, PT, R34, UR14, !P3 ;  /* 0x0000000e22007c0c */ /* 0x000fe2000dfa1270 */
[----:B------:R-:W-:Y:S01]  /*15f40*/  VIADD R74, R74, UR30 ;  /* 0x0000001e4a4a7c36 */ /* 0x000fe20008000000 */
[----:B---3--:R-:W-:Y:S01]  /*15f50*/  F2FP.SATFINITE.E4M3.F32.PACK_AB_MERGE_C R83, R31, R30, RZ ;  /* 0x0000001e1f53723e */ /* 0x008fe200048070ff */
[----:B------:R3:W-:Y:S01]  /*15f60*/  @P6 STG.E.U8 desc[UR22][R78.64], R73 ;  /* 0x000000494e006986 */ /* 0x0007e2000c101116 */
[----:B------:R-:W-:Y:S01]  /*15f70*/  ISETP.LT.AND P6, PT, R35, UR16, !P3 ;  /* 0x0000001023007c0c */ /* 0x000fe2000dfc1270 */
[----:B------:R-:W1:Y:S01]  /*15f80*/  LDCU UR14, c[0x0][0x398] ;  /* 0x00007300ff0e77ac */ /* 0x000e620008000800 */
[----:B0-----:R-:W-:Y:S01]  /*15f90*/  ISETP.LT.AND P3, PT, R37, UR9, !P3 ;  /* 0x0000000925007c0c */ /* 0x001fe2000df61270 */
[----:B------:R-:W-:Y:S01]  /*15fa0*/  @P1 STG.E.U8 desc[UR22][R76.64], R89 ;  /* 0x000000594c001986 */ /* 0x000fe2000c101116 */
[----:B------:R-:W-:Y:S01]  /*15fb0*/  ISETP.GE.AND P0, PT, R75, UR4, PT ;  /* 0x000000044b007c0c */ /* 0x000fe2000bf06270 */
[----:B------:R-:W0:Y:S01]  /*15fc0*/  LDCU UR9, c[0x0][0x398] ;  /* 0x00007300ff0977ac */ /* 0x000e220008000800 */
[----:B---3--:R-:W-:Y:S01]  /*15fd0*/  VIADD R73, R66, 0xc ;  /* 0x0000000c42497836 */ /* 0x008fe20000000000 */
[----:B------:R-:W-:Y:S01]  /*15fe0*/  SHF.R.S32.HI R75, RZ, 0x1f, R74 ;  /* 0x0000001fff4b7819 */ /* 0x000fe2000001144a */
[----:B------:R-:W3:Y:S03]  /*15ff0*/  LDCU UR4, c[0x0][0x39c] ;  /* 0x00007380ff0477ac */ /* 0x000ee60008000800 */
[----:B------:R-:W-:Y:S01]  /*16000*/  ISETP.GE.AND P1, PT, R73, UR6, PT ;  /* 0x0000000649007c0c */ /* 0x000fe2000bf26270 */
[----:B------:R-:W0:Y:S01]  /*16010*/  LDCU UR16, c[0x0][0x398] ;  /* 0x00007300ff1077ac */ /* 0x000e220008000800 */
[----:B------:R-:W-:-:S02]  /*16020*/  F2FP.SATFINITE.E4M3.F32.PACK_AB_MERGE_C R73, R33, R32, RZ ;  /* 0x000000202149723e */ /* 0x000fc400048070ff */
[----:B------:R-:W3:Y:S01]  /*16030*/  LDL.LU R32, [R1+0x428] ;  /* 0x0004280001207983 */ /* 0x000ee20000300800 */
[----:B------:R-:W0:Y:S03]  /*16040*/  LDCU UR6, c[0x0][0x39c] ;  /* 0x00007380ff0677ac */ /* 0x000e260008000800 */
[----:B------:R1:W-:Y:S04]  /*16050*/  @P5 STG.E.U8 desc[UR22][R80.64], R73 ;  /* 0x0000004950005986 */ /* 0x0003e8000c101116 */
[----:B------:R-:W-:Y:S04]  /*16060*/  @P6 STG.E.U8 desc[UR22][R84.64], R83 ;  /* 0x0000005354006986 */ /* 0x000fe8000c101116 */
[----:B------:R-:W3:Y:S01]  /*16070*/  LDL.LU R33, [R1+0x42c] ;  /* 0x00042c0001217983 */ /* 0x000ee20000300800 */
[----:B-1----:R-:W-:-:S03]  /*16080*/  PRMT R80, R89, 0x9910, RZ ;  /* 0x0000991059507816 */ /* 0x002fc600000000ff */
[----:B------:R-:W3:Y:S01]  /*16090*/  LDL.LU R30, [R1+0x228] ;  /* 0x00022800011e7983 */ /* 0x000ee20000300800 */
[----:B------:R-:W-:-:S03]  /*160a0*/  PRMT R89, R88, 0x9910, RZ ;  /* 0x0000991058597816 */ /* 0x000fc600000000ff */
[----:B------:R2:W-:Y:S04]  /*160b0*/  @P3 STG.E.U8 desc[UR22][R86.64], R88 ;  /* 0x0000005856003986 */ /* 0x0005e8000c101116 */
[----:B------:R-:W3:Y:S01]  /*160c0*/  LDL.LU R31, [R1+0x22c] ;  /* 0x00022c00011f7983 */ /* 0x000ee20000300800 */
[C---:B------:R-:W-:Y:S02]  /*160d0*/  IADD3 R78, P5, PT, R74.reuse, R0, RZ ;  /* 0x000000004a4e7210 */ /* 0x040fe40007fbe0ff */
[----:B--2---:R-:W-:Y:S02]  /*160e0*/  F2FP.SATFINITE.E4M3.F32.PACK_AB_MERGE_C R88, R29, R28, RZ ;  /* 0x0000001c1d58723e */ /* 0x004fe400048070ff */
[----:B------:R-:W2:Y:S04]  /*160f0*/  LDL.LU R28, [R1+0x28] ;  /* 0x00002800011c7983 */ /* 0x000ea80000300800 */
[----:B------:R-:W2:Y:S01]  /*16100*/  LDL.LU R29, [R1+0x2c] ;  /* 0x00002c00011d7983 */ /* 0x000ea20000300800 */
[----:B------:R-:W-:Y:S01]  /*16110*/  IMAD.X R79, R75, 0x1, R72, P5 ;  /* 0x000000014b4f7824 */ /* 0x000fe200028e0648 */
[----:B------:R-:W-:-:S02]  /*16120*/  IADD3 R76, P5, PT, R74, R2, RZ ;  /* 0x000000024a4c7210 */ /* 0x000fc40007fbe0ff */
[----:B----4-:R-:W-:Y:S01]  /*16130*/  ISETP.LT.AND P6, PT, R34, UR12, !P4 ;  /* 0x0000000c22007c0c */ /* 0x010fe2000e7c1270 */
[----:B------:R-:W1:Y:S02]  /*16140*/  LDCU UR12, c[0x0][0x398] ;  /* 0x00007300ff0c77ac */ /* 0x000e640008000800 */
[----:B------:R-:W-:Y:S01]  /*16150*/  IMAD.X R77, R75, 0x1, R71, P5 ;  /* 0x000000014b4d7824 */ /* 0x000fe200028e0647 */
[----:B------:R-:W-:Y:S01]  /*16160*/  ISETP.LT.AND P5, PT, R67, UR10, !P4 ;  /* 0x0000000a43007c0c */ /* 0x000fe2000e7a1270 */
[----:B------:R-:W4:Y:S01]  /*16170*/  LDCU UR10, c[0x0][0x398] ;  /* 0x00007300ff0a77ac */ /* 0x000f220008000800 */
[----:B------:R-:W-:Y:S02]  /*16180*/  PRMT R73, R73, 0x9910, RZ ;  /* 0x0000991049497816 */ /* 0x000fe400000000ff */
[----:B------:R-:W-:Y:S02]  /*16190*/  SHF.R.S32.HI R80, RZ, 0x8, R80 ;  /* 0x00000008ff507819 */ /* 0x000fe40000011450 */
[----:B------:R-:W-:-:S07]  /*161a0*/  SHF.R.S32.HI R73, RZ, 0x8, R73 ;  /* 0x00000008ff497819 */ /* 0x000fce0000011449 */
[----:B------:R-:W-:Y:S04]  /*161b0*/  @P5 STG.E.U8 desc[UR22][R78.64], R80 ;  /* 0x000000504e005986 */ /* 0x000fe8000c101116 */
[----:B------:R0:W-:Y:S02]  /*161c0*/  @P6 STG.E.U8 desc[UR22][R76.64], R73 ;  /* 0x000000494c006986 */ /* 0x0001e4000c101116 */
[C---:B0-----:R-:W-:Y:S01]  /*161d0*/  IADD3 R76, P5, PT, R74.reuse, R70, RZ ;  /* 0x000000464a4c7210 */ /* 0x041fe20007fbe0ff */
[----:B------:R-:W-:-:S04]  /*161e0*/  VIADD R73, R74, UR30 ;  /* 0x0000001e4a497c36 */ /* 0x000fc80008000000 */
[----:B------:R-:W-:Y:S01]  /*161f0*/  IMAD.X R77, R75, 0x1, R69, P5 ;  /* 0x000000014b4d7824 */ /* 0x000fe200028e0645 */
[----:B------:R-:W-:Y:S02]  /*16200*/  SHF.R.S32.HI R85, RZ, 0x1f, R73 ;  /* 0x0000001fff557819 */ /* 0x000fe40000011449 */
[----:B------:R-:W-:-:S05]  /*16210*/  IADD3 R78, P5, PT, R73, R2, RZ ;  /* 0x00000002494e7210 */ /* 0x000fca0007fbe0ff */
[----:B------:R-:W-:Y:S01]  /*16220*/  IMAD.X R79, R85, 0x1, R71, P5 ;  /* 0x00000001554f7824 */ /* 0x000fe200028e0647 */
[----:B------:R-:W-:Y:S02]  /*16230*/  ISETP.LT.AND P5, PT, R35, UR9, !P4 ;  /* 0x0000000923007c0c */ /* 0x000fe4000e7a1270 */
[----:B------:R-:W-:Y:S01]  /*16240*/  PRMT R87, R83, 0x9910, RZ ;  /* 0x0000991053577816 */ /* 0x000fe200000000ff */
[----:B------:R-:W-:Y:S01]  /*16250*/  VIADD R86, R66, 0xd ;  /* 0x0000000d42567836 */ /* 0x000fe20000000000 */
[----:B------:R-:W-:Y:S01]  /*16260*/  IADD3 R80, P3, PT, R74, R68, RZ ;  /* 0x000000444a507210 */ /* 0x000fe20007f7e0ff */
[----:B------:R-:W0:Y:S01]  /*16270*/  LDCU UR9, c[0x0][0x398] ;  /* 0x00007300ff0977ac */ /* 0x000e220008000800 */
[----:B------:R-:W-:-:S03]  /*16280*/  SHF.R.S32.HI R87, RZ, 0x8, R87 ;  /* 0x00000008ff577819 */ /* 0x000fc60000011457 */
[----:B------:R-:W-:-:S05]  /*16290*/  IMAD.X R81, R75, 0x1, R3, P3 ;  /* 0x000000014b517824 */ /* 0x000fca00018e0603 */
[----:B------:R2:W-:Y:S01]  /*162a0*/  @P5 STG.E.U8 desc[UR22][R80.64], R87 ;  /* 0x0000005750005986 */ /* 0x0005e2000c101116 */
[----:B------:R-:W-:-:S05]  /*162b0*/  IADD3 R74, P3, PT, R73, R0, RZ ;  /* 0x00000000494a7210 */ /* 0x000fca0007f7e0ff */
[----:B------:R-:W-:Y:S01]  /*162c0*/  IMAD.X R75, R85, 0x1, R72, P3 ;  /* 0x00000001554b7824 */ /* 0x000fe200018e0648 */
[----:B--2---:R-:W-:Y:S02]  /*162d0*/  F2FP.SATFINITE.E4M3.F32.PACK_AB_MERGE_C R87, R29, R28, RZ ;  /* 0x0000001c1d57723e */ /* 0x004fe400048070ff */
[----:B------:R-:W2:Y:S04]  /*162e0*/  LDL.LU R28, [R1+0x630] ;  /* 0x00063000011c7983 */ /* 0x000ea80000300800 */
[----:B------:R-:W2:Y:S01]  /*162f0*/  LDL.LU R29, [R1+0x634] ;  /* 0x00063400011d7983 */ /* 0x000ea20000300800 */
[----:B------:R-:W-:Y:S02]  /*16300*/  IADD3 R82, P3, PT, R73, R68, RZ ;  /* 0x0000004449527210 */ /* 0x000fe40007f7e0ff */
[----:B----4-:R-:W-:Y:S01]  /*16310*/  ISETP.LT.AND P4, PT, R37, UR10, !P4 ;  /* 0x0000000a25007c0c */ /* 0x010fe2000e781270 */
[----:B------:R-:W4:Y:S02]  /*16320*/  LDCU UR10, c[0x0][0x398] ;  /* 0x00007300ff0a77ac */ /* 0x000f240008000800 */
[----:B------:R-:W-:Y:S01]  /*16330*/  IMAD.X R83, R85, 0x1, R3, P3 ;  /* 0x0000000155537824 */ /* 0x000fe200018e0603 */
[----:B------:R-:W-:-:S05]  /*16340*/  IADD3 R84, P3, PT, R73, R70, RZ ;  /* 0x0000004649547210 */ /* 0x000fca0007f7e0ff */
[----:B------:R-:W-:Y:S01]  /*16350*/  IMAD.X R85, R85, 0x1, R69, P3 ;  /* 0x0000000155557824 */ /* 0x000fe200018e0645 */
[----:B---3--:R-:W-:Y:S02]  /*16360*/  ISETP.GE.AND P3, PT, R86, UR4, PT ;  /* 0x0000000456007c0c */ /* 0x008fe4000bf66270 */
[----:B-1----:R-:W-:Y:S01]  /*16370*/  ISETP.LT.AND P6, PT, R67, UR12, !P2 ;  /* 0x0000000c43007c0c */ /* 0x002fe2000d7c1270 */
[----:B------:R-:W1:Y:S01]  /*16380*/  LDCU UR12, c[0x0][0x398] ;  /* 0x00007300ff0c77ac */ /* 0x000e620008000800 */
[----:B------:R-:W-:Y:S02]  /*16390*/  SHF.R.S32.HI R86, RZ, 0x8, R89 ;  /* 0x00000008ff567819 */ /* 0x000fe40000011459 */
[----:B------:R-:W-:Y:S02]  /*163a0*/  ISETP.LT.AND P5, PT, R34, UR14, !P2 ;  /* 0x0000000e22007c0c */ /* 0x000fe4000d7a1270 */
[----:B------:R-:W-:Y:S01]  /*163b0*/  F2FP.SATFINITE.E4M3.F32.PACK_AB_MERGE_C R80, R33, R32, RZ ;  /* 0x000000202150723e */ /* 0x000fe200048070ff */
[----:B------:R3:W-:Y:S01]  /*163c0*/  @P4 STG.E.U8 desc[UR22][R76.64], R86 ;  /* 0x000000564c004986 */ /* 0x0007e2000c101116 */
[----:B------:R-:W-:Y:S01]  /*163d0*/  ISETP.LT.AND P4, PT, R35, UR16, !P2 ;  /* 0x0000001023007c0c */ /* 0x000fe2000d781270 */
[----:B------:R-:W-:Y:S01]  /*163e0*/  VIADD R73, R73, UR30 ;  /* 0x0000001e49497c36 */ /* 0x000fe20008000000 */
[----:B------:R-:W-:Y:S01]  /*163f0*/  PRMT R89, R87, 0x9910, RZ ;  /* 0x0000991057597816 */ /* 0x000fe200000000ff */
[----:B------:R-:W2:Y:S01]  /*16400*/  LDL.LU R32, [R1+0x430] ;  /* 0x0004300001207983 */ /* 0x000ea20000300800 */
[----:B------:R-:W0:Y:S03]  /*16410*/  LDCU UR14, c[0x0][0x398] ;  /* 0x00007300ff0e77ac */ /* 0x000e260008000800 */
[----:B------:R1:W-:Y:S01]  /*16420*/  @P6 STG.E.U8 desc[UR22][R74.64], R88 ;  /* 0x000000584a006986 */ /* 0x0003e2000c101116 */
[----:B------:R-:W-:Y:S01]  /*16430*/  PRMT R81, R80, 0x9910, RZ ;  /* 0x0000991050517816 */ /* 0x000fe200000000ff */
[----:B------:R-:W0:Y:S01]  /*16440*/  LDCU UR16, c[0x0][0x398] ;  /* 0x00007300ff1077ac */ /* 0x000e220008000800 */
[----:B---3--:R-:W-:Y:S01]  /*16450*/  F2FP.SATFINITE.E4M3.F32.PACK_AB_MERGE_C R86, R31, R30, RZ ;  /* 0x0000001e1f56723e */ /* 0x008fe200048070ff */
[----:B------:R-:W-:Y:S01]  /*16460*/  VIADD R76, R66, 0xe ;  /* 0x0000000e424c7836 */ /* 0x000fe20000000000 */
[----:B------:R3:W-:Y:S01]  /*16470*/  @P5 STG.E.U8 desc[UR22][R78.64], R80 ;  /* 0x000000504e005986 */ /* 0x0007e2000c101116 */
[----:B------:R-:W2:Y:S03]  /*16480*/  LDCU UR4, c[0x0][0x39c] ;  /* 0x00007380ff0477ac */ /* 0x000ea60008000800 */
[----:B------:R4:W-:Y:S01]  /*16490*/  @P4 STG.E.U8 desc[UR22][R82.64], R86 ;  /* 0x0000005652004986 */ /* 0x0009e2000c101116 */
[----:B------:R-:W-:Y:S01]  /*164a0*/  ISETP.GE.AND P6, PT, R76, UR6, PT ;  /* 0x000000064c007c0c */ /* 0x000fe2000bfc6270 */
[----:B------:R-:W2:Y:S01]  /*164b0*/  LDCU UR6, c[0x0][0x39c] ;  /* 0x00007380ff0677ac */ /* 0x000ea20008000800 */
[C---:B-1----:R-:W-:Y:S01]  /*164c0*/  IADD3 R74, P4, PT, R73.reuse, R2, RZ ;  /* 0x00000002494a7210 */ /* 0x042fe20007f9e0ff */
[----:B------:R-:W2:Y:S01]  /*164d0*/  LDL.LU R33, [R1+0x434] ;  /* 0x0004340001217983 */ /* 0x000ea20000300800 */
[----:B------:R-:W-:-:S02]  /*164e0*/  IADD3 R76, P5, PT, R73, R0, RZ ;  /* 0x00000000494c7210 */ /* 0x000fc40007fbe0ff */
[----:B---3--:R-:W-:Y:S01]  /*164f0*/  SHF.R.S32.HI R79, RZ, 0x1f, R73 ;  /* 0x0000001fff4f7819 */ /* 0x008fe20000011449 */
[----:B------:R-:W3:Y:S01]  /*16500*/  LDL.LU R30, [R1+0x230] ;  /* 0x00023000011e7983 */ /* 0x000ee20000300800 */
[----:B0-----:R-:W-:Y:S01]  /*16510*/  ISETP.LT.AND P2, PT, R37, UR9, !P2 ;  /* 0x0000000925007c0c */ /* 0x001fe2000d741270 */
[----:B------:R-:W0:Y:S01]  /*16520*/  LDCU UR9, c[0x0][0x398] ;  /* 0x00007300ff0977ac */ /* 0x000e220008000800 */
[----:B------:R-:W-:Y:S01]  /*16530*/  PRMT R78, R88, 0x9910, RZ ;  /* 0x00009910584e7816 */ /* 0x000fe200000000ff */
[----:B------:R-:W-:Y:S01]  /*16540*/  IMAD.X R75, R79, 0x1, R71, P4 ;  /* 0x000000014f4b7824 */ /* 0x000fe200020e0647 */
[----:B----4-:R-:W-:Y:S01]  /*16550*/  ISETP.LT.AND P4, PT, R67, UR10, !P0 ;  /* 0x0000000a43007c0c */ /* 0x010fe2000c781270 */
[----:B------:R-:W-:Y:S01]  /*16560*/  IMAD.X R77, R79, 0x1, R72, P5 ;  /* 0x000000014f4d7824 */ /* 0x000fe200028e0648 */
[----:B------:R-:W-:Y:S01]  /*16570*/  ISETP.LT.AND P5, PT, R34, UR12, !P0 ;  /* 0x0000000c22007c0c */ /* 0x000fe2000c7a1270 */
[----:B------:R-:W3:Y:S01]  /*16580*/  LDL.LU R31, [R1+0x234] ;  /* 0x00023400011f7983 */ /* 0x000ee20000300800 */
[----:B------:R-:W-:Y:S01]  /*16590*/  SHF.R.S32.HI R80, RZ, 0x8, R78 ;  /* 0x00000008ff507819 */ /* 0x000fe2000001144e */
[----:B------:R-:W-:-:S04]  /*165a0*/  IMAD.MOV.U32 R78, RZ, RZ, R81 ;  /* 0x000000ffff4e7224 */ /* 0x000fc800078e0051 */
[----:B------:R-:W-:Y:S01]  /*165b0*/  @P2 STG.E.U8 desc[UR22][R84.64], R87 ;  /* 0x0000005754002986 */ /* 0x000fe2000c101116 */
[----:B------:R-:W-:Y:S01]  /*165c0*/  SHF.R.S32.HI R78, RZ, 0x8, R78 ;  /* 0x00000008ff4e7819 */ /* 0x000fe2000001144e */
[----:B------:R-:W1:Y:S01]  /*165d0*/  LDCU UR10, c[0x0][0x398] ;  /* 0x00007300ff0a77ac */ /* 0x000e620008000800 */
[----:B------:R-:W-:Y:S01]  /*165e0*/  IADD3 R82, P2, PT, R73, R68, RZ ;  /* 0x0000004449527210 */ /* 0x000fe20007f5e0ff */
[----:B------:R-:W-:Y:S01]  /*165f0*/  @P4 STG.E.U8 desc[UR22][R76.64], R80 ;  /* 0x000000504c004986 */ /* 0x000fe2000c101116 */
[----:B------:R-:W-:Y:S01]  /*16600*/  PRMT R88, R86, 0x9910, RZ ;  /* 0x0000991056587816 */ /* 0x000fe200000000ff */
[----:B------:R-:W4:Y:S02]  /*16610*/  LDCU UR12, c[0x0][0x398] ;  /* 0x00007300ff0c77ac */ /* 0x000f240008000800 */
[----:B------:R0:W-:Y:S01]  /*16620*/  @P5 STG.E.U8 desc[UR22][R74.64], R78 ;  /* 0x0000004e4a005986 */ /* 0x0001e2000c101116 */
[----:B------:R-:W-:Y:S02]  /*16630*/  IMAD.X R83, R79, 0x1, R3, P2 ;  /* 0x000000014f537824 */ /* 0x000fe400010e0603 */
[C---:B0-----:R-:W-:Y:S01]  /*16640*/  VIADD R74, R73.reuse, UR30 ;  /* 0x0000001e494a7c36 */ /* 0x041fe20008000000 */
[----:B------:R-:W-:-:S04]  /*16650*/  IADD3 R78, P4, PT, R73, R70, RZ ;  /* 0x00000046494e7210 */ /* 0x000fc80007f9e0ff */
[----:B------:R-:W-:Y:S02]  /*16660*/  SHF.R.S32.HI R73, RZ, 0x1f, R74 ;  /* 0x0000001fff497819 */ /* 0x000fe4000001144a */
[C---:B------:R-:W-:Y:S01]  /*16670*/  IADD3 R76, P2, PT, R74.reuse, R0, RZ ;  /* 0x000000004a4c7210 */ /* 0x040fe20007f5e0ff */
[----:B------:R-:W-:Y:S01]  /*16680*/  IMAD.X R79, R79, 0x1, R69, P4 ;  /* 0x000000014f4f7824 */ /* 0x000fe200020e0645 */
[C---:B------:R-:W-:Y:S02]  /*16690*/  IADD3 R80, P4, PT, R74.reuse, R2, RZ ;  /* 0x000000024a507210 */ /* 0x040fe40007f9e0ff */
[C---:B------:R-:W-:Y:S01]  /*166a0*/  IADD3 R86, P5, PT, R74.reuse, R70, RZ ;  /* 0x000000464a567210 */ /* 0x040fe20007fbe0ff */
[C---:B------:R-:W-:Y:S01]  /*166b0*/  IMAD.X R77, R73.reuse, 0x1, R72, P2 ;  /* 0x00000001494d7824 */ /* 0x040fe200010e0648 */
[----:B------:R-:W-:Y:S01]  /*166c0*/  IADD3 R84, P2, PT, R74, R68, RZ ;  /* 0x000000444a547210 */ /* 0x000fe20007f5e0ff */
[C---:B------:R-:W-:Y:S02]  /*166d0*/  IMAD.X R81, R73.reuse, 0x1, R71, P4 ;  /* 0x0000000149517824 */ /* 0x040fe400020e0647 */
[----:B------:R-:W-:-:S02]  /*166e0*/  IMAD.X R87, R73, 0x1, R69, P5 ;  /* 0x0000000149577824 */ /* 0x000fc400028e0645 */
[----:B------:R-:W-:Y:S02]  /*166f0*/  IMAD.X R85, R73, 0x1, R3, P2 ;  /* 0x0000000149557824 */ /* 0x000fe400010e0603 */
[----:B------:R-:W-:Y:S01]  /*16700*/  IMAD.MOV.U32 R73, RZ, RZ, R89 ;  /* 0x000000ffff497224 */ /* 0x000fe200078e0059 */
[----:B--2---:R-:W-:Y:S02]  /*16710*/  F2FP.SATFINITE.E4M3.F32.PACK_AB_MERGE_C R89, R29, R28, RZ ;  /* 0x0000001c1d59723e */ /* 0x004fe400048070ff */
[----:B------:R-:W2:Y:S04]  /*16720*/  LDL.LU R28, [R1+0x30] ;  /* 0x00003000011c7983 */ /* 0x000ea80000300800 */
[----:B------:R-:W2:Y:S01]  /*16730*/  LDL.LU R29, [R1+0x34] ;  /* 0x00003400011d7983 */ /* 0x000ea20000300800 */
[----:B------:R-:W-:Y:S01]  /*16740*/  ISETP.LT.AND P4, PT, R35, UR9, !P0 ;  /* 0x0000000923007c0c */ /* 0x000fe2000c781270 */
[----:B------:R-:W0:Y:S01]  /*16750*/  LDCU UR9, c[0x0][0x398] ;  /* 0x00007300ff0977ac */ /* 0x000e220008000800 */
[----:B-1----:R-:W-:Y:S01]  /*16760*/  ISETP.LT.AND P2, PT, R37, UR10, !P0 ;  /* 0x0000000a25007c0c */ /* 0x002fe2000c741270 */
[----:B------:R-:W2:Y:S01]  /*16770*/  LDL.LU R39, [R1+0x638] ;  /* 0x0006380001277983 */ /* 0x000ea20000300800 */
[----:B----4-:R-:W-:Y:S01]  /*16780*/  ISETP.LT.AND P5, PT, R67, UR12, !P1 ;  /* 0x0000000c43007c0c */ /* 0x010fe2000cfa1270 */
[----:B------:R-:W1:Y:S01]  /*16790*/  LDCU UR10, c[0x0][0x398] ;  /* 0x00007300ff0a77ac */ /* 0x000e620008000800 */
[----:B------:R-:W-:Y:S01]  /*167a0*/  SHF.R.S32.HI R88, RZ, 0x8, R88 ;  /* 0x00000008ff587819 */ /* 0x000fe20000011458 */
[----:B------:R-:W4:Y:S01]  /*167b0*/  LDL.LU R36, [R1+0x63c] ;  /* 0x00063c0001247983 */ /* 0x000f220000300800 */
[----:B------:R-:W-:Y:S01]  /*167c0*/  SHF.R.S32.HI R73, RZ, 0x8, R73 ;  /* 0x00000008ff497819 */ /* 0x000fe20000011449 */
[----:B------:R-:W0:Y:S04]  /*167d0*/  LDCU UR12, c[0x0][0x398] ;  /* 0x00007300ff0c77ac */ /* 0x000e280008000800 */
[----:B------:R-:W-:Y:S04]  /*167e0*/  @P4 STG.E.U8 desc[UR22][R82.64], R88 ;  /* 0x0000005852004986 */ /* 0x000fe8000c101116 */
[----:B------:R0:W-:Y:S04]  /*167f0*/  @P2 STG.E.U8 desc[UR22][R78.64], R73 ;  /* 0x000000494e002986 */ /* 0x0001e8000c101116 */
[----:B------:R1:W-:Y:S01]  /*16800*/  @P5 STG.E.U8 desc[UR22][R76.64], R89 ;  /* 0x000000594c005986 */ /* 0x0003e2000c101116 */
[----:B0-----:R-:W-:-:S05]  /*16810*/  VIADD R73, R66, 0x10 ;  /* 0x0000001042497836 */ /* 0x001fca0000000000 */
[----:B------:R-:W-:Y:S01]  /*16820*/  ISETP.GE.AND P5, PT, R73, UR6, PT ;  /* 0x0000000649007c0c */ /* 0x000fe2000bfa6270 */
[----:B------:R-:W-:Y:S01]  /*16830*/  VIADD R75, R66, 0xf ;  /* 0x0000000f424b7836 */ /* 0x000fe20000000000 */
[----:B---3--:R-:W-:Y:S01]  /*16840*/  F2FP.SATFINITE.E4M3.F32.PACK_AB_MERGE_C R88, R31, R30, RZ ;  /* 0x0000001e1f58723e */ /* 0x008fe200048070ff */
[----:B------:R-:W-:Y:S01]  /*16850*/  VIADD R74, R74, UR30 ;  /* 0x0000001e4a4a7c36 */ /* 0x000fe20008000000 */
[----:B------:R-:W-:Y:S01]  /*16860*/  F2FP.SATFINITE.E4M3.F32.PACK_AB_MERGE_C R73, R33, R32, RZ ;  /* 0x000000202149723e */ /* 0x000fe200048070ff */
[----:B------:R-:W0:Y:S01]  /*16870*/  LDCU UR6, c[0x0][0x39c] ;  /* 0x00007380ff0677ac */ /* 0x000e220008000800 */
[----:B------:R-:W3:Y:S04]  /*16880*/  LDL.LU R32, [R1+0x438] ;  /* 0x0004380001207983 */ /* 0x000ee80000300800 */
[----:B------:R-:W3:Y:S04]  /*16890*/  LDL.LU R30, [R1+0x43c] ;  /* 0x00043c00011e7983 */ /* 0x000ee80000300800 */
[----:B------:R-:W3:Y:S04]  /*168a0*/  LDL.LU R33, [R1+0x238] ;  /* 0x0002380001217983 */ /* 0x000ee80000300800 */
[----:B------:R-:W3:Y:S01]  /*168b0*/  LDL.LU R31, [R1+0x23c] ;  /* 0x00023c00011f7983 */ /* 0x000ee20000300800 */
[----:B------:R-:W-:Y:S01]  /*168c0*/  ISETP.LT.AND P4, PT, R34, UR14, !P1 ;  /* 0x0000000e22007c0c */ /* 0x000fe2000cf81270 */
[----:B------:R-:W0:Y:S01]  /*168d0*/  LDCU UR14, c[0x0][0x398] ;  /* 0x00007300ff0e77ac */ /* 0x000e220008000800 */
[----:B------:R-:W-:-:S02]  /*168e0*/  ISETP.LT.AND P2, PT, R35, UR16, !P1 ;  /* 0x0000001023007c0c */ /* 0x000fc4000cf41270 */
[----:B------:R-:W-:Y:S01]  /*168f0*/  ISETP.GE.AND P0, PT, R75, UR4, PT ;  /* 0x000000044b007c0c */ /* 0x000fe2000bf06270 */
[----:B------:R-:W0:Y:S01]  /*16900*/  LDCU UR4, c[0x0][0x39c] ;  /* 0x00007380ff0477ac */ /* 0x000e220008000800 */
[----:B------:R-:W-:-:S07]  /*16910*/  SHF.R.S32.HI R75, RZ, 0x1f, R74 ;  /* 0x0000001fff4b7819 */ /* 0x000fce000001144a */
[----:B------:R0:W-:Y:S01]  /*16920*/  @P4 STG.E.U8 desc[UR22][R80.64], R73 ;  /* 0x0000004950004986 */ /* 0x0001e2000c101116 */
[----:B--2---:R-:W-:Y:S01]  /*16930*/  F2FP.SATFINITE.E4M3.F32.PACK_AB_MERGE_C R82, R29, R28, RZ ;  /* 0x0000001c1d52723e */ /* 0x004fe200048070ff */
[----:B------:R-:W2:Y:S02]  /*16940*/  LDCU UR16, c[0x0][0x398] ;  /* 0x00007300ff1077ac */ /* 0x000ea40008000800 */
[----:B------:R-:W4:Y:S04]  /*16950*/  LDL.LU R28, [R1+0x38] ;  /* 0x00003800011c7983 */ /* 0x000f280000300800 */
[----:B------:R-:W4:Y:S01]  /*16960*/  LDL.LU R29, [R1+0x3c] ;  /* 0x00003c00011d7983 */ /* 0x000f220000300800 */
[----:B------:R-:W-:-:S03]  /*16970*/  IADD3 R78, P4, PT, R74, R0, RZ ;  /* 0x000000004a4e7210 */ /* 0x000fc60007f9e0ff */
[----:B------:R2:W-:Y:S01]  /*16980*/  @P2 STG.E.U8 desc[UR22][R84.64], R88 ;  /* 0x0000005854002986 */ /* 0x0005e2000c101116 */
[----:B-1----:R-:W-:Y:S01]  /*16990*/  IADD3 R76, P2, PT, R74, R2, RZ ;  /* 0x000000024a4c7210 */ /* 0x002fe20007f5e0ff */
[----:B------:R-:W-:Y:S01]  /*169a0*/  IMAD.X R79, R75, 0x1, R72, P4 ;  /* 0x000000014b4f7824 */ /* 0x000fe200020e0648 */
[----:B------:R-:W-:Y:S01]  /*169b0*/  ISETP.LT.AND P1, PT, R37, UR9, !P1 ;  /* 0x0000000925007c0c */ /* 0x000fe2000cf21270 */
[----:B------:R-:W1:Y:S01]  /*169c0*/  LDCU UR9, c[0x0][0x398] ;  /* 0x00007300ff0977ac */ /* 0x000e620008000800 */
[----:B0-----:R-:W-:Y:S01]  /*169d0*/  PRMT R80, R89, 0x9910, RZ ;  /* 0x0000991059507816 */ /* 0x001fe200000000ff */
[----:B------:R-:W-:Y:S01]  /*169e0*/  IMAD.X R77, R75, 0x1, R71, P2 ;  /* 0x000000014b4d7824 */ /* 0x000fe200010e0647 */
[----:B------:R-:W-:Y:S01]  /*169f0*/  ISETP.LT.AND P2, PT, R67, UR10, !P3 ;  /* 0x0000000a43007c0c */ /* 0x000fe2000df41270 */
[----:B------:R-:W0:Y:S01]  /*16a00*/  LDCU UR10, c[0x0][0x398] ;  /* 0x00007300ff0a77ac */ /* 0x000e220008000800 */
[----:B------:R-:W-:Y:S01]  /*16a10*/  ISETP.LT.AND P4, PT, R34, UR12, !P3 ;  /* 0x0000000c22007c0c */ /* 0x000fe2000df81270 */
[----:B------:R-:W4:Y:S01]  /*16a20*/  LDL.LU R41, [R1+0x640] ;  /* 0x0006400001297983 */ /* 0x000f220000300800 */
[----:B------:R-:W-:Y:S01]  /*16a30*/  PRMT R73, R73, 0x9910, RZ ;  /* 0x0000991049497816 */ /* 0x000fe200000000ff */
[----:B------:R-:W0:Y:S01]  /*16a40*/  LDCU UR12, c[0x0][0x398] ;  /* 0x00007300ff0c77ac */ /* 0x000e220008000800 */
[----:B------:R-:W-:-:S02]  /*16a50*/  SHF.R.S32.HI R80, RZ, 0x8, R80 ;  /* 0x00000008ff507819 */ /* 0x000fc40000011450 */
[----:B------:R-:W-:Y:S01]  /*16a60*/  SHF.R.S32.HI R73, RZ, 0x8, R73 ;  /* 0x00000008ff497819 */ /* 0x000fe20000011449 */
[----:B------:R-:W-:Y:S01]  /*16a70*/  @P1 STG.E.U8 desc[UR22][R86.64], R82 ;  /* 0x0000005256001986 */ /* 0x000fe2000c101116 */
[----:B--2---:R-:W-:-:S03]  /*16a80*/  IADD3 R84, P1, PT, R74, R68, RZ ;  /* 0x000000444a547210 */ /* 0x004fc60007f3e0ff */
[----:B------:R-:W-:Y:S04]  /*16a90*/  @P2 STG.E.U8 desc[UR22][R78.64], R80 ;  /* 0x000000504e002986 */ /* 0x000fe8000c101116 */
[----:B------:R2:W-:Y:S01]  /*16aa0*/  @P4 STG.E.U8 desc[UR22][R76.64], R73 ;  /* 0x000000494c004986 */ /* 0x0005e2000c101116 */
[----:B------:R-:W-:Y:S02]  /*16ab0*/  IMAD.X R85, R75, 0x1, R3, P1 ;  /* 0x000000014b557824 */ /* 0x000fe400008e0603 */
[C---:B--2---:R-:W-:Y:S01]  /*16ac0*/  VIADD R73, R74.reuse, UR30 ;  /* 0x0000001e4a497c36 */ /* 0x044fe20008000000 */
[----:B------:R-:W-:-:S04]  /*16ad0*/  IADD3 R80, P2, PT, R74, R70, RZ ;  /* 0x000000464a507210 */ /* 0x000fc80007f5e0ff */
[----:B------:R-:W-:Y:S02]  /*16ae0*/  SHF.R.S32.HI R83, RZ, 0x1f, R73 ;  /* 0x0000001fff537819 */ /* 0x000fe40000011449 */
[----:B------:R-:W-:Y:S01]  /*16af0*/  IADD3 R78, P1, PT, R73, R0, RZ ;  /* 0x00000000494e7210 */ /* 0x000fe20007f3e0ff */
[----:B------:R-:W-:-:S04]  /*16b00*/  IMAD.X R81, R75, 0x1, R69, P2 ;  /* 0x000000014b517824 */ /* 0x000fc800010e0645 */
[----:B------:R-:W-:Y:S01]  /*16b10*/  IMAD.X R79, R83, 0x1, R72, P1 ;  /* 0x00000001534f7824 */ /* 0x000fe200008e0648 */
[----:B------:R-:W-:Y:S02]  /*16b20*/  IADD3 R74, P1, PT, R73, R68, RZ ;  /* 0x00000044494a7210 */ /* 0x000fe40007f3e0ff */
[----:B-1----:R-:W-:Y:S02]  /*16b30*/  ISETP.LT.AND P2, PT, R35, UR9, !P3 ;  /* 0x0000000923007c0c */ /* 0x002fe4000df41270 */
[----:B------:R-:W-:Y:S01]  /*16b40*/  PRMT R87, R88, 0x9910, RZ ;  /* 0x0000991058577816 */ /* 0x000fe200000000ff */
[----:B------:R-:W-:Y:S01]  /*16b50*/  IMAD.X R75, R83, 0x1, R3, P1 ;  /* 0x00000001534b7824 */ /* 0x000fe200008e0603 */
[----:B------:R-:W-:Y:S01]  /*16b60*/  IADD3 R76, P4, PT, R73, R2, RZ ;  /* 0x00000002494c7210 */ /* 0x000fe20007f9e0ff */
[----:B------:R-:W-:Y:S01]  /*16b70*/  VIADD R86, R66, 0x11 ;  /* 0x0000001142567836 */ /* 0x000fe20000000000 */
[----:B0-----:R-:W-:Y:S01]  /*16b80*/  ISETP.LT.AND P3, PT, R37, UR10, !P3 ;  /* 0x0000000a25007c0c */ /* 0x001fe2000df61270 */
[----:B------:R-:W0:Y:S01]  /*16b90*/  LDCU UR9, c[0x0][0x398] ;  /* 0x00007300ff0977ac */ /* 0x000e220008000800 */
[----:B------:R-:W-:-:S02]  /*16ba0*/  PRMT R88, R82, 0x9910, RZ ;  /* 0x0000991052587816 */ /* 0x000fc400000000ff */
[----:B------:R-:W-:Y:S01]  /*16bb0*/  IADD3 R82, P1, PT, R73, R70, RZ ;  /* 0x0000004649527210 */ /* 0x000fe20007f3e0ff */
[C---:B------:R-:W-:Y:S01]  /*16bc0*/  IMAD.X R77, R83.reuse, 0x1, R71, P4 ;  /* 0x00000001534d7824 */ /* 0x040fe200020e0647 */
[----:B------:R-:W-:Y:S01]  /*16bd0*/  SHF.R.S32.HI R87, RZ, 0x8, R87 ;  /* 0x00000008ff577819 */ /* 0x000fe20000011457 */
[----:B------:R-:W1:Y:S02]  /*16be0*/  LDCU UR10, c[0x0][0x398] ;  /* 0x00007300ff0a77ac */ /* 0x000e640008000800 */
[----:B------:R-:W-:Y:S01]  /*16bf0*/  IMAD.X R83, R83, 0x1, R69, P1 ;  /* 0x0000000153537824 */ /* 0x000fe200008e0645 */
[----:B------:R-:W-:Y:S01]  /*16c00*/  ISETP.GE.AND P1, PT, R86, UR4, PT ;  /* 0x0000000456007c0c */ /* 0x000fe2000bf26270 */
[----:B------:R4:W-:Y:S01]  /*16c10*/  @P2 STG.E.U8 desc[UR22][R84.64], R87 ;  /* 0x0000005754002986 */ /* 0x0009e2000c101116 */
[----:B------:R-:W-:Y:S02]  /*16c20*/  SHF.R.S32.HI R86, RZ, 0x8, R88 ;  /* 0x00000008ff567819 */ /* 0x000fe40000011458 */
[----:B---3--:R-:W-:Y:S01]  /*16c30*/  F2FP.SATFINITE.E4M3.F32.PACK_AB_MERGE_C R30, R30, R32, RZ ;  /* 0x000000201e1e723e */ /* 0x008fe200048070ff */
[----:B------:R-:W-:Y:S01]  /*16c40*/  VIADD R73, R73, UR30 ;  /* 0x0000001e49497c36 */ /* 0x000fe20008000000 */
[----:B------:R-:W-:Y:S01]  /*16c50*/  ISETP.LT.AND P4, PT, R67, UR12, !P6 ;  /* 0x0000000c43007c0c */ /* 0x000fe2000f781270 */
[----:B------:R2:W-:Y:S01]  /*16c60*/  @P3 STG.E.U8 desc[UR22][R80.64], R86 ;  /* 0x0000005650003986 */ /* 0x0005e2000c101116 */
[----:B------:R-:W-:Y:S01]  /*16c70*/  ISETP.LT.AND P2, PT, R34, UR14, !P6 ;  /* 0x0000000e22007c0c */ /* 0x000fe2000f741270 */
[----:B------:R-:W3:Y:S01]  /*16c80*/  LDCU UR4, c[0x0][0x39c] ;  /* 0x00007380ff0477ac */ /* 0x000ee20008000800 */
[----:B------:R-:W-:-:S02]  /*16c90*/  ISETP.LT.AND P3, PT, R35, UR16, !P6 ;  /* 0x0000001023007c0c */ /* 0x000fc4000f761270 */
[----:B----4-:R-:W-:Y:S01]  /*16ca0*/  F2FP.SATFINITE.E4M3.F32.PACK_AB_MERGE_C R84, R36, R39, RZ ;  /* 0x000000272454723e */ /* 0x010fe200048070ff */
[----:B------:R-:W4:Y:S01]  /*16cb0*/  LDCU UR12, c[0x0][0x398] ;  /* 0x00007300ff0c77ac */ /* 0x000f220008000800 */
[----:B------:R-:W-:Y:S01]  /*16cc0*/  F2FP.SATFINITE.E4M3.F32.PACK_AB_MERGE_C R40, R31, R33, RZ ;  /* 0x000000211f28723e */ /* 0x000fe200048070ff */
[----:B------:R-:W0:Y:S04]  /*16cd0*/  LDCU UR14, c[0x0][0x398] ;  /* 0x00007300ff0e77ac */ /* 0x000e280008000800 */
[----:B------:R-:W-:Y:S01]  /*16ce0*/  @P4 STG.E.U8 desc[UR22][R78.64], R84 ;  /* 0x000000544e004986 */ /* 0x000fe2000c101116 */
[----:B--2---:R-:W-:Y:S01]  /*16cf0*/  VIADD R80, R66, 0x12 ;  /* 0x0000001242507836 */ /* 0x004fe20000000000 */
[----:B------:R-:W2:Y:S02]  /*16d00*/  LDCU UR16, c[0x0][0x398] ;  /* 0x00007300ff1077ac */ /* 0x000ea40008000800 */
[----:B------:R-:W-:Y:S01]  /*16d10*/  @P2 STG.E.U8 desc[UR22][R76.64], R30 ;  /* 0x0000001e4c002986 */ /* 0x000fe2000c101116 */
[----:B------:R-:W-:-:S03]  /*16d20*/  IADD3 R48, P2, PT, R73, R0, RZ ;  /* 0x0000000049307210 */ /* 0x000fc60007f5e0ff */
[----:B------:R0:W-:Y:S01]  /*16d30*/  @P3 STG.E.U8 desc[UR22][R74.64], R40 ;  /* 0x000000284a003986 */ /* 0x0001e2000c101116 */
[----:B------:R-:W-:Y:S02]  /*16d40*/  IADD3 R46, P3, PT, R73, R2, RZ ;  /* 0x00000002492e7210 */ /* 0x000fe40007f7e0ff */
[----:B------:R-:W-:Y:S02]  /*16d50*/  ISETP.LT.AND P6, PT, R37, UR18, !P6 ;  /* 0x0000001225007c0c */ /* 0x000fe4000f7c1270 */
[----:B0-----:R-:W-:Y:S01]  /*16d60*/  SHF.R.S32.HI R74, RZ, 0x1f, R73 ;  /* 0x0000001fff4a7819 */ /* 0x001fe20000011449 */
[----:B------:R-:W-:-:S04]  /*16d70*/  VIADD R75, R73, UR30 ;  /* 0x0000001e494b7c36 */ /* 0x000fc80008000000 */
[C---:B------:R-:W-:Y:S01]  /*16d80*/  IMAD.X R49, R74.reuse, 0x1, R72, P2 ;  /* 0x000000014a317824 */ /* 0x040fe200010e0648 */
[C---:B------:R-:W-:Y:S01]  /*16d90*/  IADD3 R42, P2, PT, R73.reuse, R68, RZ ;  /* 0x00000044492a7210 */ /* 0x040fe20007f5e0ff */
[C---:B------:R-:W-:Y:S01]  /*16da0*/  IMAD.X R47, R74.reuse, 0x1, R71, P3 ;  /* 0x000000014a2f7824 */ /* 0x040fe200018e0647 */
[----:B------:R-:W-:Y:S02]  /*16db0*/  IADD3 R92, P3, PT, R73, R70, RZ ;  /* 0x00000046495c7210 */ /* 0x000fe40007f7e0ff */
[----:B------:R-:W-:Y:S01]  /*16dc0*/  SHF.R.S32.HI R73, RZ, 0x1f, R75 ;  /* 0x0000001fff497819 */ /* 0x000fe2000001144b */
[C---:B------:R-:W-:Y:S01]  /*16dd0*/  IMAD.X R43, R74.reuse, 0x1, R3, P2 ;  /* 0x000000014a2b7824 */ /* 0x040fe200010e0603 */
[C---:B------:R-:W-:Y:S01]  /*16de0*/  IADD3 R90, P2, PT, R75.reuse, R0, RZ ;  /* 0x000000004b5a7210 */ /* 0x040fe20007f5e0ff */
[----:B------:R-:W-:Y:S01]  /*16df0*/  IMAD.X R93, R74, 0x1, R69, P3 ;  /* 0x000000014a5d7824 */ /* 0x000fe200018e0645 */
[C---:B------:R-:W-:Y:S01]  /*16e00*/  IADD3 R88, P3, PT, R75.reuse, R2, RZ ;  /* 0x000000024b587210 */ /* 0x040fe20007f7e0ff */
[----:B------:R-:W-:-:S02]  /*16e10*/  VIADD R74, R75, UR30 ;  /* 0x0000001e4b4a7c36 */ /* 0x000fc40008000000 */
[----:B------:R-:W-:Y:S01]  /*16e20*/  IMAD.X R91, R73, 0x1, R72, P2 ;  /* 0x00000001495b7824 */ /* 0x000fe200010e0648 */
[----:B------:R-:W-:Y:S01]  /*16e30*/  IADD3 R86, P2, PT, R75, R68, RZ ;  /* 0x000000444b567210 */ /* 0x000fe20007f5e0ff */
[C---:B------:R-:W-:Y:S01]  /*16e40*/  IMAD.X R89, R73.reuse, 0x1, R71, P3 ;  /* 0x0000000149597824 */ /* 0x040fe200018e0647 */
[----:B------:R-:W-:Y:S02]  /*16e50*/  ISETP.GE.AND P4, PT, R80, UR6, PT ;  /* 0x0000000650007c0c */ /* 0x000fe4000bf86270 */
[----:B------:R-:W-:Y:S01]  /*16e60*/  PRMT R85, R84, 0x9910, RZ ;  /* 0x0000991054557816 */ /* 0x000fe200000000ff */
[----:B------:R-:W-:Y:S01]  /*16e70*/  IMAD.X R87, R73, 0x1, R3, P2 ;  /* 0x0000000149577824 */ /* 0x000fe200010e0603 */
[----:B------:R-:W-:Y:S01]  /*16e80*/  IADD3 R80, P2, PT, R74, R0, RZ ;  /* 0x000000004a507210 */ /* 0x000fe20007f5e0ff */
[----:B------:R-:W-:Y:S01]  /*16e90*/  VIADD R31, R66, 0x13 ;  /* 0x00000013421f7836 */ /* 0x000fe20000000000 */
[----:B------:R-:W-:Y:S01]  /*16ea0*/  PRMT R30, R30, 0x9910, RZ ;  /* 0x000099101e1e7816 */ /* 0x000fe200000000ff */
[----:B------:R-:W-:Y:S01]  /*16eb0*/  IMAD.MOV.U32 R32, RZ, RZ, R85 ;  /* 0x000000ffff207224 */ /* 0x000fe200078e0055 */
[----:B------:R-:W0:Y:S04]  /*16ec0*/  LDCU UR6, c[0x0][0x398] ;  /* 0x00007300ff0677ac */ /* 0x000e280008000800 */
[----:B------:R-:W-:Y:S01]  /*16ed0*/  SHF.R.S32.HI R45, RZ, 0x8, R32 ;  /* 0x00000008ff2d7819 */ /* 0x000fe20000011420 */
[----:B------:R-:W-:Y:S01]  /*16ee0*/  IMAD.MOV.U32 R44, RZ, RZ, R30 ;  /* 0x000000ffff2c7224 */ /* 0x000fe200078e001e */
[----:B------:R-:W-:-:S02]  /*16ef0*/  F2FP.SATFINITE.E4M3.F32.PACK_AB_MERGE_C R38, R29, R28, RZ ;  /* 0x0000001c1d26723e */ /* 0x000fc400048070ff */
[----:B------:R-:W2:Y:S04]  /*16f00*/  LDL.LU R29, [R1+0x644] ;  /* 0x00064400011d7983 */ /* 0x000ea80000300800 */
[----:B------:R0:W-:Y:S04]  /*16f10*/  @P6 STG.E.U8 desc[UR22][R82.64], R38 ;  /* 0x0000002652006986 */ /* 0x0001e8000c101116 */
[----:B------:R-:W2:Y:S04]  /*16f20*/  LDL.LU R39, [R1+0x440] ;  /* 0x0004400001277983 */ /* 0x000ea80000300800 */
[----:B------:R-:W2:Y:S01]  /*16f30*/  LDL.LU R36, [R1+0x444] ;  /* 0x0004440001247983 */ /* 0x000ea20000300800 */
[----:B0-----:R-:W-:-:S03]  /*16f40*/  IADD3 R82, P3, PT, R75, R70, RZ ;  /* 0x000000464b527210 */ /* 0x001fc60007f7e0ff */
[----:B------:R-:W2:Y:S01]  /*16f50*/  LDL.LU R32, [R1+0x240] ;  /* 0x0002400001207983 */ /* 0x000ea20000300800 */
[----:B------:R-:W-:Y:S01]  /*16f60*/  SHF.R.S32.HI R75, RZ, 0x1f, R74 ;  /* 0x0000001fff4b7819 */ /* 0x000fe2000001144a */
[----:B------:R-:W-:Y:S02]  /*16f70*/  IMAD.X R83, R73, 0x1, R69, P3 ;  /* 0x0000000149537824 */ /* 0x000fe400018e0645 */
[----:B------:R-:W2:Y:S02]  /*16f80*/  LDL.LU R33, [R1+0x244] ;  /* 0x0002440001217983 */ /* 0x000ea40000300800 */
[C---:B------:R-:W-:Y:S01]  /*16f90*/  IMAD.X R81, R75.reuse, 0x1, R72, P2 ;  /* 0x000000014b517824 */ /* 0x040fe200010e0648 */
[C---:B------:R-:W-:Y:S01]  /*16fa0*/  IADD3 R76, P2, PT, R74.reuse, R68, RZ ;  /* 0x000000444a4c7210 */ /* 0x040fe20007f5e0ff */
[----:B------:R-:W-:Y:S01]  /*16fb0*/  VIADD R73, R74, UR30 ;  /* 0x0000001e4a497c36 */ /* 0x000fe20008000000 */
[----:B------:R-:W2:Y:S03]  /*16fc0*/  LDL.LU R30, [R1+0x40] ;  /* 0x00004000011e7983 */ /* 0x000ea60000300800 */
[----:B------:R-:W-:Y:S01]  /*16fd0*/  IMAD.X R77, R75, 0x1, R3, P2 ;  /* 0x000000014b4d7824 */ /* 0x000fe200010e0603 */
[----:B------:R-:W-:-:S02]  /*16fe0*/  SHF.R.S32.HI R28, RZ, 0x1f, R73 ;  /* 0x0000001fff1c7819 */ /* 0x000fc40000011449 */
[----:B------:R-:W-:-:S05]  /*16ff0*/  IADD3 R84, P2, PT, R73, R0, RZ ;  /* 0x0000000049547210 */ /* 0x000fca0007f5e0ff */
[----:B------:R-:W-:Y:S01]  /*17000*/  IMAD.X R85, R28, 0x1, R72, P2 ;  /* 0x000000011c557824 */ /* 0x000fe200010e0648 */
[----:B---3--:R-:W-:Y:S01]  /*17010*/  ISETP.GE.AND P2, PT, R31, UR4, PT ;  /* 0x000000041f007c0c */ /* 0x008fe2000bf46270 */
[----:B------:R-:W0:Y:S01]  /*17020*/  LDCU UR4, c[0x0][0x39c] ;  /* 0x00007380ff0477ac */ /* 0x000e220008000800 */
[----:B------:R-:W3:Y:S01]  /*17030*/  LDL.LU R31, [R1+0x44] ;  /* 0x00004400011f7983 */ /* 0x000ee20000300800 */
[----:B------:R-:W-:-:S05]  /*17040*/  IADD3 R78, P3, PT, R74, R2, RZ ;  /* 0x000000024a4e7210 */ /* 0x000fca0007f7e0ff */
[----:B------:R-:W-:Y:S01]  /*17050*/  IMAD.X R79, R75, 0x1, R71, P3 ;  /* 0x000000014b4f7824 */ /* 0x000fe200018e0647 */
[----:B------:R-:W-:Y:S01]  /*17060*/  ISETP.LT.AND P3, PT, R67, UR6, !P0 ;  /* 0x0000000643007c0c */ /* 0x000fe2000c761270 */
[----:B------:R-:W0:Y:S01]  /*17070*/  LDCU UR6, c[0x0][0x398] ;  /* 0x00007300ff0677ac */ /* 0x000e220008000800 */
[----:B------:R-:W-:-:S05]  /*17080*/  IADD3 R74, P6, PT, R74, R70, RZ ;  /* 0x000000464a4a7210 */ /* 0x000fca0007fde0ff */
[----:B------:R-:W-:Y:S01]  /*17090*/  IMAD.X R75, R75, 0x1, R69, P6 ;  /* 0x000000014b4b7824 */ /* 0x000fe200030e0645 */
[----:B------:R-:W-:Y:S01]  /*170a0*/  ISETP.LT.AND P6, PT, R34, UR9, !P0 ;  /* 0x0000000922007c0c */ /* 0x000fe2000c7c1270 */
[----:B------:R-:W4:Y:S04]  /*170b0*/  LDCU UR9, c[0x0][0x398] ;  /* 0x00007300ff0977ac */ /* 0x000f280008000800 */
[----:B------:R-:W-:Y:S01]  /*170c0*/  @P3 STG.E.U8 desc[UR22][R48.64], R45 ;  /* 0x0000002d30003986 */ /* 0x000fe2000c101116 */
[----:B-1----:R-:W-:Y:S01]  /*170d0*/  ISETP.LT.AND P3, PT, R35, UR10, !P0 ;  /* 0x0000000a23007c0c */ /* 0x002fe2000c761270 */
[----:B------:R-:W1:Y:S01]  /*170e0*/  LDCU UR10, c[0x0][0x398] ;  /* 0x00007300ff0a77ac */ /* 0x000e620008000800 */
[----:B------:R-:W-:Y:S02]  /*170f0*/  PRMT R40, R40, 0x9910, RZ ;  /* 0x0000991028287816 */ /* 0x000fe400000000ff */
[----:B------:R-:W-:-:S02]  /*17100*/  SHF.R.S32.HI R44, RZ, 0x8, R44 ;  /* 0x00000008ff2c7819 */ /* 0x000fc4000001142c */
[----:B0-----:R-:W-:Y:S01]  /*17110*/  ISETP.LT.AND P0, PT, R37, UR6, !P0 ;  /* 0x0000000625007c0c */ /* 0x001fe2000c701270 */
[----:B------:R-:W0:Y:S01]  /*17120*/  LDCU UR6, c[0x0][0x398] ;  /* 0x00007300ff0677ac */ /* 0x000e220008000800 */
[----:B------:R-:W-:Y:S02]  /*17130*/  SHF.R.S32.HI R40, RZ, 0x8, R40 ;  /* 0x00000008ff287819 */ /* 0x000fe40000011428 */
[----:B------:R-:W-:Y:S01]  /*17140*/  PRMT R38, R38, 0x9910, RZ ;  /* 0x0000991026267816 */ /* 0x000fe200000000ff */
[----:B------:R-:W-:Y:S01]  /*17150*/  @P6 STG.E.U8 desc[UR22][R46.64], R44 ;  /* 0x0000002c2e006986 */ /* 0x000fe2000c101116 */
[----:B----4-:R-:W-:Y:S01]  /*17160*/  ISETP.LT.AND P6, PT, R67, UR9, !P5 ;  /* 0x0000000943007c0c */ /* 0x010fe2000efc1270 */
[----:B------:R-:W4:Y:S02]  /*17170*/  LDCU UR9, c[0x0][0x398] ;  /* 0x00007300ff0977ac */ /* 0x000f240008000800 */
[----:B------:R0:W-:Y:S01]  /*17180*/  @P3 STG.E.U8 desc[UR22][R42.64], R40 ;  /* 0x000000282a003986 */ /* 0x0001e2000c101116 */
[----:B------:R-:W-:Y:S01]  /*17190*/  ISETP.LT.AND P3, PT, R34, UR12, !P5 ;  /* 0x0000000c22007c0c */ /* 0x000fe2000ef61270 */
[----:B------:R-:W1:Y:S01]  /*171a0*/  LDCU UR12, c[0x0][0x398] ;  /* 0x00007300ff0c77ac */ /* 0x000e620008000800 */
[----:B0-----:R-:W-:Y:S01]  /*171b0*/  SHF.R.S32.HI R40, RZ, 0x8, R38 ;  /* 0x00000008ff287819 */ /* 0x001fe20000011426 */
[----:B------:R-:W-:Y:S01]  /*171c0*/  VIADD R38, R66, 0x14 ;  /* 0x0000001442267836 */ /* 0x000fe20000000000 */
[----:B------:R-:W4:Y:S04]  /*171d0*/  LDL.LU R42, [R1+0x648] ;  /* 0x00064800012a7983 */ /* 0x000f280000300800 */
[----:B------:R0:W-:Y:S01]  /*171e0*/  @P0 STG.E.U8 desc[UR22][R92.64], R40 ;  /* 0x000000285c000986 */ /* 0x0001e2000c101116 */
[----:B------:R-:W-:Y:S01]  /*171f0*/  ISETP.GE.AND P0, PT, R38, UR4, PT ;  /* 0x0000000426007c0c */ /* 0x000fe2000bf06270 */
[----:B------:R-:W1:Y:S02]  /*17200*/  LDCU UR4, c[0x0][0x39c] ;  /* 0x00007380ff0477ac */ /* 0x000e640008000800 */
[----:B------:R-:W4:Y:S04]  /*17210*/  LDL.LU R43, [R1+0x64c] ;  /* 0x00064c00012b7983 */ /* 0x000f280000300800 */
[----:B0-----:R-:W4:Y:S01]  /*17220*/  LDL.LU R40, [R1+0x650] ;  /* 0x0006500001287983 */ /* 0x001f220000300800 */
[----:B--2---:R-:W-:-:S03]  /*17230*/  F2FP.SATFINITE.E4M3.F32.PACK_AB_MERGE_C R29, R29, R41, RZ ;  /* 0x000000291d1d723e */ /* 0x004fc600048070ff */
[----:B------:R-:W2:Y:S04]  /*17240*/  LDL.LU R41, [R1+0x654] ;  /* 0x0006540001297983 */ /* 0x000ea80000300800 */
[----:B------:R-:W2:Y:S01]  /*17250*/  LDL.LU R38, [R1+0x448] ;  /* 0x0004480001267983 */ /* 0x000ea20000300800 */
[----:B------:R-:W-:-:S03]  /*17260*/  F2FP.SATFINITE.E4M3.F32.PACK_AB_MERGE_C R92, R36, R39, RZ ;  /* 0x00000027245c723e */ /* 0x000fc600048070ff */
[----:B------:R-:W2:Y:S04]  /*17270*/  LDL.LU R39, [R1+0x44c] ;  /* 0x00044c0001277983 */ /* 0x000ea80000300800 */
[----:B------:R0:W-:Y:S04]  /*17280*/  @P6 STG.E.U8 desc[UR22][R90.64], R29 ;  /* 0x0000001d5a006986 */ /* 0x0001e8000c101116 */
[----:B------:R-:W2:Y:S04]  /*17290*/  LDL.LU R36, [R1+0x450] ;  /* 0x0004500001247983 */ /* 0x000ea80000300800 */
[----:B------:R1:W-:Y:S01]  /*172a0*/  @P3 STG.E.U8 desc[UR22][R88.64], R92 ;  /* 0x0000005c58003986 */ /* 0x0003e2000c101116 */
[----:B0-----:R-:W-:-:S03]  /*172b0*/  F2FP.SATFINITE.E4M3.F32.PACK_AB_MERGE_C R91, R33, R32, RZ ;  /* 0x00000020215b723e */ /* 0x001fc600048070ff */
[----:B------:R-:W2:Y:S04]  /*172c0*/  LDL.LU R32, [R1+0x454] ;  /* 0x0004540001207983 */ /* 0x000ea80000300800 */
[----:B------:R-:W2:Y:S01]  /*172d0*/  LDL.LU R33, [R1+0x248] ;  /* 0x0002480001217983 */ /* 0x000ea20000300800 */
[----:B-1----:R-:W-:Y:S02]  /*172e0*/  PRMT R89, R29, 0x9910, RZ ;  /* 0x000099101d597816 */ /* 0x002fe400000000ff */
[----:B---3--:R-:W-:Y:S02]  /*172f0*/  F2FP.SATFINITE.E4M3.F32.PACK_AB_MERGE_C R90, R31, R30, RZ ;  /* 0x0000001e1f5a723e */ /* 0x008fe400048070ff */
[----:B------:R-:W3:Y:S04]  /*17300*/  LDL.LU R30, [R1+0x24c] ;  /* 0x00024c00011e7983 */ /* 0x000ee80000300800 */
[----:B------:R-:W3:Y:S04]  /*17310*/  LDL.LU R31, [R1+0x48] ;  /* 0x00004800011f7983 */ /* 0x000ee80000300800 */
[----:B------:R-:W3:Y:S01]  /*17320*/  LDL.LU R29, [R1+0x4c] ;  /* 0x00004c00011d7983 */ /* 0x000ee20000300800 */
[----:B------:R-:W-:Y:S01]  /*17330*/  ISETP.LT.AND P6, PT, R35, UR10, !P5 ;  /* 0x0000000a23007c0c */ /* 0x000fe2000efc1270 */
[----:B------:R-:W0:Y:S01]  /*17340*/  LDCU UR10, c[0x0][0x398] ;  /* 0x00007300ff0a77ac */ /* 0x000e220008000800 */
[----:B------:R-:W-:-:S02]  /*17350*/  ISETP.LT.AND P5, PT, R37, UR6, !P5 ;  /* 0x0000000625007c0c */ /* 0x000fc4000efa1270 */
[----:B----4-:R-:W-:Y:S01]  /*17360*/  ISETP.LT.AND P3, PT, R67, UR9, !P1 ;  /* 0x0000000943007c0c */ /* 0x010fe2000cf61270 */
[----:B------:R-:W1:Y:S01]  /*17370*/  LDCU UR6, c[0x0][0x398] ;  /* 0x00007300ff0677ac */ /* 0x000e620008000800 */
[----:B------:R-:W-:Y:S01]  /*17380*/  PRMT R92, R92, 0x9910, RZ ;  /* 0x000099105c5c7816 */ /* 0x000fe200000000ff */
[----:B------:R-:W4:Y:S06]  /*17390*/  LDCU UR9, c[0x0][0x398] ;  /* 0x00007300ff0977ac */ /* 0x000f2c0008000800 */
[----:B------:R0:W-:Y:S04]  /*173a0*/  @P6 STG.E.U8 desc[UR22][R86.64], R91 ;  /* 0x0000005b56006986 */ /* 0x0001e8000c101116 */
[----:B------:R1:W-:Y:S01]  /*173b0*/  @P5 STG.E.U8 desc[UR22][R82.64], R90 ;  /* 0x0000005a52005986 */ /* 0x0003e2000c101116 */
[----:B0-----:R-:W-:Y:S01]  /*173c0*/  IMAD.MOV.U32 R86, RZ, RZ, R89 ;  /* 0x000000ffff567224 */ /* 0x001fe200078e0059 */
[----:B------:R-:W-:Y:S01]  /*173d0*/  ISETP.LT.AND P5, PT, R34, UR10, !P1 ;  /* 0x0000000a22007c0c */ /* 0x000fe2000cfa1270 */
[----:B------:R-:W0:Y:S03]  /*173e0*/  LDCU UR10, c[0x0][0x398] ;  /* 0x00007300ff0a77ac */ /* 0x000e260008000800 */
[----:B-1----:R-:W-:-:S05]  /*173f0*/  SHF.R.S32.HI R82, RZ, 0x8, R86 ;  /* 0x00000008ff527819 */ /* 0x002fca0000011456 */
[----:B------:R1:W-:Y:S01]  /*17400*/  @P3 STG.E.U8 desc[UR22][R80.64], R82 ;  /* 0x0000005250003986 */ /* 0x0003e2000c101116 */
[----:B------:R-:W-:Y:S01]  /*17410*/  ISETP.LT.AND P3, PT, R35, UR6, !P1 ;  /* 0x0000000623007c0c */ /* 0x000fe2000cf61270 */
[----:B------:R-:W-:Y:S02]  /*17420*/  VIADD R88, R66, 0x15 ;  /* 0x0000001542587836 */ /* 0x000fe40000000000 */
[----:B-1----:R-:W-:Y:S01]  /*17430*/  IMAD.MOV.U32 R80, RZ, RZ, R92 ;  /* 0x000000ffff507224 */ /* 0x002fe200078e005c */
[----:B------:R-:W-:Y:S01]  /*17440*/  PRMT R81, R91, 0x9910, RZ ;  /* 0x000099105b517816 */ /* 0x000fe200000000ff */
[----:B------:R-:W1:Y:S03]  /*17450*/  LDCU UR6, c[0x0][0x398] ;  /* 0x00007300ff0677ac */ /* 0x000e660008000800 */
[----:B------:R-:W-:-:S05]  /*17460*/  SHF.R.S32.HI R80, RZ, 0x8, R80 ;  /* 0x00000008ff507819 */ /* 0x000fca0000011450 */
[----:B------:R0:W-:Y:S01]  /*17470*/  @P5 STG.E.U8 desc[UR22][R78.64], R80 ;  /* 0x000000504e005986 */ /* 0x0001e2000c101116 */
[----:B------:R-:W-:Y:S02]  /*17480*/  PRMT R90, R90, 0x9910, RZ ;  /* 0x000099105a5a7816 */ /* 0x000fe400000000ff */
[----:B0-----:R-:W-:-:S05]  /*17490*/  SHF.R.S32.HI R79, RZ, 0x8, R81 ;  /* 0x00000008ff4f7819 */ /* 0x001fca0000011451 */
[----:B------:R0:W-:Y:S01]  /*174a0*/  @P3 STG.E.U8 desc[UR22][R76.64], R79 ;  /* 0x0000004f4c003986 */ /* 0x0001e2000c101116 */
[----:B------:R-:W-:Y:S02]  /*174b0*/  ISETP.LT.AND P1, PT, R37, UR12, !P1 ;  /* 0x0000000c25007c0c */ /* 0x000fe4000cf21270 */
[----:B----4-:R-:W-:Y:S01]  /*174c0*/  ISETP.LT.AND P5, PT, R67, UR9, !P4 ;  /* 0x0000000943007c0c */ /* 0x010fe2000e7a1270 */
[----:B------:R-:W-:Y:S01]  /*174d0*/  IMAD.MOV.U32 R78, RZ, RZ, R90 ;  /* 0x000000ffff4e7224 */ /* 0x000fe200078e005a */
[----:B------:R-:W-:Y:S01]  /*174e0*/  F2FP.SATFINITE.E4M3.F32.PACK_AB_MERGE_C R82, R43, R42, RZ ;  /* 0x0000002a2b52723e */ /* 0x000fe200048070ff */
[----:B------:R-:W4:Y:S01]  /*174f0*/  LDCU UR9, c[0x0][0x398] ;  /* 0x00007300ff0977ac */ /* 0x000f220008000800 */
[----:B0-----:R-:W-:Y:S01]  /*17500*/  IADD3 R76, P3, PT, R73, R2, RZ ;  /* 0x00000002494c7210 */ /* 0x001fe20007f7e0ff */
[----:B------:R-:W0:Y:S04]  /*17510*/  LDCU UR12, c[0x0][0x398] ;  /* 0x00007300ff0c77ac */ /* 0x000e280008000800 */
[----:B------:R-:W-:Y:S01]  /*17520*/  IMAD.X R77, R28, 0x1, R71, P3 ;  /* 0x000000011c4d7824 */ /* 0x000fe200018e0647 */
[----:B------:R-:W-:Y:S01]  /*17530*/  ISETP.LT.AND P3, PT, R34, UR10, !P4 ;  /* 0x0000000a22007c0c */ /* 0x000fe2000e761270 */
[----:B------:R-:W0:Y:S01]  /*17540*/  LDCU UR10, c[0x0][0x398] ;  /* 0x00007300ff0a77ac */ /* 0x000e220008000800 */
[----:B------:R-:W-:-:S05]  /*17550*/  SHF.R.S32.HI R78, RZ, 0x8, R78 ;  /* 0x00000008ff4e7819 */ /* 0x000fca000001144e */
[----:B------:R0:W-:Y:S04]  /*17560*/  @P1 STG.E.U8 desc[UR22][R74.64], R78 ;  /* 0x0000004e4a001986 */ /* 0x0001e8000c101116 */
[----:B------:R-:W-:Y:S01]  /*17570*/  @P5 STG.E.U8 desc[UR22][R84.64], R82 ;  /* 0x0000005254005986 */ /* 0x000fe2000c101116 */
[----:B0-----:R-:W-:-:S05]  /*17580*/  IADD3 R74, P1, PT, R73, R68, RZ ;  /* 0x00000044494a7210 */ /* 0x001fca0007f3e0ff */
[----:B------:R-:W-:Y:S01]  /*17590*/  IMAD.X R75, R28, 0x1, R3, P1 ;  /* 0x000000011c4b7824 */ /* 0x000fe200008e0603 */
[----:B--2---:R-:W-:-:S05]  /*175a0*/  F2FP.SATFINITE.E4M3.F32.PACK_AB_MERGE_C R80, R39, R38, RZ ;  /* 0x000000262750723e */ /* 0x004fca00048070ff */
[----:B------:R0:W-:Y:S02]  /*175b0*/  @P3 STG.E.U8 desc[UR22][R76.64], R80 ;  /* 0x000000504c003986 */ /* 0x0001e4000c101116 */
[----:B0-----:R-:W-:-:S05]  /*175c0*/  IADD3 R76, P3, PT, R73, R70, RZ ;  /* 0x00000046494c7210 */ /* 0x001fca0007f7e0ff */
[----:B------:R-:W-:Y:S01]  /*175d0*/  IMAD.X R77, R28, 0x1, R69, P3 ;  /* 0x000000011c4d7824 */ /* 0x000fe200018e0645 */
[----:B---3--:R-:W-:Y:S02]  /*175e0*/  F2FP.SATFINITE.E4M3.F32.PACK_AB_MERGE_C R79, R30, R33, RZ ;  /* 0x000000211e4f723e */ /* 0x008fe400048070ff */
[----:B------:R-:W2:Y:S01]  /*175f0*/  LDL.LU R30, [R1+0x250] ;  /* 0x00025000011e7983 */ /* 0x000ea20000300800 */
[----:B------:R-:W-:-:S03]  /*17600*/  F2FP.SATFINITE.E4M3.F32.PACK_AB_MERGE_C R81, R29, R31, RZ ;  /* 0x0000001f1d51723e */ /* 0x000fc600048070ff */
[----:B------:R-:W2:Y:S04]  /*17610*/  LDL.LU R31, [R1+0x254] ;  /* 0x00025400011f7983 */ /* 0x000ea80000300800 */
[----:B------:R-:W3:Y:S04]  /*17620*/  LDL.LU R28, [R1+0x50] ;  /* 0x00005000011c7983 */ /* 0x000ee80000300800 */
[----:B------:R-:W3:Y:S01]  /*17630*/  LDL.LU R29, [R1+0x54] ;  /* 0x00005400011d7983 */ /* 0x000ee20000300800 */
[----:B------:R-:W-:Y:S01]  /*17640*/  ISETP.GE.AND P6, PT, R88, UR4, PT ;  /* 0x0000000458007c0c */ /* 0x000fe2000bfc6270 */
[----:B------:R-:W0:Y:S01]  /*17650*/  LDCU UR4, c[0x0][0x39c] ;  /* 0x00007380ff0477ac */ /* 0x000e220008000800 */
[----:B------:R-:W-:Y:S01]  /*17660*/  VIADD R78, R66, 0x16 ;  /* 0x00000016424e7836 */ /* 0x000fe20000000000 */
[----:B------:R-:W-:-:S02]  /*17670*/  ISETP.LT.AND P5, PT, R35, UR14, !P4 ;  /* 0x0000000e23007c0c */ /* 0x000fc4000e7a1270 */
[----:B-1----:R-:W-:Y:S01]  /*17680*/  ISETP.LT.AND P4, PT, R37, UR6, !P4 ;  /* 0x0000000625007c0c */ /* 0x002fe2000e781270 */
[----:B------:R-:W-:Y:S01]  /*17690*/  VIADD R73, R73, UR30 ;  /* 0x0000001e49497c36 */ /* 0x000fe20008000000 */
[----:B------:R-:W-:Y:S01]  /*176a0*/  PRMT R82, R82, 0x9910, RZ ;  /* 0x0000991052527816 */ /* 0x000fe200000000ff */
[----:B------:R-:W1:Y:S01]  /*176b0*/  LDCU UR6, c[0x0][0x398] ;  /* 0x00007300ff0677ac */ /* 0x000e620008000800 */
[----:B------:R-:W-:Y:S02]  /*176c0*/  PRMT R80, R80, 0x9910, RZ ;  /* 0x0000991050507816 */ /* 0x000fe400000000ff */
[----:B------:R-:W-:Y:S01]  /*176d0*/  F2FP.SATFINITE.E4M3.F32.PACK_AB_MERGE_C R83, R41, R40, RZ ;  /* 0x000000282953723e */ /* 0x000fe200048070ff */
[----:B------:R-:W1:Y:S01]  /*176e0*/  LDCU UR14, c[0x0][0x398] ;  /* 0x00007300ff0e77ac */ /* 0x000e620008000800 */
[----:B------:R-:W3:Y:S01]  /*176f0*/  LDL.LU R41, [R1+0x658] ;  /* 0x0006580001297983 */ /* 0x000ee20000300800 */
[----:B0-----:R-:W-:Y:S01]  /*17700*/  ISETP.GE.AND P1, PT, R78, UR4, PT ;  /* 0x000000044e007c0c */ /* 0x001fe2000bf26270 */
[----:B------:R-:W0:Y:S02]  /*17710*/  LDCU UR4, c[0x0][0x398] ;  /* 0x00007300ff0477ac */ /* 0x000e240008000800 */
[----:B------:R1:W-:Y:S01]  /*17720*/  @P5 STG.E.U8 desc[UR22][R74.64], R79 ;  /* 0x0000004f4a005986 */ /* 0x0003e2000c101116 */
[----:B------:R-:W-:-:S03]  /*17730*/  SHF.R.S32.HI R78, RZ, 0x1f, R73 ;  /* 0x0000001fff4e7819 */ /* 0x000fc60000011449 */
[----:B------:R0:W-:Y:S04]  /*17740*/  @P4 STG.E.U8 desc[UR22][R76.64], R81 ;  /* 0x000000514c004986 */ /* 0x0001e8000c101116 */
[----:B------:R-:W3:Y:S01]  /*17750*/  LDL.LU R38, [R1+0x65c] ;  /* 0x00065c0001267983 */ /* 0x000ee20000300800 */
[----:B-1----:R-:W-:-:S03]  /*17760*/  IADD3 R74, P5, PT, R73, R0, RZ ;  /* 0x00000000494a7210 */ /* 0x002fc60007fbe0ff */
[----:B------:R-:W3:Y:S01]  /*17770*/  LDL.LU R39, [R1+0x458] ;  /* 0x0004580001277983 */ /* 0x000ee20000300800 */
[----:B0-----:R-:W-:Y:S01]  /*17780*/  ISETP.LT.AND P3, PT, R67, UR4, !P2 ;  /* 0x0000000443007c0c */ /* 0x001fe2000d761270 */
[----:B------:R-:W-:Y:S01]  /*17790*/  IMAD.X R75, R78, 0x1, R72, P5 ;  /* 0x000000014e4b7824 */ /* 0x000fe200028e0648 */
[----:B------:R-:W-:Y:S01]  /*177a0*/  SHF.R.S32.HI R77, RZ, 0x8, R82 ;  /* 0x00000008ff4d7819 */ /* 0x000fe20000011452 */
[----:B------:R-:W0:Y:S01]  /*177b0*/  LDCU UR4, c[0x0][0x39c] ;  /* 0x00007380ff0477ac */ /* 0x000e220008000800 */
[----:B----4-:R-:W-:Y:S02]  /*177c0*/  ISETP.LT.AND P4, PT, R34, UR9, !P2 ;  /* 0x0000000922007c0c */ /* 0x010fe4000d781270 */
[----:B------:R-:W-:Y:S01]  /*177d0*/  IADD3 R76, P5, PT, R73, R2, RZ ;  /* 0x00000002494c7210 */ /* 0x000fe20007fbe0ff */
[----:B------:R-:W1:Y:S06]  /*177e0*/  LDCU UR9, c[0x0][0x398] ;  /* 0x00007300ff0977ac */ /* 0x000e6c0008000800 */
[----:B------:R4:W-:Y:S01]  /*177f0*/  @P3 STG.E.U8 desc[UR22][R74.64], R77 ;  /* 0x0000004d4a003986 */ /* 0x0009e2000c101116 */
[----:B------:R-:W-:Y:S01]  /*17800*/  ISETP.LT.AND P3, PT, R35, UR10, !P2 ;  /* 0x0000000a23007c0c */ /* 0x000fe2000d761270 */
[----:B------:R-:W0:Y:S01]  /*17810*/  LDCU UR10, c[0x0][0x398] ;  /* 0x00007300ff0a77ac */ /* 0x000e220008000800 */
[----:B------:R-:W-:Y:S01]  /*17820*/  PRMT R79, R79, 0x9910, RZ ;  /* 0x000099104f4f7816 */ /* 0x000fe200000000ff */
[----:B----4-:R-:W-:-:S02]  /*17830*/  IMAD.MOV.U32 R75, RZ, RZ, R80 ;  /* 0x000000ffff4b7224 */ /* 0x010fc400078e0050 */
[----:B------:R-:W-:Y:S01]  /*17840*/  IMAD.X R77, R78, 0x1, R71, P5 ;  /* 0x000000014e4d7824 */ /* 0x000fe200028e0647 */
[----:B------:R-:W-:Y:S02]  /*17850*/  IADD3 R74, P5, PT, R73, R68, RZ ;  /* 0x00000044494a7210 */ /* 0x000fe40007fbe0ff */
[----:B------:R-:W-:Y:S02]  /*17860*/  SHF.R.S32.HI R75, RZ, 0x8, R75 ;  /* 0x00000008ff4b7819 */ /* 0x000fe4000001144b */
[----:B------:R-:W-:-:S03]  /*17870*/  PRMT R81, R81, 0x9910, RZ ;  /* 0x0000991051517816 */ /* 0x000fc600000000ff */
[----:B------:R4:W-:Y:S01]  /*17880*/  @P4 STG.E.U8 desc[UR22][R76.64], R75 ;  /* 0x0000004b4c004986 */ /* 0x0009e2000c101116 */
[----:B------:R-:W-:Y:S01]  /*17890*/  ISETP.LT.AND P4, PT, R67, UR12, !P0 ;  /* 0x0000000c43007c0c */ /* 0x000fe2000c781270 */
[----:B------:R-:W0:Y:S01]  /*178a0*/  LDCU UR12, c[0x0][0x398] ;  /* 0x00007300ff0c77ac */ /* 0x000e220008000800 */
[----:B----4-:R-:W-:Y:S01]  /*178b0*/  IMAD.X R75, R78, 0x1, R3, P5 ;  /* 0x000000014e4b7824 */ /* 0x010fe200028e0603 */
[----:B------:R-:W-:Y:S02]  /*178c0*/  SHF.R.S32.HI R76, RZ, 0x8, R79 ;  /* 0x00000008ff4c7819 */ /* 0x000fe4000001144f */
[----:B------:R-:W-:Y:S01]  /*178d0*/  ISETP.LT.AND P5, PT, R37, UR6, !P2 ;  /* 0x0000000625007c0c */ /* 0x000fe2000d7a1270 */
[----:B------:R-:W-:Y:S01]  /*178e0*/  VIADD R79, R66, 0x17 ;  /* 0x00000017424f7836 */ /* 0x000fe20000000000 */
[----:B------:R-:W-:Y:S01]  /*178f0*/  F2FP.SATFINITE.E4M3.F32.PACK_AB_MERGE_C R84, R32, R36, RZ ;  /* 0x000000242054723e */ /* 0x000fe200048070ff */
[----:B------:R4:W-:Y:S01]  /*17900*/  @P3 STG.E.U8 desc[UR22][R74.64], R76 ;  /* 0x0000004c4a003986 */ /* 0x0009e2000c101116 */
[----:B------:R-:W0:Y:S03]  /*17910*/  LDCU UR6, c[0x0][0x39c] ;  /* 0x00007380ff0677ac */ /* 0x000e260008000800 */
[----:B------:R-:W3:Y:S04]  /*17920*/  LDL.LU R36, [R1+0x45c] ;  /* 0x00045c0001247983 */ /* 0x000ee80000300800 */
[----:B------:R-:W3:Y:S01]  /*17930*/  LDL.LU R32, [R1+0x258] ;  /* 0x0002580001207983 */ /* 0x000ee20000300800 */
[----:B----4-:R-:W-:Y:S01]  /*17940*/  IADD3 R76, P2, PT, R73, R70, RZ ;  /* 0x00000046494c7210 */ /* 0x010fe20007f5e0ff */
[----:B------:R-:W-:-:S02]  /*17950*/  IMAD.MOV.U32 R75, RZ, RZ, R81 ;  /* 0x000000ffff4b7224 */ /* 0x000fc400078e0051 */
[----:B------:R-:W4:Y:S01]  /*17960*/  LDL.LU R33, [R1+0x25c] ;  /* 0x00025c0001217983 */ /* 0x000f220000300800 */
[----:B------:R-:W-:Y:S02]  /*17970*/  VIADD R73, R73, UR30 ;  /* 0x0000001e49497c36 */ /* 0x000fe40008000000 */
[----:B------:R-:W-:Y:S01]  /*17980*/  IMAD.X R77, R78, 0x1, R69, P2 ;  /* 0x000000014e4d7824 */ /* 0x000fe200010e0645 */
[----:B------:R-:W-:Y:S02]  /*17990*/  SHF.R.S32.HI R75, RZ, 0x8, R75 ;  /* 0x00000008ff4b7819 */ /* 0x000fe4000001144b */
[----:B------:R-:W-:Y:S02]  /*179a0*/  SHF.R.S32.HI R78, RZ, 0x1f, R73 ;  /* 0x0000001fff4e7819 */ /* 0x000fe40000011449 */
[----:B------:R-:W-:Y:S01]  /*179b0*/  IADD3 R74, P3, PT, R73, R0, RZ ;  /* 0x00000000494a7210 */ /* 0x000fe20007f7e0ff */
[----:B------:R0:W-:Y:S04]  /*179c0*/  @P5 STG.E.U8 desc[UR22][R76.64], R75 ;  /* 0x0000004b4c005986 */ /* 0x0001e8000c101116 */
[----:B0-----:R-:W-:-:S05]  /*179d0*/  IMAD.X R75, R78, 0x1, R72, P3 ;  /* 0x000000014e4b7824 */ /* 0x001fca00018e0648 */
[----:B------:R0:W-:Y:S01]  /*179e0*/  @P4 STG.E.U8 desc[UR22][R74.64], R83 ;  /* 0x000000534a004986 */ /* 0x0001e2000c101116 */
[----:B------:R-:W-:Y:S01]  /*179f0*/  ISETP.GE.AND P4, PT, R79, UR4, PT ;  /* 0x000000044f007c0c */ /* 0x000fe2000bf86270 */
[----:B------:R-:W0:Y:S01]  /*17a00*/  LDCU UR4, c[0x0][0x39c] ;  /* 0x00007380ff0477ac */ /* 0x000e220008000800 */
[----:B--2---:R-:W-:Y:S02]  /*17a10*/  F2FP.SATFINITE.E4M3.F32.PACK_AB_MERGE_C R79, R31, R30, RZ ;  /* 0x0000001e1f4f723e */ /* 0x004fe400048070ff */
[----:B------:R-:W2:Y:S04]  /*17a20*/  LDL.LU R30, [R1+0x660] ;  /* 0x00066000011e7983 */ /* 0x000ea80000300800 */
[----:B------:R-:W2:Y:S01]  /*17a30*/  LDL.LU R31, [R1+0x664] ;  /* 0x00066400011f7983 */ /* 0x000ea20000300800 */
[----:B---3--:R-:W-:-:S03]  /*17a40*/  F2FP.SATFINITE.E4M3.F32.PACK_AB_MERGE_C R80, R29, R28, RZ ;  /* 0x0000001c1d50723e */ /* 0x008fc600048070ff */
[----:B------:R-:W3:Y:S04]  /*17a50*/  LDL.LU R28, [R1+0x58] ;  /* 0x00005800011c7983 */ /* 0x000ee80000300800 */
[----:B------:R-:W3:Y:S01]  /*17a60*/  LDL.LU R29, [R1+0x5c] ;  /* 0x00005c00011d7983 */ /* 0x000ee20000300800 */
[----:B------:R-:W-:Y:S02]  /*17a70*/  ISETP.LT.AND P2, PT, R34, UR14, !P0 ;  /* 0x0000000e22007c0c */ /* 0x000fe4000c741270 */
[----:B------:R-:W-:Y:S02]  /*17a80*/  IADD3 R76, P5, PT, R73, R2, RZ ;  /* 0x00000002494c7210 */ /* 0x000fe40007fbe0ff */
[----:B-1----:R-:W-:Y:S01]  /*17a90*/  ISETP.LT.AND P3, PT, R35, UR9, !P0 ;  /* 0x0000000923007c0c */ /* 0x002fe2000c761270 */
[----:B0-----:R-:W-:Y:S01]  /*17aa0*/  VIADD R75, R66, 0x18 ;  /* 0x00000018424b7836 */ /* 0x001fe20000000000 */
[----:B------:R-:W-:Y:S01]  /*17ab0*/  PRMT R81, R83, 0x9910, RZ ;  /* 0x0000991053517816 */ /* 0x000fe200000000ff */
[C---:B------:R-:W-:Y:S01]  /*17ac0*/  IMAD.X R77, R78.reuse, 0x1, R71, P5 ;  /* 0x000000014e4d7824 */ /* 0x040fe200028e0647 */
[----:B------:R-:W-:Y:S01]  /*17ad0*/  IADD3 R74, P5, PT, R73, R68, RZ ;  /* 0x00000044494a7210 */ /* 0x000fe20007fbe0ff */
[----:B------:R-:W0:Y:S04]  /*17ae0*/  LDCU UR9, c[0x0][0x398] ;  /* 0x00007300ff0977ac */ /* 0x000e280008000800 */
[----:B------:R1:W-:Y:S01]  /*17af0*/  @P2 STG.E.U8 desc[UR22][R76.64], R84 ;  /* 0x000000544c002986 */ /* 0x0003e2000c101116 */
[----:B------:R-:W-:Y:S01]  /*17b00*/  ISETP.GE.AND P2, PT, R75, UR6, PT ;  /* 0x000000064b007c0c */ /* 0x000fe2000bf46270 */
[----:B------:R-:W-:Y:S01]  /*17b10*/  IMAD.X R75, R78, 0x1, R3, P5 ;  /* 0x000000014e4b7824 */ /* 0x000fe200028e0603 */
[----:B------:R-:W0:Y:S01]  /*17b20*/  LDCU UR6, c[0x0][0x398] ;  /* 0x00007300ff0677ac */ /* 0x000e220008000800 */
[----:B------:R-:W-:-:S03]  /*17b30*/  ISETP.LT.AND P0, PT, R37, UR10, !P0 ;  /* 0x0000000a25007c0c */ /* 0x000fc6000c701270 */
[----:B------:R0:W-:Y:S01]  /*17b40*/  @P3 STG.E.U8 desc[UR22][R74.64], R79 ;  /* 0x0000004f4a003986 */ /* 0x0001e2000c101116 */
[----:B------:R-:W-:Y:S01]  /*17b50*/  ISETP.LT.AND P5, PT, R67, UR12, !P6 ;  /* 0x0000000c43007c0c */ /* 0x000fe2000f7a1270 */
[----:B------:R-:W0:Y:S01]  /*17b60*/  LDCU UR10, c[0x0][0x398] ;  /* 0x00007300ff0a77ac */ /* 0x000e220008000800 */
[C---:B-1----:R-:W-:Y:S01]  /*17b70*/  IADD3 R76, P3, PT, R73.reuse, R70, RZ ;  /* 0x00000046494c7210 */ /* 0x042fe20007f7e0ff */
[----:B------:R-:W-:Y:S01]  /*17b80*/  VIADD R73, R73, UR30 ;  /* 0x0000001e49497c36 */ /* 0x000fe20008000000 */
[----:B------:R-:W1:Y:S03]  /*17b90*/  LDCU UR12, c[0x0][0x398] ;  /* 0x00007300ff0c77ac */ /* 0x000e660008000800 */
[----:B------:R-:W-:Y:S01]  /*17ba0*/  IMAD.X R77, R78, 0x1, R69, P3 ;  /* 0x000000014e4d7824 */ /* 0x000fe200018e0645 */
[----:B------:R-:W-:Y:S01]  /*17bb0*/  SHF.R.S32.HI R78, RZ, 0x1f, R73 ;  /* 0x0000001fff4e7819 */ /* 0x000fe20000011449 */
[----:B------:R-:W1:Y:S01]  /*17bc0*/  LDCU UR14, c[0x0][0x398] ;  /* 0x00007300ff0e77ac */ /* 0x000e620008000800 */
[----:B0-----:R-:W-:-:S02]  /*17bd0*/  IADD3 R74, P3, PT, R73, R0, RZ ;  /* 0x00000000494a7210 */ /* 0x001fc40007f7e0ff */
[----:B------:R0:W-:Y:S03]  /*17be0*/  @P0 STG.E.U8 desc[UR22][R76.64], R80 ;  /* 0x000000504c000986 */ /* 0x0001e6000c101116 */
[----:B------:R-:W-:Y:S01]  /*17bf0*/  IMAD.X R75, R78, 0x1, R72, P3 ;  /* 0x000000014e4b7824 */ /* 0x000fe200018e0648 */
[----:B------:R-:W-:Y:S01]  /*17c00*/  ISETP.LT.AND P3, PT, R34, UR6, !P6 ;  /* 0x0000000622007c0c */ /* 0x000fe2000f761270 */
[----:B------:R-:W1:Y:S01]  /*17c10*/  LDCU UR6, c[0x0][0x398] ;  /* 0x00007300ff0677ac */ /* 0x000e620008000800 */
[----:B0-----:R-:W-:Y:S02]  /*17c20*/  SHF.R.S32.HI R76, RZ, 0x8, R81 ;  /* 0x00000008ff4c7819 */ /* 0x001fe40000011451 */
[----:B------:R-:W-:-:S03]  /*17c30*/  PRMT R77, R84, 0x9910, RZ ;  /* 0x00009910544d7816 */ /* 0x000fc600000000ff */
[----:B------:R0:W-:Y:S01]  /*17c40*/  @P5 STG.E.U8 desc[UR22][R74.64], R76 ;  /* 0x0000004c4a005986 */ /* 0x0001e2000c101116 */
[----:B------:R-:W-:Y:S01]  /*17c50*/  ISETP.LT.AND P0, PT, R35, UR9, !P6 ;  /* 0x0000000923007c0c */ /* 0x000fe2000f701270 */
[----:B------:R-:W1:Y:S01]  /*17c60*/  LDCU UR9, c[0x0][0x398] ;  /* 0x00007300ff0977ac */ /* 0x000e620008000800 */
[----:B------:R-:W-:Y:S02]  /*17c70*/  PRMT R81, R79, 0x9910, RZ ;  /* 0x000099104f517816 */ /* 0x000fe400000000ff */
[----:B0-----:R-:W-:Y:S01]  /*17c80*/  IADD3 R76, P5, PT, R73, R2, RZ ;  /* 0x00000002494c7210 */ /* 0x001fe20007fbe0ff */
[----:B------:R-:W-:Y:S02]  /*17c90*/  IMAD.MOV.U32 R74, RZ, RZ, R77 ;  /* 0x000000ffff4a7224 */ /* 0x000fe400078e004d */
[----:B------:R-:W-:Y:S02]  /*17ca0*/  VIADD R75, R66, 0x19 ;  /* 0x00000019424b7836 */ /* 0x000fe40000000000 */
[----:B------:R-:W-:Y:S01]  /*17cb0*/  IMAD.X R77, R78, 0x1, R71, P5 ;  /* 0x000000014e4d7824 */ /* 0x000fe200028e0647 */
[----:B------:R-:W-:-:S02]  /*17cc0*/  SHF.R.S32.HI R79, RZ, 0x8, R74 ;  /* 0x00000008ff4f7819 */ /* 0x000fc4000001144a */
[----:B------:R-:W-:-:S03]  /*17cd0*/  IADD3 R74, P5, PT, R73, R68, RZ ;  /* 0x00000044494a7210 */ /* 0x000fc60007fbe0ff */
[----:B------:R0:W-:Y:S01]  /*17ce0*/  @P3 STG.E.U8 desc[UR22][R76.64], R79 ;  /* 0x0000004f4c003986 */ /* 0x0001e2000c101116 */
[----:B------:R-:W-:Y:S01]  /*17cf0*/  ISETP.GE.AND P3, PT, R75, UR4, PT ;  /* 0x000000044b007c0c */ /* 0x000fe2000bf66270 */
[----:B------:R-:W-:Y:S01]  /*17d00*/  IMAD.X R75, R78, 0x1, R3, P5 ;  /* 0x000000014e4b7824 */ /* 0x000fe200028e0603 */
[----:B------:R-:W-:Y:S01]  /*17d10*/  ISETP.LT.AND P6, PT, R37, UR10, !P6 ;  /* 0x0000000a25007c0c */ /* 0x000fe2000f7c1270 */
[----:B------:R-:W4:Y:S01]  /*17d20*/  LDCU UR10, c[0x0][0x398] ;  /* 0x00007300ff0a77ac */ /* 0x000f220008000800 */
[----:B0-----:R-:W-:Y:S01]  /*17d30*/  SHF.R.S32.HI R76, RZ, 0x8, R81 ;  /* 0x00000008ff4c7819 */ /* 0x001fe20000011451 */
[----:B------:R-:W0:Y:S04]  /*17d40*/  LDCU UR4, c[0x0][0x39c] ;  /* 0x00007380ff0477ac */ /* 0x000e280008000800 */
[----:B------:R4:W-:Y:S01]  /*17d50*/  @P0 STG.E.U8 desc[UR22][R74.64], R76 ;  /* 0x0000004c4a000986 */ /* 0x0009e2000c101116 */
[----:B-1----:R-:W-:Y:S01]  /*17d60*/  ISETP.LT.AND P5, PT, R67, UR6, !P1 ;  /* 0x0000000643007c0c */ /* 0x002fe2000cfa1270 */
[----:B------:R-:W1:Y:S01]  /*17d70*/  LDCU UR6, c[0x0][0x398] ;  /* 0x00007300ff0677ac */ /* 0x000e620008000800 */
[----:B------:R-:W-:-:S02]  /*17d80*/  PRMT R80, R80, 0x9910, RZ ;  /* 0x0000991050507816 */ /* 0x000fc400000000ff */
[C---:B----4-:R-:W-:Y:S01]  /*17d90*/  IADD3 R76, P0, PT, R73.reuse, R70, RZ ;  /* 0x00000046494c7210 */ /* 0x050fe20007f1e0ff */
[----:B------:R-:W-:Y:S01]  /*17da0*/  VIADD R73, R73, UR30 ;  /* 0x0000001e49497c36 */ /* 0x000fe20008000000 */
[----:B------:R-:W-:-:S03]  /*17db0*/  SHF.R.S32.HI R80, RZ, 0x8, R80 ;  /* 0x00000008ff507819 */ /* 0x000fc60000011450 */
[----:B------:R-:W-:Y:S01]  /*17dc0*/  IMAD.X R77, R78, 0x1, R69, P0 ;  /* 0x000000014e4d7824 */ /* 0x000fe200000e0645 */
[----:B------:R-:W-:Y:S02]  /*17dd0*/  SHF.R.S32.HI R79, RZ, 0x1f, R73 ;  /* 0x0000001fff4f7819 */ /* 0x000fe40000011449 */
[----:B------:R-:W-:Y:S02]  /*17de0*/  IADD3 R74, P0, PT, R73, R0, RZ ;  /* 0x00000000494a7210 */ /* 0x000fe40007f1e0ff */
[----:B------:R-:W-:Y:S01]  /*17df0*/  F2FP.SATFINITE.E4M3.F32.PACK_AB_MERGE_C R81, R38, R41, RZ ;  /* 0x000000292651723e */ /* 0x000fe200048070ff */
[----:B------:R4:W-:Y:S02]  /*17e00*/  @P6 STG.E.U8 desc[UR22][R76.64], R80 ;  /* 0x000000504c006986 */ /* 0x0009e4000c101116 */
[----:B------:R-:W-:Y:S01]  /*17e10*/  IMAD.X R75, R79, 0x1, R72, P0 ;  /* 0x000000014f4b7824 */ /* 0x000fe200000e0648 */
[----:B------:R-:W-:Y:S01]  /*17e20*/  ISETP.LT.AND P0, PT, R34, UR9, !P1 ;  /* 0x0000000922007c0c */ /* 0x000fe2000cf01270 */
[----:B------:R-:W-:Y:S01]  /*17e30*/  VIADD R78, R66, 0x1a ;  /* 0x0000001a424e7836 */ /* 0x000fe20000000000 */
[----:B------:R-:W-:Y:S01]  /*17e40*/  F2FP.SATFINITE.E4M3.F32.PACK_AB_MERGE_C R82, R36, R39, RZ ;  /* 0x000000272452723e */ /* 0x000fe200048070ff */
[----:B------:R-:W0:Y:S01]  /*17e50*/  LDCU UR9, c[0x0][0x398] ;  /* 0x00007300ff0977ac */ /* 0x000e220008000800 */
[----:B------:R1:W-:Y:S01]  /*17e60*/  @P5 STG.E.U8 desc[UR22][R74.64], R81 ;  /* 0x000000514a005986 */ /* 0x0003e2000c101116 */
[----:B------:R-:W-:-:S02]  /*17e70*/  ISETP.LT.AND P5, PT, R35, UR10, !P1 ;  /* 0x0000000a23007c0c */ /* 0x000fc4000cfa1270 */
[----:B----4-:R-:W-:Y:S01]  /*17e80*/  IADD3 R76, P6, PT, R73, R2, RZ ;  /* 0x00000002494c7210 */ /* 0x010fe20007fde0ff */
[----:B------:R-:W4:Y:S04]  /*17e90*/  LDCU UR10, c[0x0][0x398] ;  /* 0x00007300ff0a77ac */ /* 0x000f280008000800 */
[----:B------:R-:W-:Y:S01]  /*17ea0*/  IMAD.X R77, R79, 0x1, R71, P6 ;  /* 0x000000014f4d7824 */ /* 0x000fe200030e0647 */
[----:B-1----:R-:W-:Y:S02]  /*17eb0*/  IADD3 R74, P6, PT, R73, R68, RZ ;  /* 0x00000044494a7210 */ /* 0x002fe40007fde0ff */
[----:B------:R-:W-:Y:S02]  /*17ec0*/  F2FP.SATFINITE.E4M3.F32.PACK_AB_MERGE_C R80, R33, R32, RZ ;  /* 0x000000202150723e */ /* 0x000fe400048070ff */
[----:B------:R-:W-:Y:S01]  /*17ed0*/  @P0 STG.E.U8 desc[UR22][R76.64], R82 ;  /* 0x000000524c000986 */ /* 0x000fe2000c101116 */
[----:B------:R-:W-:Y:S01]  /*17ee0*/  IMAD.X R75, R79, 0x1, R3, P6 ;  /* 0x000000014f4b7824 */ /* 0x000fe200030e0603 */
[----:B0-----:R-:W-:-:S02]  /*17ef0*/  ISETP.GE.AND P0, PT, R78, UR4, PT ;  /* 0x000000044e007c0c */ /* 0x001fc4000bf06270 */
[----:B------:R-:W4:Y:S01]  /*17f00*/  LDL.LU R32, [R1+0x460] ;  /* 0x0004600001207983 */ /* 0x000f220000300800 */
[C---:B------:R-:W-:Y:S01]  /*17f10*/  IADD3 R78, P6, PT, R73.reuse, R70, RZ ;  /* 0x00000046494e7210 */ /* 0x040fe20007fde0ff */
[----:B------:R-:W0:Y:S02]  /*17f20*/  LDCU UR4, c[0x0][0x398] ;  /* 0x00007300ff0477ac */ /* 0x000e240008000800 */
[----:B------:R1:W-:Y:S04]  /*17f30*/  @P5 STG.E.U8 desc[UR22][R74.64], R80 ;  /* 0x000000504a005986 */ /* 0x0003e8000c101116 */
[----:B------:R-:W4:Y:S01]  /*17f40*/  LDL.LU R33, [R1+0x464] ;  /* 0x0004640001217983 */ /* 0x000f220000300800 */
[----:B-1----:R-:W-:Y:S01]  /*17f50*/  VIADD R74, R73, UR30 ;  /* 0x0000001e494a7c36 */ /* 0x002fe20008000000 */
[----:B------:R-:W-:-:S02]  /*17f60*/  PRMT R73, R81, 0x9910, RZ ;  /* 0x0000991051497816 */ /* 0x000fc400000000ff */
[----:B--2---:R-:W-:Y:S02]  /*17f70*/  F2FP.SATFINITE.E4M3.F32.PACK_AB_MERGE_C R84, R31, R30, RZ ;  /* 0x0000001e1f54723e */ /* 0x004fe400048070ff */
[----:B------:R-:W2:Y:S04]  /*17f80*/  LDL.LU R30, [R1+0x260] ;  /* 0x00026000011e7983 */ /* 0x000ea80000300800 */
[----:B------:R-:W2:Y:S01]  /*17f90*/  LDL.LU R31, [R1+0x264] ;  /* 0x00026400011f7983 */ /* 0x000ea20000300800 */
[----:B---3--:R-:W-:-:S03]  /*17fa0*/  F2FP.SATFINITE.E4M3.F32.PACK_AB_MERGE_C R81, R29, R28, RZ ;  /* 0x0000001c1d51723e */ /* 0x008fc600048070ff */
[----:B------:R-:W3:Y:S04]  /*17fb0*/  LDL.LU R28, [R1+0x60] ;  /* 0x00006000011c7983 */ /* 0x000ee80000300800 */
[----:B------:R-:W3:Y:S01]  /*17fc0*/  LDL.LU R29, [R1+0x64] ;  /* 0x00006400011d7983 */ /* 0x000ee20000300800 */
[----:B------:R-:W-:Y:S01]  /*17fd0*/  ISETP.LT.AND P1, PT, R37, UR6, !P1 ;  /* 0x0000000625007c0c */ /* 0x000fe2000cf21270 */
[----:B------:R-:W-:Y:S01]  /*17fe0*/  IMAD.X R79, R79, 0x1, R69, P6 ;  /* 0x000000014f4f7824 */ /* 0x000fe200030e0645 */
[----:B------:R-:W-:Y:S01]  /*17ff0*/  ISETP.LT.AND P5, PT, R67, UR9, !P4 ;  /* 0x0000000943007c0c */ /* 0x000fe2000e7a1270 */
[----:B------:R-:W1:Y:S01]  /*18000*/  LDCU UR6, c[0x0][0x398] ;  /* 0x00007300ff0677ac */ /* 0x000e620008000800 */
[----:B------:R-:W-:Y:S02]  /*18010*/  SHF.R.S32.HI R75, RZ, 0x1f, R74 ;  /* 0x0000001fff4b7819 */ /* 0x000fe4000001144a */
[----:B------:R-:W-:Y:S01]  /*18020*/  IADD3 R76, P6, PT, R74, R0, RZ ;  /* 0x000000004a4c7210 */ /* 0x000fe20007fde0ff */
[----:B------:R-:W1:Y:S01]  /*18030*/  LDCU UR9, c[0x0][0x398] ;  /* 0x00007300ff0977ac */ /* 0x000e620008000800 */
[----:B------:R-:W-:-:S03]  /*18040*/  SHF.R.S32.HI R73, RZ, 0x8, R73 ;  /* 0x00000008ff497819 */ /* 0x000fc60000011449 */
[----:B------:R-:W-:Y:S01]  /*18050*/  IMAD.X R77, R75, 0x1, R72, P6 ;  /* 0x000000014b4d7824 */ /* 0x000fe200030e0648 */
[----:B------:R-:W-:Y:S01]  /*18060*/  PRMT R82, R82, 0x9910, RZ ;  /* 0x0000991052527816 */ /* 0x000fe200000000ff */
[----:B------:R1:W-:Y:S04]  /*18070*/  @P1 STG.E.U8 desc[UR22][R78.64], R81 ;  /* 0x000000514e001986 */ /* 0x0003e8000c101116 */
[----:B------:R1:W-:Y:S01]  /*18080*/  @P5 STG.E.U8 desc[UR22][R76.64], R73 ;  /* 0x000000494c005986 */ /* 0x0003e2000c101116 */
[----:B0-----:R-:W-:Y:S01]  /*18090*/  ISETP.LT.AND P5, PT, R34, UR4, !P4 ;  /* 0x0000000422007c0c */ /* 0x001fe2000e7a1270 */
[----:B------:R-:W0:Y:S01]  /*180a0*/  LDCU UR4, c[0x0][0x39c] ;  /* 0x00007380ff0477ac */ /* 0x000e220008000800 */
[----:B-1----:R-:W-:Y:S02]  /*180b0*/  IADD3 R78, P6, PT, R74, R2, RZ ;  /* 0x000000024a4e7210 */ /* 0x002fe40007fde0ff */
[----:B------:R-:W-:Y:S01]  /*180c0*/  PRMT R73, R80, 0x9910, RZ ;  /* 0x0000991050497816 */ /* 0x000fe200000000ff */
[----:B------:R-:W-:-:S02]  /*180d0*/  IMAD.MOV.U32 R80, RZ, RZ, R82 ;  /* 0x000000ffff507224 */ /* 0x000fc400078e0052 */
[----:B------:R-:W-:Y:S01]  /*180e0*/  IMAD.X R79, R75, 0x1, R71, P6 ;  /* 0x000000014b4f7824 */ /* 0x000fe200030e0647 */
[----:B----4-:R-:W-:Y:S01]  /*180f0*/  ISETP.LT.AND P1, PT, R35, UR10, !P4 ;  /* 0x0000000a23007c0c */ /* 0x010fe2000e721270 */
[----:B------:R-:W1:Y:S01]  /*18100*/  LDCU UR10, c[0x0][0x398] ;  /* 0x00007300ff0a77ac */ /* 0x000e620008000800 */
[----:B------:R-:W-:Y:S02]  /*18110*/  SHF.R.S32.HI R80, RZ, 0x8, R80 ;  /* 0x00000008ff507819 */ /* 0x000fe40000011450 */
[----:B------:R-:W-:Y:S01]  /*18120*/  ISETP.LT.AND P4, PT, R37, UR6, !P4 ;  /* 0x0000000625007c0c */ /* 0x000fe2000e781270 */
[----:B------:R-:W4:Y:S01]  /*18130*/  LDCU UR6, c[0x0][0x39c] ;  /* 0x00007380ff0677ac */ /* 0x000f220008000800 */
[----:B------:R-:W-:Y:S01]  /*18140*/  IADD3 R76, P6, PT, R74, R68, RZ ;  /* 0x000000444a4c7210 */ /* 0x000fe20007fde0ff */
[----:B------:R0:W-:Y:S01]  /*18150*/  @P5 STG.E.U8 desc[UR22][R78.64], R80 ;  /* 0x000000504e005986 */ /* 0x0001e2000c101116 */
[----:B------:R-:W-:Y:S02]  /*18160*/  PRMT R82, R81, 0x9910, RZ ;  /* 0x0000991051527816 */ /* 0x000fe400000000ff */
[----:B------:R-:W-:Y:S01]  /*18170*/  SHF.R.S32.HI R73, RZ, 0x8, R73 ;  /* 0x00000008ff497819 */ /* 0x000fe20000011449 */
[----:B------:R-:W-:Y:S01]  /*18180*/  IMAD.X R77, R75, 0x1, R3, P6 ;  /* 0x000000014b4d7824 */ /* 0x000fe200030e0603 */
[----:B------:R-:W-:Y:S01]  /*18190*/  SHF.R.S32.HI R82, RZ, 0x8, R82 ;  /* 0x00000008ff527819 */ /* 0x000fe20000011452 */
[----:B------:R-:W-:Y:S01]  /*181a0*/  VIADD R81, R66, 0x1b ;  /* 0x0000001b42517836 */ /* 0x000fe20000000000 */
[----:B0-----:R-:W-:-:S02]  /*181b0*/  IADD3 R78, P5, PT, R74, R70, RZ ;  /* 0x000000464a4e7210 */ /* 0x001fc40007fbe0ff */
[----:B------:R0:W-:Y:S03]  /*181c0*/  @P1 STG.E.U8 desc[UR22][R76.64], R73 ;  /* 0x000000494c001986 */ /* 0x0001e6000c101116 */
[----:B------:R-:W-:-:S05]  /*181d0*/  IMAD.X R79, R75, 0x1, R69, P5 ;  /* 0x000000014b4f7824 */ /* 0x000fca00028e0645 */
[----:B------:R2:W-:Y:S01]  /*181e0*/  @P4 STG.E.U8 desc[UR22][R78.64], R82 ;  /* 0x000000524e004986 */ /* 0x0005e2000c101116 */
[----:B------:R-:W-:Y:S01]  /*181f0*/  ISETP.GE.AND P4, PT, R81, UR4, PT ;  /* 0x0000000451007c0c */ /* 0x000fe2000bf86270 */
[----:B------:R-:W0:Y:S01]  /*18200*/  LDCU UR4, c[0x0][0x398] ;  /* 0x00007300ff0477ac */ /* 0x000e220008000800 */
[----:B---3--:R-:W-:Y:S02]  /*18210*/  F2FP.SATFINITE.E4M3.F32.PACK_AB_MERGE_C R81, R29, R28, RZ ;  /* 0x0000001c1d51723e */ /* 0x008fe400048070ff */
[----:B------:R-:W3:Y:S04]  /*18220*/  LDL.LU R28, [R1+0x668] ;  /* 0x00066800011c7983 */ /* 0x000ee80000300800 */
[----:B------:R-:W3:Y:S01]  /*18230*/  LDL.LU R29, [R1+0x66c] ;  /* 0x00066c00011d7983 */ /* 0x000ee20000300800 */
[----:B0-----:R-:W-:Y:S01]  /*18240*/  VIADD R73, R74, UR30 ;  /* 0x0000001e4a497c36 */ /* 0x001fe20008000000 */
[----:B------:R-:W-:Y:S01]  /*18250*/  ISETP.LT.AND P1, PT, R67, UR9, !P2 ;  /* 0x0000000943007c0c */ /* 0x000fe2000d721270 */
[----:B------:R-:W0:Y:S03]  /*18260*/  LDCU UR9, c[0x0][0x398] ;  /* 0x00007300ff0977ac */ /* 0x000e260008000800 */
[----:B------:R-:W-:-:S02]  /*18270*/  SHF.R.S32.HI R80, RZ, 0x1f, R73 ;  /* 0x0000001fff507819 */ /* 0x000fc40000011449 */
[C---:B------:R-:W-:Y:S02]  /*18280*/  IADD3 R76, P6, PT, R73.reuse, R0, RZ ;  /* 0x00000000494c7210 */ /* 0x040fe40007fde0ff */
[----:B------:R-:W-:Y:S01]  /*18290*/  ISETP.LT.AND P5, PT, R34, UR12, !P2 ;  /* 0x0000000c22007c0c */ /* 0x000fe2000d7a1270 */
[----:B------:R-:W0:Y:S02]  /*182a0*/  LDCU UR12, c[0x0][0x398] ;  /* 0x00007300ff0c77ac */ /* 0x000e240008000800 */
[C---:B------:R-:W-:Y:S01]  /*182b0*/  IMAD.X R77, R80.reuse, 0x1, R72, P6 ;  /* 0x00000001504d7824 */ /* 0x040fe200030e0648 */
[----:B------:R-:W-:Y:S02]  /*182c0*/  IADD3 R74, P6, PT, R73, R2, RZ ;  /* 0x00000002494a7210 */ /* 0x000fe40007fde0ff */
[----:B------:R-:W-:Y:S02]  /*182d0*/  F2FP.SATFINITE.E4M3.F32.PACK_AB_MERGE_C R83, R33, R32, RZ ;  /* 0x000000202153723e */ /* 0x000fe400048070ff */
[----:B------:R-:W4:Y:S01]  /*182e0*/  LDL.LU R32, [R1+0x468] ;  /* 0x0004680001207983 */ /* 0x000f220000300800 */
[----:B------:R-:W-:Y:S01]  /*182f0*/  IMAD.X R75, R80, 0x1, R71, P6 ;  /* 0x00000001504b7824 */ /* 0x000fe200030e0647 */
[----:B--2---:R-:W-:-:S02]  /*18300*/  F2FP.SATFINITE.E4M3.F32.PACK_AB_MERGE_C R82, R31, R30, RZ ;  /* 0x0000001e1f52723e */ /* 0x004fc400048070ff */
[----:B------:R2:W-:Y:S01]  /*18310*/  @P1 STG.E.U8 desc[UR22][R76.64], R84 ;  /* 0x000000544c001986 */ /* 0x0005e2000c101116 */
[----:B------:R-:W-:-:S03]  /*18320*/  PRMT R78, R83, 0x9910, RZ ;  /* 0x00009910534e7816 */ /* 0x000fc600000000ff */
[----:B------:R-:W4:Y:S04]  /*18330*/  LDL.LU R33, [R1+0x46c] ;  /* 0x00046c0001217983 */ /* 0x000f280000300800 */
[----:B------:R3:W-:Y:S04]  /*18340*/  @P5 STG.E.U8 desc[UR22][R74.64], R83 ;  /* 0x000000534a005986 */ /* 0x0007e8000c101116 */
[----:B------:R-:W4:Y:S04]  /*18350*/  LDL.LU R30, [R1+0x268] ;  /* 0x00026800011e7983 */ /* 0x000f280000300800 */
[----:B------:R-:W4:Y:S01]  /*18360*/  LDL.LU R31, [R1+0x26c] ;  /* 0x00026c00011f7983 */ /* 0x000f220000300800 */
[----:B-1----:R-:W-:Y:S01]  /*18370*/  ISETP.LT.AND P5, PT, R35, UR10, !P2 ;  /* 0x0000000a23007c0c */ /* 0x002fe2000d7a1270 */
[----:B------:R-:W1:Y:S01]  /*18380*/  LDCU UR10, c[0x0][0x398] ;  /* 0x00007300ff0a77ac */ /* 0x000e620008000800 */
[----:B------:R-:W-:-:S02]  /*18390*/  ISETP.LT.AND P1, PT, R37, UR14, !P2 ;  /* 0x0000000e25007c0c */ /* 0x000fc4000d721270 */
[----:B--2---:R-:W-:Y:S02]  /*183a0*/  IADD3 R76, P2, PT, R73, R68, RZ ;  /* 0x00000044494c7210 */ /* 0x004fe40007f5e0ff */
[----:B---3--:R-:W-:Y:S01]  /*183b0*/  F2FP.SATFINITE.E4M3.F32.PACK_AB_MERGE_C R83, R29, R28, RZ ;  /* 0x0000001c1d53723e */ /* 0x008fe200048070ff */
[----:B------:R-:W-:Y:S01]  /*183c0*/  VIADD R75, R66, 0x1c ;  /* 0x0000001c424b7836 */ /* 0x000fe20000000000 */
[----:B------:R-:W2:Y:S01]  /*183d0*/  LDL.LU R28, [R1+0x68] ;  /* 0x00006800011c7983 */ /* 0x000ea20000300800 */
[----:B------:R-:W-:Y:S01]  /*183e0*/  IADD3 R74, P6, PT, R73, R70, RZ ;  /* 0x00000046494a7210 */ /* 0x000fe20007fde0ff */
[----:B------:R-:W3:Y:S02]  /*183f0*/  LDCU UR14, c[0x0][0x398] ;  /* 0x00007300ff0e77ac */ /* 0x000ee40008000800 */
[----:B------:R-:W2:Y:S01]  /*18400*/  LDL.LU R29, [R1+0x6c] ;  /* 0x00006c00011d7983 */ /* 0x000ea20000300800 */
[C---:B------:R-:W-:Y:S01]  /*18410*/  IMAD.X R77, R80.reuse, 0x1, R3, P2 ;  /* 0x00000001504d7824 */ /* 0x040fe200010e0603 */
[----:B----4-:R-:W-:Y:S01]  /*18420*/  ISETP.GE.AND P2, PT, R75, UR6, PT ;  /* 0x000000064b007c0c */ /* 0x010fe2000bf46270 */
[----:B------:R-:W-:Y:S01]  /*18430*/  VIADD R73, R73, UR30 ;  /* 0x0000001e49497c36 */ /* 0x000fe20008000000 */
[----:B------:R-:W4:Y:S01]  /*18440*/  LDCU UR6, c[0x0][0x398] ;  /* 0x00007300ff0677ac */ /* 0x000f220008000800 */
[----:B------:R-:W-:Y:S01]  /*18450*/  IMAD.X R75, R80, 0x1, R69, P6 ;  /* 0x00000001504b7824 */ /* 0x000fe200030e0645 */
[----:B------:R1:W-:Y:S02]  /*18460*/  @P5 STG.E.U8 desc[UR22][R76.64], R82 ;  /* 0x000000524c005986 */ /* 0x0003e4000c101116 */
[----:B------:R-:W-:-:S02]  /*18470*/  SHF.R.S32.HI R79, RZ, 0x1f, R73 ;  /* 0x0000001fff4f7819 */ /* 0x000fc40000011449 */
[----:B------:R3:W-:Y:S01]  /*18480*/  @P1 STG.E.U8 desc[UR22][R74.64], R81 ;  /* 0x000000514a001986 */ /* 0x0007e2000c101116 */
[----:B------:R-:W-:Y:S01]  /*18490*/  ISETP.LT.AND P5, PT, R67, UR4, !P3 ;  /* 0x0000000443007c0c */ /* 0x000fe2000dfa1270 */
[----:B------:R-:W2:Y:S01]  /*184a0*/  LDCU UR4, c[0x0][0x39c] ;  /* 0x00007380ff0477ac */ /* 0x000ea20008000800 */
[----:B0-----:R-:W-:Y:S01]  /*184b0*/  ISETP.LT.AND P1, PT, R34, UR9, !P3 ;  /* 0x0000000922007c0c */ /* 0x001fe2000df21270 */
[----:B------:R-:W2:Y:S01]  /*184c0*/  LDL.LU R39, [R1+0x670] ;  /* 0x0006700001277983 */ /* 0x000ea20000300800 */
[----:B------:R-:W-:Y:S01]  /*184d0*/  PRMT R80, R84, 0x9910, RZ ;  /* 0x0000991054507816 */ /* 0x000fe200000000ff */
[----:B------:R-:W0:Y:S01]  /*184e0*/  LDCU UR9, c[0x0][0x398] ;  /* 0x00007300ff0977ac */ /* 0x000e220008000800 */
[----:B-1----:R-:W-:Y:S01]  /*184f0*/  IADD3 R76, P6, PT, R73, R0, RZ ;  /* 0x00000000494c7210 */ /* 0x002fe20007fde0ff */
[----:B------:R-:W2:Y:S04]  /*18500*/  LDL.LU R36, [R1+0x674] ;  /* 0x0006740001247983 */ /* 0x000ea80000300800 */
[----:B------:R-:W-:Y:S01]  /*18510*/  IMAD.X R77, R79, 0x1, R72, P6 ;  /* 0x000000014f4d7824 */ /* 0x000fe200030e0648 */
[----:B---3--:R-:W-:-:S02]  /*18520*/  IADD3 R74, P6, PT, R73, R2, RZ ;  /* 0x00000002494a7210 */ /* 0x008fc40007fde0ff */
[----:B------:R-:W-:Y:S02]  /*18530*/  SHF.R.S32.HI R80, RZ, 0x8, R80 ;  /* 0x00000008ff507819 */ /* 0x000fe40000011450 */
[----:B------:R-:W-:Y:S01]  /*18540*/  SHF.R.S32.HI R78, RZ, 0x8, R78 ;  /* 0x00000008ff4e7819 */ /* 0x000fe2000001144e */
[----:B------:R-:W-:Y:S02]  /*18550*/  IMAD.X R75, R79, 0x1, R71, P6 ;  /* 0x000000014f4b7824 */ /* 0x000fe400030e0647 */
[----:B------:R1:W-:Y:S04]  /*18560*/  @P5 STG.E.U8 desc[UR22][R76.64], R80 ;  /* 0x000000504c005986 */ /* 0x0003e8000c101116 */
[----:B------:R3:W-:Y:S01]  /*18570*/  @P1 STG.E.U8 desc[UR22][R74.64], R78 ;  /* 0x0000004e4a001986 */ /* 0x0007e2000c101116 */
[----:B----4-:R-:W-:Y:S01]  /*18580*/  ISETP.LT.AND P1, PT, R35, UR6, !P3 ;  /* 0x0000000623007c0c */ /* 0x010fe2000df21270 */
[----:B------:R-:W4:Y:S01]  /*18590*/  LDCU UR6, c[0x0][0x39c] ;  /* 0x00007380ff0677ac */ /* 0x000f220008000800 */
[----:B------:R-:W-:-:S02]  /*185a0*/  PRMT R82, R82, 0x9910, RZ ;  /* 0x0000991052527816 */ /* 0x000fc400000000ff */
[----:B-1----:R-:W-:Y:S02]  /*185b0*/  IADD3 R80, P6, PT, R73, R68, RZ ;  /* 0x0000004449507210 */ /* 0x002fe40007fde0ff */
[----:B------:R-:W-:Y:S02]  /*185c0*/  SHF.R.S32.HI R82, RZ, 0x8, R82 ;  /* 0x00000008ff527819 */ /* 0x000fe40000011452 */
[----:B---3--:R-:W-:Y:S01]  /*185d0*/  PRMT R74, R81, 0x9910, RZ ;  /* 0x00009910514a7816 */ /* 0x008fe200000000ff */
[----:B------:R-:W-:-:S05]  /*185e0*/  IMAD.X R81, R79, 0x1, R3, P6 ;  /* 0x000000014f517824 */ /* 0x000fca00030e0603 */
[----:B------:R1:W-:Y:S02]  /*185f0*/  @P1 STG.E.U8 desc[UR22][R80.64], R82 ;  /* 0x0000005250001986 */ /* 0x0003e4000c101116 */
[----:B-1----:R-:W-:Y:S02]  /*18600*/  F2FP.SATFINITE.E4M3.F32.PACK_AB_MERGE_C R82, R33, R32, RZ ;  /* 0x000000202152723e */ /* 0x002fe400048070ff */
[----:B------:R-:W3:Y:S01]  /*18610*/  LDL.LU R32, [R1+0x470] ;  /* 0x0004700001207983 */ /* 0x000ee20000300800 */
[----:B------:R-:W-:-:S03]  /*18620*/  F2FP.SATFINITE.E4M3.F32.PACK_AB_MERGE_C R80, R31, R30, RZ ;  /* 0x0000001e1f50723e */ /* 0x000fc600048070ff */
[----:B------:R-:W3:Y:S04]  /*18630*/  LDL.LU R33, [R1+0x474] ;  /* 0x0004740001217983 */ /* 0x000ee80000300800 */
[----:B------:R-:W3:Y:S04]  /*18640*/  LDL.LU R30, [R1+0x270] ;  /* 0x00027000011e7983 */ /* 0x000ee80000300800 */
[----:B------:R-:W3:Y:S01]  /*18650*/  LDL.LU R31, [R1+0x274] ;  /* 0x00027400011f7983 */ /* 0x000ee20000300800 */
[----:B--2---:R-:W-:-:S03]  /*18660*/  F2FP.SATFINITE.E4M3.F32.PACK_AB_MERGE_C R81, R29, R28, RZ ;  /* 0x0000001c1d51723e */ /* 0x004fc600048070ff */
[----:B------:R-:W2:Y:S04]  /*18670*/  LDL.LU R28, [R1+0x70] ;  /* 0x00007000011c7983 */ /* 0x000ea80000300800 */
[----:B------:R-:W2:Y:S01]  /*18680*/  LDL.LU R29, [R1+0x74] ;  /* 0x00007400011d7983 */ /* 0x000ea20000300800 */
[----:B------:R-:W-:Y:S01]  /*18690*/  ISETP.LT.AND P3, PT, R37, UR10, !P3 ;  /* 0x0000000a25007c0c */ /* 0x000fe2000df61270 */
[C---:B------:R-:W-:Y:S01]  /*186a0*/  VIADD R75, R73.reuse, UR30 ;  /* 0x0000001e494b7c36 */ /* 0x040fe20008000000 */
[----:B------:R-:W-:Y:S01]  /*186b0*/  IADD3 R78, P6, PT, R73, R70, RZ ;  /* 0x00000046494e7210 */ /* 0x000fe20007fde0ff */
[----:B------:R-:W1:Y:S01]  /*186c0*/  LDCU UR10, c[0x0][0x398] ;  /* 0x00007300ff0a77ac */ /* 0x000e620008000800 */
[----:B------:R-:W-:Y:S01]  /*186d0*/  ISETP.LT.AND P5, PT, R67, UR12, !P0 ;  /* 0x0000000c43007c0c */ /* 0x000fe2000c7a1270 */
[----:B------:R-:W2:Y:S01]  /*186e0*/  LDL.LU R43, [R1+0x678] ;  /* 0x00067800012b7983 */ /* 0x000ea20000300800 */
[----:B------:R-:W-:Y:S01]  /*186f0*/  SHF.R.S32.HI R74, RZ, 0x8, R74 ;  /* 0x00000008ff4a7819 */ /* 0x000fe2000001144a */
[----:B------:R-:W-:Y:S01]  /*18700*/  IMAD.X R79, R79, 0x1, R69, P6 ;  /* 0x000000014f4f7824 */ /* 0x000fe200030e0645 */
[----:B------:R-:W-:Y:S01]  /*18710*/  SHF.R.S32.HI R73, RZ, 0x1f, R75 ;  /* 0x0000001fff497819 */ /* 0x000fe2000001144b */
[----:B------:R-:W2:Y:S01]  /*18720*/  LDL.LU R40, [R1+0x67c] ;  /* 0x00067c0001287983 */ /* 0x000ea20000300800 */
[----:B------:R-:W-:Y:S01]  /*18730*/  IADD3 R76, P6, PT, R75, R0, RZ ;  /* 0x000000004b4c7210 */ /* 0x000fe20007fde0ff */
[----:B------:R-:W1:Y:S02]  /*18740*/  LDCU UR12, c[0x0][0x398] ;  /* 0x00007300ff0c77ac */ /* 0x000e640008000800 */
[----:B------:R4:W-:Y:S01]  /*18750*/  @P3 STG.E.U8 desc[UR22][R78.64], R74 ;  /* 0x0000004a4e003986 */ /* 0x0009e2000c101116 */
[----:B0-----:R-:W-:Y:S01]  /*18760*/  ISETP.LT.AND P3, PT, R34, UR9, !P0 ;  /* 0x0000000922007c0c */ /* 0x001fe2000c761270 */
[----:B------:R-:W-:Y:S01]  /*18770*/  IMAD.X R77, R73, 0x1, R72, P6 ;  /* 0x00000001494d7824 */ /* 0x000fe200030e0648 */
[----:B------:R-:W0:Y:S01]  /*18780*/  LDCU UR9, c[0x0][0x398] ;  /* 0x00007300ff0977ac */ /* 0x000e220008000800 */
[----:B------:R-:W2:Y:S04]  /*18790*/  LDL.LU R41, [R1+0x478] ;  /* 0x0004780001297983 */ /* 0x000ea80000300800 */
[----:B------:R1:W-:Y:S01]  /*187a0*/  @P5 STG.E.U8 desc[UR22][R76.64], R83 ;  /* 0x000000534c005986 */ /* 0x0003e2000c101116 */
[----:B------:R-:W-:Y:S01]  /*187b0*/  ISETP.LT.AND P5, PT, R35, UR14, !P0 ;  /* 0x0000000e23007c0c */ /* 0x000fe2000c7a1270 */
[----:B------:R-:W0:Y:S01]  /*187c0*/  LDCU UR14, c[0x0][0x398] ;  /* 0x00007300ff0e77ac */ /* 0x000e220008000800 */
[----:B----4-:R-:W-:Y:S01]  /*187d0*/  IADD3 R78, P6, PT, R75, R2, RZ ;  /* 0x000000024b4e7210 */ /* 0x010fe20007fde0ff */
[----:B------:R-:W-:Y:S01]  /*187e0*/  VIADD R74, R66, 0x1d ;  /* 0x0000001d424a7836 */ /* 0x000fe20000000000 */
[----:B------:R-:W-:Y:S01]  /*187f0*/  F2FP.SATFINITE.E4M3.F32.PACK_AB_MERGE_C R84, R36, R39, RZ ;  /* 0x000000272454723e */ /* 0x000fe200048070ff */
[----:B------:R-:W4:Y:S02]  /*18800*/  LDL.LU R38, [R1+0x47c] ;  /* 0x00047c0001267983 */ /* 0x000f240000300800 */
[----:B------:R-:W-:Y:S01]  /*18810*/  IMAD.X R79, R73, 0x1, R71, P6 ;  /* 0x00000001494f7824 */ /* 0x000fe200030e0647 */
[----:B------:R-:W-:Y:S01]  /*18820*/  ISETP.GE.AND P1, PT, R74, UR4, PT ;  /* 0x000000044a007c0c */ /* 0x000fe2000bf26270 */
[----:B------:R-:W4:Y:S01]  /*18830*/  LDL.LU R39, [R1+0x680] ;  /* 0x0006800001277983 */ /* 0x000f220000300800 */
[----:B-1----:R-:W-:Y:S01]  /*18840*/  IADD3 R76, P6, PT, R75, R68, RZ ;  /* 0x000000444b4c7210 */ /* 0x002fe20007fde0ff */
[----:B------:R-:W-:Y:S01]  /*18850*/  VIADD R74, R66, 0x1e ;  /* 0x0000001e424a7836 */ /* 0x000fe20000000000 */
[----:B------:R-:W1:Y:S01]  /*18860*/  LDCU UR4, c[0x0][0x398] ;  /* 0x00007300ff0477ac */ /* 0x000e620008000800 */
[----:B------:R0:W-:Y:S02]  /*18870*/  @P3 STG.E.U8 desc[UR22][R78.64], R82 ;  /* 0x000000524e003986 */ /* 0x0001e4000c101116 */
[----:B------:R-:W-:Y:S01]  /*18880*/  IMAD.X R77, R73, 0x1, R3, P6 ;  /* 0x00000001494d7824 */ /* 0x000fe200030e0603 */
[----:B------:R-:W-:Y:S01]  /*18890*/  ISETP.GE.AND P3, PT, R74, UR6, PT ;  /* 0x000000064a007c0c */ /* 0x000fe2000bf66270 */
[----:B------:R-:W-:Y:S01]  /*188a0*/  VIADD R74, R75, UR30 ;  /* 0x0000001e4b4a7c36 */ /* 0x000fe20008000000 */
[----:B------:R-:W-:Y:S01]  /*188b0*/  PRMT R83, R83, 0x9910, RZ ;  /* 0x0000991053537816 */ /* 0x000fe200000000ff */
[----:B------:R-:W4:Y:S01]  /*188c0*/  LDL.LU R36, [R1+0x684] ;  /* 0x0006840001247983 */ /* 0x000f220000300800 */
[----:B0-----:R-:W-:Y:S01]  /*188d0*/  ISETP.LT.AND P0, PT, R37, UR9, !P0 ;  /* 0x0000000925007c0c */ /* 0x001fe2000c701270 */
[----:B------:R-:W0:Y:S02]  /*188e0*/  LDCU UR6, c[0x0][0x398] ;  /* 0x00007300ff0677ac */ /* 0x000e240008000800 */
[----:B------:R1:W-:Y:S01]  /*188f0*/  @P5 STG.E.U8 desc[UR22][R76.64], R80 ;  /* 0x000000504c005986 */ /* 0x0003e2000c101116 */
[----:B------:R-:W-:Y:S01]  /*18900*/  IADD3 R78, P6, PT, R75, R70, RZ ;  /* 0x000000464b4e7210 */ /* 0x000fe20007fde0ff */
[----:B------:R-:W0:Y:S01]  /*18910*/  LDCU UR9, c[0x0][0x398] ;  /* 0x00007300ff0977ac */ /* 0x000e220008000800 */
[----:B------:R-:W-:-:S02]  /*18920*/  ISETP.LT.AND P5, PT, R67, UR10, !P4 ;  /* 0x0000000a43007c0c */ /* 0x000fc4000e7a1270 */
[----:B------:R-:W-:Y:S01]  /*18930*/  SHF.R.S32.HI R75, RZ, 0x1f, R74 ;  /* 0x0000001fff4b7819 */ /* 0x000fe2000001144a */
[----:B------:R-:W-:Y:S01]  /*18940*/  IMAD.X R79, R73, 0x1, R69, P6 ;  /* 0x00000001494f7824 */ /* 0x000fe200030e0645 */
[----:B------:R-:W-:Y:S01]  /*18950*/  PRMT R82, R82, 0x9910, RZ ;  /* 0x0000991052527816 */ /* 0x000fe200000000ff */
[----:B------:R-:W-:Y:S01]  /*18960*/  IMAD.MOV.U32 R73, RZ, RZ, R83 ;  /* 0x000000ffff497224 */ /* 0x000fe200078e0053 */
[----:B------:R-:W0:Y:S01]  /*18970*/  LDCU UR10, c[0x0][0x398] ;  /* 0x00007300ff0a77ac */ /* 0x000e220008000800 */
[----:B-1----:R-:W-:-:S03]  /*18980*/  IADD3 R76, P6, PT, R74, R0, RZ ;  /* 0x000000004a4c7210 */ /* 0x002fc60007fde0ff */
[----:B------:R-:W-:Y:S02]  /*18990*/  SHF.R.S32.HI R73, RZ, 0x8, R73 ;  /* 0x00000008ff497819 */ /* 0x000fe40000011449 */
[----:B------:R-:W-:Y:S01]  /*189a0*/  IMAD.X R77, R75, 0x1, R72, P6 ;  /* 0x000000014b4d7824 */ /* 0x000fe200030e0648 */
[----:B------:R1:W-:Y:S04]  /*189b0*/  @P0 STG.E.U8 desc[UR22][R78.64], R81 ;  /* 0x000000514e000986 */ /* 0x0003e8000c101116 */
[----:B------:R0:W-:Y:S01]  /*189c0*/  @P5 STG.E.U8 desc[UR22][R76.64], R73 ;  /* 0x000000494c005986 */ /* 0x0001e2000c101116 */
[----:B------:R-:W-:Y:S01]  /*189d0*/  ISETP.LT.AND P5, PT, R34, UR4, !P4 ;  /* 0x0000000422007c0c */ /* 0x000fe2000e7a1270 */
[----:B------:R-:W2:Y:S01]  /*189e0*/  LDCU UR4, c[0x0][0x39c] ;  /* 0x00007380ff0477ac */ /* 0x000ea20008000800 */
[----:B-1----:R-:W-:-:S02]  /*189f0*/  IADD3 R78, P6, PT, R74, R2, RZ ;  /* 0x000000024a4e7210 */ /* 0x002fc40007fde0ff */
[----:B0-----:R-:W-:Y:S01]  /*18a00*/  PRMT R73, R80, 0x9910, RZ ;  /* 0x0000991050497816 */ /* 0x001fe200000000ff */
[----:B------:R-:W-:Y:S02]  /*18a10*/  IMAD.MOV.U32 R80, RZ, RZ, R82 ;  /* 0x000000ffff507224 */ /* 0x000fe400078e0052 */
[----:B------:R-:W-:-:S03]  /*18a20*/  IMAD.X R79, R75, 0x1, R71, P6 ;  /* 0x000000014b4f7824 */ /* 0x000fc600030e0647 */
[----:B------:R-:W-:-:S05]  /*18a30*/  SHF.R.S32.HI R80, RZ, 0x8, R80 ;  /* 0x00000008ff507819 */ /* 0x000fca0000011450 */
[----:B------:R0:W-:Y:S01]  /*18a40*/  @P5 STG.E.U8 desc[UR22][R78.64], R80 ;  /* 0x000000504e005986 */ /* 0x0001e2000c101116 */
[----:B---3--:R-:W-:Y:S02]  /*18a50*/  F2FP.SATFINITE.E4M3.F32.PACK_AB_MERGE_C R82, R31, R30, RZ ;  /* 0x0000001e1f52723e */ /* 0x008fe400048070ff */
[----:B0-----:R-:W-:Y:S02]  /*18a60*/  PRMT R79, R81, 0x9910, RZ ;  /* 0x00009910514f7816 */ /* 0x001fe400000000ff */
[----:B------:R-:W-:Y:S02]  /*18a70*/  F2FP.SATFINITE.E4M3.F32.PACK_AB_MERGE_C R81, R33, R32, RZ ;  /* 0x000000202151723e */ /* 0x000fe400048070ff */
[----:B------:R-:W3:Y:S04]  /*18a80*/  LDL.LU R32, [R1+0x480] ;  /* 0x0004800001207983 */ /* 0x000ee80000300800 */
[----:B------:R-:W3:Y:S04]  /*18a90*/  LDL.LU R33, [R1+0x484] ;  /* 0x0004840001217983 */ /* 0x000ee80000300800 */
[----:B------:R-:W3:Y:S04]  /*18aa0*/  LDL.LU R30, [R1+0x278] ;  /* 0x00027800011e7983 */ /* 0x000ee80000300800 */
[----:B------:R-:W3:Y:S01]  /*18ab0*/  LDL.LU R31, [R1+0x27c] ;  /* 0x00027c00011f7983 */ /* 0x000ee20000300800 */
[----:B--2---:R-:W-:-:S03]  /*18ac0*/  F2FP.SATFINITE.E4M3.F32.PACK_AB_MERGE_C R83, R29, R28, RZ ;  /* 0x0000001c1d53723e */ /* 0x004fc600048070ff */
[----:B------:R-:W2:Y:S04]  /*18ad0*/  LDL.LU R28, [R1+0x78] ;  /* 0x00007800011c7983 */ /* 0x000ea80000300800 */
[----:B------:R-:W2:Y:S01]  /*18ae0*/  LDL.LU R29, [R1+0x7c] ;  /* 0x00007c00011d7983 */ /* 0x000ea20000300800 */
[----:B------:R-:W-:Y:S01]  /*18af0*/  ISETP.LT.AND P0, PT, R35, UR6, !P4 ;  /* 0x0000000623007c0c */ /* 0x000fe2000e701270 */
[----:B------:R-:W0:Y:S01]  /*18b00*/  LDCU UR6, c[0x0][0x398] ;  /* 0x00007300ff0677ac */ /* 0x000e220008000800 */
[----:B------:R-:W-:Y:S02]  /*18b10*/  IADD3 R76, P6, PT, R74, R68, RZ ;  /* 0x000000444a4c7210 */ /* 0x000fe40007fde0ff */
[----:B------:R-:W-:-:S03]  /*18b20*/  SHF.R.S32.HI R73, RZ, 0x8, R73 ;  /* 0x00000008ff497819 */ /* 0x000fc60000011449 */
[----:B------:R-:W-:Y:S01]  /*18b30*/  IMAD.X R77, R75, 0x1, R3, P6 ;  /* 0x000000014b4d7824 */ /* 0x000fe200030e0603 */
[----:B------:R-:W-:Y:S01]  /*18b40*/  ISETP.LT.AND P5, PT, R67, UR10, !P2 ;  /* 0x0000000a43007c0c */ /* 0x000fe2000d7a1270 */
[----:B------:R-:W-:Y:S01]  /*18b50*/  VIADD R78, R66, 0x1f ;  /* 0x0000001f424e7836 */ /* 0x000fe20000000000 */
[----:B------:R-:W-:Y:S01]  /*18b60*/  SHF.R.S32.HI R79, RZ, 0x8, R79 ;  /* 0x00000008ff4f7819 */ /* 0x000fe2000001144f */
[----:B------:R-:W1:Y:S02]  /*18b70*/  LDCU UR10, c[0x0][0x398] ;  /* 0x00007300ff0a77ac */ /* 0x000e640008000800 */
[----:B------:R0:W-:Y:S01]  /*18b80*/  @P0 STG.E.U8 desc[UR22][R76.64], R73 ;  /* 0x000000494c000986 */ /* 0x0001e2000c101116 */
[----:B------:R-:W-:Y:S01]  /*18b90*/  ISETP.LT.AND P0, PT, R37, UR9, !P4 ;  /* 0x0000000925007c0c */ /* 0x000fe2000e701270 */
[----:B------:R-:W1:Y:S01]  /*18ba0*/  LDCU UR9, c[0x0][0x398] ;  /* 0x00007300ff0977ac */ /* 0x000e620008000800 */
[C---:B0-----:R-:W-:Y:S01]  /*18bb0*/  VIADD R73, R74.reuse, UR30 ;  /* 0x0000001e4a497c36 */ /* 0x041fe20008000000 */
[----:B------:R-:W-:-:S04]  /*18bc0*/  IADD3 R76, P4, PT, R74, R70, RZ ;  /* 0x000000464a4c7210 */ /* 0x000fc80007f9e0ff */
[----:B------:R-:W-:Y:S02]  /*18bd0*/  SHF.R.S32.HI R80, RZ, 0x1f, R73 ;  /* 0x0000001fff507819 */ /* 0x000fe40000011449 */
[----:B------:R-:W-:Y:S01]  /*18be0*/  IADD3 R74, P6, PT, R73, R0, RZ ;  /* 0x00000000494a7210 */ /* 0x000fe20007fde0ff */
[----:B------:R-:W-:Y:S01]  /*18bf0*/  IMAD.X R77, R75, 0x1, R69, P4 ;  /* 0x000000014b4d7824 */ /* 0x000fe200020e0645 */
[----:B------:R-:W-:Y:S01]  /*18c00*/  ISETP.GE.AND P4, PT, R78, UR4, PT ;  /* 0x000000044e007c0c */ /* 0x000fe2000bf86270 */
[----:B------:R-:W0:Y:S02]  /*18c10*/  LDCU UR4, c[0x0][0x39c] ;  /* 0x00007380ff0477ac */ /* 0x000e240008000800 */
[----:B------:R-:W-:Y:S01]  /*18c20*/  IMAD.X R75, R80, 0x1, R72, P6 ;  /* 0x00000001504b7824 */ /* 0x000fe200030e0648 */
[----:B------:R-:W-:Y:S01]  /*18c30*/  IADD3 R78, P6, PT, R73, R2, RZ ;  /* 0x00000002494e7210 */ /* 0x000fe20007fde0ff */
[----:B------:R1:W-:Y:S01]  /*18c40*/  @P0 STG.E.U8 desc[UR22][R76.64], R79 ;  /* 0x0000004f4c000986 */ /* 0x0003e2000c101116 */
[----:B------:R-:W-:Y:S01]  /*18c50*/  ISETP.LT.AND P0, PT, R35, UR6, !P2 ;  /* 0x0000000623007c0c */ /* 0x000fe2000d701270 */
[----:B------:R-:W0:Y:S02]  /*18c60*/  LDCU UR6, c[0x0][0x39c] ;  /* 0x00007380ff0677ac */ /* 0x000e240008000800 */
[----:B------:R4:W-:Y:S01]  /*18c70*/  @P5 STG.E.U8 desc[UR22][R74.64], R84 ;  /* 0x000000544a005986 */ /* 0x0009e2000c101116 */
[----:B------:R-:W-:Y:S01]  /*18c80*/  ISETP.LT.AND P5, PT, R34, UR12, !P2 ;  /* 0x0000000c22007c0c */ /* 0x000fe2000d7a1270 */
[----:B------:R-:W0:Y:S01]  /*18c90*/  LDCU UR12, c[0x0][0x398] ;  /* 0x00007300ff0c77ac */ /* 0x000e220008000800 */
[----:B------:R-:W-:Y:S01]  /*18ca0*/  ISETP.LT.AND P2, PT, R37, UR14, !P2 ;  /* 0x0000000e25007c0c */ /* 0x000fe2000d741270 */
[----:B------:R-:W0:Y:S01]  /*18cb0*/  LDCU UR14, c[0x0][0x398] ;  /* 0x00007300ff0e77ac */ /* 0x000e220008000800 */
[----:B-1----:R-:W-:Y:S01]  /*18cc0*/  IMAD.X R79, R80, 0x1, R71, P6 ;  /* 0x00000001504f7824 */ /* 0x002fe200030e0647 */
[----:B------:R-:W-:-:S05]  /*18cd0*/  IADD3 R76, P6, PT, R73, R68, RZ ;  /* 0x00000044494c7210 */ /* 0x000fca0007fde0ff */
[----:B------:R-:W-:Y:S01]  /*18ce0*/  IMAD.X R77, R80, 0x1, R3, P6 ;  /* 0x00000001504d7824 */ /* 0x000fe200030e0603 */
[C---:B----4-:R-:W-:Y:S02]  /*18cf0*/  IADD3 R74, P6, PT, R73.reuse, R70, RZ ;  /* 0x00000046494a7210 */ /* 0x050fe40007fde0ff */
[----:B------:R1:W-:Y:S01]  /*18d00*/  @P5 STG.E.U8 desc[UR22][R78.64], R81 ;  /* 0x000000514e005986 */ /* 0x0003e2000c101116 */
[----:B------:R-:W-:Y:S01]  /*18d10*/  VIADD R73, R73, UR30 ;  /* 0x0000001e49497c36 */ /* 0x000fe20008000000 */
[----:B------:R-:W-:Y:S01]  /*18d20*/  PRMT R84, R84, 0x9910, RZ ;  /* 0x0000991054547816 */ /* 0x000fe200000000ff */
[----:B------:R-:W-:Y:S01]  /*18d30*/  IMAD.X R75, R80, 0x1, R69, P6 ;  /* 0x00000001504b7824 */ /* 0x000fe200030e0645 */
[----:B------:R4:W-:Y:S01]  /*18d40*/  @P0 STG.E.U8 desc[UR22][R76.64], R82 ;  /* 0x000000524c000986 */ /* 0x0009e2000c101116 */
[----:B------:R-:W-:Y:S01]  /*18d50*/  ISETP.LT.AND P0, PT, R67, UR9, !P1 ;  /* 0x0000000943007c0c */ /* 0x000fe2000cf01270 */
[----:B------:R-:W0:Y:S01]  /*18d60*/  LDCU UR9, c[0x0][0x398] ;  /* 0x00007300ff0977ac */ /* 0x000e220008000800 */
[----:B------:R-:W-:Y:S01]  /*18d70*/  ISETP.LT.AND P5, PT, R34, UR10, !P1 ;  /* 0x0000000a22007c0c */ /* 0x000fe2000cfa1270 */
[----:B------:R0:W-:Y:S01]  /*18d80*/  @P2 STG.E.U8 desc[UR22][R74.64], R83 ;  /* 0x000000534a002986 */ /* 0x0001e2000c101116 */
[----:B------:R-:W-:Y:S01]  /*18d90*/  PRMT R80, R81, 0x9910, RZ ;  /* 0x0000991051507816 */ /* 0x000fe200000000ff */
[----:B------:R-:W2:Y:S01]  /*18da0*/  LDCU UR10, c[0x0][0x398] ;  /* 0x00007300ff0a77ac */ /* 0x000ea20008000800 */
[----:B-1----:R-:W-:Y:S01]  /*18db0*/  SHF.R.S32.HI R78, RZ, 0x1f, R73 ;  /* 0x0000001fff4e7819 */ /* 0x002fe20000011449 */
[----:B------:R-:W-:Y:S01]  /*18dc0*/  IMAD.MOV.U32 R81, RZ, RZ, R84 ;  /* 0x000000ffff517224 */ /* 0x000fe200078e0054 */
[----:B----4-:R-:W-:-:S02]  /*18dd0*/  IADD3 R76, P2, PT, R73, R0, RZ ;  /* 0x00000000494c7210 */ /* 0x010fc40007f5e0ff */
[----:B0-----:R-:W-:-:S03]  /*18de0*/  IADD3 R74, P6, PT, R73, R2, RZ ;  /* 0x00000002494a7210 */ /* 0x001fc60007fde0ff */
[C---:B------:R-:W-:Y:S01]  /*18df0*/  IMAD.X R77, R78.reuse, 0x1, R72, P2 ;  /* 0x000000014e4d7824 */ /* 0x040fe200010e0648 */
[----:B------:R-:W-:Y:S02]  /*18e00*/  SHF.R.S32.HI R81, RZ, 0x8, R81 ;  /* 0x00000008ff517819 */ /* 0x000fe40000011451 */
[----:B------:R-:W-:Y:S01]  /*18e10*/  SHF.R.S32.HI R80, RZ, 0x8, R80 ;  /* 0x00000008ff507819 */ /* 0x000fe20000011450 */
[----:B------:R-:W-:Y:S01]  /*18e20*/  IMAD.X R75, R78, 0x1, R71, P6 ;  /* 0x000000014e4b7824 */ /* 0x000fe200030e0647 */
[----:B------:R-:W-:Y:S01]  /*18e30*/  ISETP.LT.AND P6, PT, R35, UR12, !P1 ;  /* 0x0000000c23007c0c */ /* 0x000fe2000cfc1270 */
[----:B------:R0:W-:Y:S01]  /*18e40*/  @P0 STG.E.U8 desc[UR22][R76.64], R81 ;  /* 0x000000514c000986 */ /* 0x0001e2000c101116 */
[----:B------:R-:W-:Y:S01]  /*18e50*/  VIADD R79, R66, 0x20 ;  /* 0x00000020424f7836 */ /* 0x000fe20000000000 */
[----:B------:R-:W1:Y:S02]  /*18e60*/  LDCU UR12, c[0x0][0x398] ;  /* 0x00007300ff0c77ac */ /* 0x000e640008000800 */
[----:B------:R4:W-:Y:S01]  /*18e70*/  @P5 STG.E.U8 desc[UR22][R74.64], R80 ;  /* 0x000000504a005986 */ /* 0x0009e2000c101116 */
[----:B0-----:R-:W-:Y:S01]  /*18e80*/  PRMT R76, R82, 0x9910, RZ ;  /* 0x00009910524c7816 */ /* 0x001fe200000000ff */
[----:B----4-:R-:W-:Y:S01]  /*18e90*/  VIADD R75, R66, 0x21 ;  /* 0x00000021424b7836 */ /* 0x010fe20000000000 */
[----:B------:R-:W-:-:S02]  /*18ea0*/  IADD3 R74, P5, PT, R73, R68, RZ ;  /* 0x00000044494a7210 */ /* 0x000fc40007fbe0ff */
[----:B------:R-:W-:Y:S02]  /*18eb0*/  SHF.R.S32.HI R76, RZ, 0x8, R76 ;  /* 0x00000008ff4c7819 */ /* 0x000fe4000001144c */
[----:B------:R-:W-:Y:S01]  /*18ec0*/  ISETP.GE.AND P0, PT, R75, UR6, PT ;  /* 0x000000064b007c0c */ /* 0x000fe2000bf06270 */
[----:B------:R-:W-:Y:S01]  /*18ed0*/  IMAD.X R75, R78, 0x1, R3, P5 ;  /* 0x000000014e4b7824 */ /* 0x000fe200028e0603 */
[----:B------:R-:W-:Y:S01]  /*18ee0*/  ISETP.LT.AND P5, PT, R37, UR14, !P1 ;  /* 0x0000000e25007c0c */ /* 0x000fe2000cfa1270 */
[----:B------:R-:W0:Y:S01]  /*18ef0*/  LDCU UR6, c[0x0][0x398] ;  /* 0x00007300ff0677ac */ /* 0x000e220008000800 */
[----:B------:R-:W-:Y:S02]  /*18f00*/  ISETP.GE.AND P2, PT, R79, UR4, PT ;  /* 0x000000044f007c0c */ /* 0x000fe4000bf46270 */
[----:B------:R4:W-:Y:S01]  /*18f10*/  @P6 STG.E.U8 desc[UR22][R74.64], R76 ;  /* 0x0000004c4a006986 */ /* 0x0009e2000c101116 */
[----:B------:R-:W0:Y:S01]  /*18f20*/  LDCU UR4, c[0x0][0x39c] ;  /* 0x00007380ff0477ac */ /* 0x000e220008000800 */
[----:B------:R-:W-:-:S02]  /*18f30*/  PRMT R77, R83, 0x9910, RZ ;  /* 0x00009910534d7816 */ /* 0x000fc400000000ff */
[----:B------:R-:W-:Y:S01]  /*18f40*/  F2FP.SATFINITE.E4M3.F32.PACK_AB_MERGE_C R81, R40, R43, RZ ;  /* 0x0000002b2851723e */ /* 0x000fe200048070ff */
[----:B------:R-:W0:Y:S01]  /*18f50*/  LDCU UR14, c[0x0][0x398] ;  /* 0x00007300ff0e77ac */ /* 0x000e220008000800 */
[C---:B----4-:R-:W-:Y:S01]  /*18f60*/  IADD3 R74, P1, PT, R73.reuse, R70, RZ ;  /* 0x00000046494a7210 */ /* 0x050fe20007f3e0ff */
[----:B------:R-:W-:Y:S01]  /*18f70*/  VIADD R73, R73, UR30 ;  /* 0x0000001e49497c36 */ /* 0x000fe20008000000 */
[----:B------:R-:W-:-:S03]  /*18f80*/  SHF.R.S32.HI R77, RZ, 0x8, R77 ;  /* 0x00000008ff4d7819 */ /* 0x000fc6000001144d */
[----:B------:R-:W-:Y:S01]  /*18f90*/  IMAD.X R75, R78, 0x1, R69, P1 ;  /* 0x000000014e4b7824 */ /* 0x000fe200008e0645 */
[----:B------:R-:W-:Y:S01]  /*18fa0*/  ISETP.LT.AND P1, PT, R67, UR9, !P3 ;  /* 0x0000000943007c0c */ /* 0x000fe2000df21270 */
[----:B------:R-:W-:Y:S01]  /*18fb0*/  VIADD R79, R66, 0x22 ;  /* 0x00000022424f7836 */ /* 0x000fe20000000000 */
[----:B------:R-:W-:Y:S01]  /*18fc0*/  SHF.R.S32.HI R78, RZ, 0x1f, R73 ;  /* 0x0000001fff4e7819 */ /* 0x000fe20000011449 */
[----:B------:R-:W4:Y:S01]  /*18fd0*/  LDCU UR9, c[0x0][0x398] ;  /* 0x00007300ff0977ac */ /* 0x000f220008000800 */
[----:B------:R-:W-:Y:S01]  /*18fe0*/  IADD3 R76, P6, PT, R73, R0, RZ ;  /* 0x00000000494c7210 */ /* 0x000fe20007fde0ff */
[----:B------:R0:W-:Y:S04]  /*18ff0*/  @P5 STG.E.U8 desc[UR22][R74.64], R77 ;  /* 0x0000004d4a005986 */ /* 0x0001e8000c101116 */
[----:B0-----:R-:W-:-:S05]  /*19000*/  IMAD.X R77, R78, 0x1, R72, P6 ;  /* 0x000000014e4d7824 */ /* 0x001fca00030e0648 */
[----:B------:R0:W-:Y:S01]  /*19010*/  @P1 STG.E.U8 desc[UR22][R76.64], R81 ;  /* 0x000000514c001986 */ /* 0x0001e2000c101116 */
[----:B------:R-:W-:Y:S01]  /*19020*/  ISETP.GE.AND P1, PT, R79, UR4, PT ;  /* 0x000000044f007c0c */ /* 0x000fe2000bf26270 */
[----:B------:R-:W0:Y:S01]  /*19030*/  LDCU UR4, c[0x0][0x398] ;  /* 0x00007300ff0477ac */ /* 0x000e220008000800 */
[----:B---3--:R-:W-:Y:S02]  /*19040*/  F2FP.SATFINITE.E4M3.F32.PACK_AB_MERGE_C R79, R31, R30, RZ ;  /* 0x0000001e1f4f723e */ /* 0x008fe400048070ff */
[----:B------:R-:W3:Y:S04]  /*19050*/  LDL.LU R30, [R1+0x280] ;  /* 0x00028000011e7983 */ /* 0x000ee80000300800 */
[----:B------:R-:W3:Y:S01]  /*19060*/  LDL.LU R31, [R1+0x284] ;  /* 0x00028400011f7983 */ /* 0x000ee20000300800 */
[----:B--2---:R-:W-:-:S03]  /*19070*/  F2FP.SATFINITE.E4M3.F32.PACK_AB_MERGE_C R80, R29, R28, RZ ;  /* 0x0000001c1d50723e */ /* 0x004fc600048070ff */
[----:B------:R-:W2:Y:S04]  /*19080*/  LDL.LU R28, [R1+0x80] ;  /* 0x00008000011c7983 */ /* 0x000ea80000300800 */
[----:B------:R-:W2:Y:S01]  /*19090*/  LDL.LU R29, [R1+0x84] ;  /* 0x00008400011d7983 */ /* 0x000ea20000300800 */
[----:B------:R-:W-:Y:S01]  /*190a0*/  ISETP.LT.AND P5, PT, R34, UR10, !P3 ;  /* 0x0000000a22007c0c */ /* 0x000fe2000dfa1270 */
[----:B------:R-:W1:Y:S01]  /*190b0*/  LDCU UR10, c[0x0][0x398] ;  /* 0x00007300ff0a77ac */ /* 0x000e620008000800 */
[----:B------:R-:W-:Y:S02]  /*190c0*/  IADD3 R74, P6, PT, R73, R2, RZ ;  /* 0x00000002494a7210 */ /* 0x000fe40007fde0ff */
[----:B------:R-:W-:Y:S02]  /*190d0*/  F2FP.SATFINITE.E4M3.F32.PACK_AB_MERGE_C R82, R38, R41, RZ ;  /* 0x000000292652723e */ /* 0x000fe400048070ff */
[----:B0-----:R-:W-:Y:S01]  /*190e0*/  PRMT R81, R81, 0x9910, RZ ;  /* 0x0000991051517816 */ /* 0x001fe200000000ff */
[----:B------:R-:W-:Y:S01]  /*190f0*/  IMAD.X R75, R78, 0x1, R71, P6 ;  /* 0x000000014e4b7824 */ /* 0x000fe200030e0647 */
[----:B------:R-:W-:Y:S01]  /*19100*/  ISETP.LT.AND P6, PT, R35, UR6, !P3 ;  /* 0x0000000623007c0c */ /* 0x000fe2000dfc1270 */
[----:B------:R-:W0:Y:S01]  /*19110*/  LDCU UR6, c[0x0][0x398] ;  /* 0x00007300ff0677ac */ /* 0x000e220008000800 */
[----:B------:R-:W2:Y:S04]  /*19120*/  LDL.LU R41, [R1+0x688] ;  /* 0x0006880001297983 */ /* 0x000ea80000300800 */
[----:B------:R1:W-:Y:S01]  /*19130*/  @P5 STG.E.U8 desc[UR22][R74.64], R82 ;  /* 0x000000524a005986 */ /* 0x0003e2000c101116 */
[----:B----4-:R-:W-:Y:S01]  /*19140*/  ISETP.LT.AND P3, PT, R37, UR9, !P3 ;  /* 0x0000000925007c0c */ /* 0x010fe2000df61270 */
[----:B------:R-:W4:Y:S02]  /*19150*/  LDCU UR9, c[0x0][0x398] ;  /* 0x00007300ff0977ac */ /* 0x000f240008000800 */
[----:B------:R-:W2:Y:S01]  /*19160*/  LDL.LU R38, [R1+0x68c] ;  /* 0x00068c0001267983 */ /* 0x000ea20000300800 */
[----:B-1----:R-:W-:-:S05]  /*19170*/  IADD3 R74, P5, PT, R73, R68, RZ ;  /* 0x00000044494a7210 */ /* 0x002fca0007fbe0ff */
[----:B------:R-:W-:Y:S01]  /*19180*/  IMAD.X R75, R78, 0x1, R3, P5 ;  /* 0x000000014e4b7824 */ /* 0x000fe200028e0603 */
[----:B------:R-:W-:Y:S01]  /*19190*/  ISETP.LT.AND P5, PT, R67, UR10, !P4 ;  /* 0x0000000a43007c0c */ /* 0x000fe2000e7a1270 */
[----:B------:R-:W1:Y:S03]  /*191a0*/  LDCU UR10, c[0x0][0x398] ;  /* 0x00007300ff0a77ac */ /* 0x000e660008000800 */
[----:B------:R0:W-:Y:S01]  /*191b0*/  @P6 STG.E.U8 desc[UR22][R74.64], R79 ;  /* 0x0000004f4a006986 */ /* 0x0001e2000c101116 */
[C---:B------:R-:W-:Y:S01]  /*191c0*/  IADD3 R76, P6, PT, R73.reuse, R70, RZ ;  /* 0x00000046494c7210 */ /* 0x040fe20007fde0ff */
[----:B------:R-:W-:-:S04]  /*191d0*/  VIADD R73, R73, UR30 ;  /* 0x0000001e49497c36 */ /* 0x000fc80008000000 */
[----:B------:R-:W-:Y:S01]  /*191e0*/  IMAD.X R77, R78, 0x1, R69, P6 ;  /* 0x000000014e4d7824 */ /* 0x000fe200030e0645 */
[----:B------:R-:W-:Y:S02]  /*191f0*/  SHF.R.S32.HI R78, RZ, 0x1f, R73 ;  /* 0x0000001fff4e7819 */ /* 0x000fe40000011449 */
[----:B0-----:R-:W-:Y:S02]  /*19200*/  IADD3 R74, P6, PT, R73, R0, RZ ;  /* 0x00000000494a7210 */ /* 0x001fe40007fde0ff */
[----:B------:R0:W-:Y:S01]  /*19210*/  @P3 STG.E.U8 desc[UR22][R76.64], R80 ;  /* 0x000000504c003986 */ /* 0x0001e2000c101116 */
[----:B------:R-:W-:Y:S02]  /*19220*/  PRMT R82, R82, 0x9910, RZ ;  /* 0x0000991052527816 */ /* 0x000fe400000000ff */
[----:B------:R-:W-:Y:S01]  /*19230*/  IMAD.X R75, R78, 0x1, R72, P6 ;  /* 0x000000014e4b7824 */ /* 0x000fe200030e0648 */
[----:B------:R-:W-:Y:S01]  /*19240*/  ISETP.LT.AND P3, PT, R34, UR4, !P4 ;  /* 0x0000000422007c0c */ /* 0x000fe2000e761270 */
[----:B------:R-:W1:Y:S01]  /*19250*/  LDCU UR4, c[0x0][0x39c] ;  /* 0x00007380ff0477ac */ /* 0x000e620008000800 */
[----:B0-----:R-:W-:-:S05]  /*19260*/  SHF.R.S32.HI R76, RZ, 0x8, R81 ;  /* 0x00000008ff4c7819 */ /* 0x001fca0000011451 */
[----:B------:R0:W-:Y:S01]  /*19270*/  @P5 STG.E.U8 desc[UR22][R74.64], R76 ;  /* 0x0000004c4a005986 */ /* 0x0001e2000c101116 */
[----:B------:R-:W-:Y:S01]  /*19280*/  ISETP.LT.AND P5, PT, R35, UR6, !P4 ;  /* 0x0000000623007c0c */ /* 0x000fe2000e7a1270 */
[----:B------:R-:W1:Y:S01]  /*19290*/  LDCU UR6, c[0x0][0x39c] ;  /* 0x00007380ff0677ac */ /* 0x000e620008000800 */
[----:B------:R-:W-:Y:S02]  /*192a0*/  PRMT R79, R79, 0x9910, RZ ;  /* 0x000099104f4f7816 */ /* 0x000fe400000000ff */
[----:B0-----:R-:W-:Y:S01]  /*192b0*/  IADD3 R76, P6, PT, R73, R2, RZ ;  /* 0x00000002494c7210 */ /* 0x001fe20007fde0ff */
[----:B------:R-:W-:-:S04]  /*192c0*/  IMAD.MOV.U32 R75, RZ, RZ, R82 ;  /* 0x000000ffff4b7224 */ /* 0x000fc800078e0052 */
[----:B------:R-:W-:Y:S01]  /*192d0*/  IMAD.X R77, R78, 0x1, R71, P6 ;  /* 0x000000014e4d7824 */ /* 0x000fe200030e0647 */
[----:B------:R-:W-:Y:S02]  /*192e0*/  SHF.R.S32.HI R75, RZ, 0x8, R75 ;  /* 0x00000008ff4b7819 */ /* 0x000fe4000001144b */
[----:B------:R-:W-:-:S03]  /*192f0*/  IADD3 R74, P6, PT, R73, R68, RZ ;  /* 0x00000044494a7210 */ /* 0x000fc60007fde0ff */
[----:B------:R0:W-:Y:S01]  /*19300*/  @P3 STG.E.U8 desc[UR22][R76.64], R75 ;  /* 0x0000004b4c003986 */ /* 0x0001e2000c101116 */
[----:B------:R-:W-:Y:S01]  /*19310*/  PRMT R80, R80, 0x9910, RZ ;  /* 0x0000991050507816 */ /* 0x000fe200000000ff */
[----:B0-----:R-:W-:Y:S01]  /*19320*/  IMAD.X R75, R78, 0x1, R3, P6 ;  /* 0x000000014e4b7824 */ /* 0x001fe200030e0603 */
[----:B------:R-:W-:Y:S02]  /*19330*/  SHF.R.S32.HI R76, RZ, 0x8, R79 ;  /* 0x00000008ff4c7819 */ /* 0x000fe4000001144f */
[----:B----4-:R-:W-:Y:S02]  /*19340*/  ISETP.LT.AND P6, PT, R37, UR9, !P4 ;  /* 0x0000000925007c0c */ /* 0x010fe4000e7c1270 */
[----:B------:R-:W-:Y:S01]  /*19350*/  F2FP.SATFINITE.E4M3.F32.PACK_AB_MERGE_C R83, R36, R39, RZ ;  /* 0x000000272453723e */ /* 0x000fe200048070ff */
[----:B------:R0:W-:Y:S01]  /*19360*/  @P5 STG.E.U8 desc[UR22][R74.64], R76 ;  /* 0x0000004c4a005986 */ /* 0x0001e2000c101116 */
[----:B-1----:R-:W-:Y:S01]  /*19370*/  ISETP.LT.AND P4, PT, R67, UR10, !P2 ;  /* 0x0000000a43007c0c */ /* 0x002fe2000d781270 */
[----:B------:R-:W-:Y:S01]  /*19380*/  VIADD R79, R66, 0x23 ;  /* 0x00000023424f7836 */ /* 0x000fe20000000000 */
[----:B------:R-:W-:Y:S01]  /*19390*/  F2FP.SATFINITE.E4M3.F32.PACK_AB_MERGE_C R84, R33, R32, RZ ;  /* 0x000000202154723e */ /* 0x000fe200048070ff */
[----:B------:R-:W4:Y:S01]  /*193a0*/  LDL.LU R39, [R1+0x488] ;  /* 0x0004880001277983 */ /* 0x000f220000300800 */
[----:B------:R-:W1:Y:S03]  /*193b0*/  LDCU UR9, c[0x0][0x398] ;  /* 0x00007300ff0977ac */ /* 0x000e660008000800 */
[----:B------:R-:W4:Y:S01]  /*193c0*/  LDL.LU R36, [R1+0x48c] ;  /* 0x00048c0001247983 */ /* 0x000f220000300800 */
[----:B------:R-:W1:Y:S01]  /*193d0*/  LDCU UR10, c[0x0][0x398] ;  /* 0x00007300ff0a77ac */ /* 0x000e620008000800 */
[C---:B0-----:R-:W-:Y:S01]  /*193e0*/  IADD3 R76, P3, PT, R73.reuse, R70, RZ ;  /* 0x00000046494c7210 */ /* 0x041fe20007f7e0ff */
[----:B------:R-:W-:Y:S01]  /*193f0*/  IMAD.MOV.U32 R75, RZ, RZ, R80 ;  /* 0x000000ffff4b7224 */ /* 0x000fe200078e0050 */
[----:B------:R-:W4:Y:S01]  /*19400*/  LDL.LU R32, [R1+0x288] ;  /* 0x0002880001207983 */ /* 0x000f220000300800 */
[----:B------:R-:W-:-:S02]  /*19410*/  VIADD R73, R73, UR30 ;  /* 0x0000001e49497c36 */ /* 0x000fc40008000000 */
[----:B------:R-:W-:Y:S01]  /*19420*/  IMAD.X R77, R78, 0x1, R69, P3 ;  /* 0x000000014e4d7824 */ /* 0x000fe200018e0645 */
[----:B------:R-:W-:Y:S01]  /*19430*/  SHF.R.S32.HI R75, RZ, 0x8, R75 ;  /* 0x00000008ff4b7819 */ /* 0x000fe2000001144b */
[----:B------:R-:W4:Y:S01]  /*19440*/  LDL.LU R33, [R1+0x28c] ;  /* 0x00028c0001217983 */ /* 0x000f220000300800 */
[----:B------:R-:W-:Y:S02]  /*19450*/  SHF.R.S32.HI R78, RZ, 0x1f, R73 ;  /* 0x0000001fff4e7819 */ /* 0x000fe40000011449 */
        /* <DEDUP_REMOVED lines=12> */
[----:B------:R-:W-:Y:S02]  /*19520*/  ISETP.LT.AND P3, PT, R34, UR12, !P2 ;  /* 0x0000000c22007c0c */ /* 0x000fe4000d761270 */
[----:B------:R-:W-:Y:S01]  /*19530*/  IADD3 R76, P6, PT, R73, R2, RZ ;  /* 0x00000002494c7210 */ /* 0x000fe20007fde0ff */
[----:B0-----:R-:W-:Y:S01]  /*19540*/  VIADD R75, R66, 0x24 ;  /* 0x00000024424b7836 */ /* 0x001fe20000000000 */
[----:B------:R-:W-:Y:S01]  /*19550*/  ISETP.LT.AND P5, PT, R35, UR14, !P2 ;  /* 0x0000000e23007c0c */ /* 0x000fe2000d7a1270 */
[----:B------:R-:W0:Y:S02]  /*19560*/  LDCU UR12, c[0x0][0x398] ;  /* 0x00007300ff0c77ac */ /* 0x000e240008000800 */
[----:B------:R-:W-:Y:S01]  /*19570*/  IMAD.X R77, R78, 0x1, R71, P6 ;  /* 0x000000014e4d7824 */ /* 0x000fe200030e0647 */
[----:B------:R-:W-:Y:S01]  /*19580*/  IADD3 R74, P6, PT, R73, R68, RZ ;  /* 0x00000044494a7210 */ /* 0x000fe20007fde0ff */
[----:B------:R-:W0:Y:S01]  /*19590*/  LDCU UR14, c[0x0][0x398] ;  /* 0x00007300ff0e77ac */ /* 0x000e220008000800 */
[----:B------:R-:W-:-:S03]  /*195a0*/  ISETP.LT.AND P2, PT, R37, UR16, !P2 ;  /* 0x0000001025007c0c */ /* 0x000fc6000d741270 */
[----:B------:R0:W-:Y:S01]  /*195b0*/  @P3 STG.E.U8 desc[UR22][R76.64], R84 ;  /* 0x000000544c003986 */ /* 0x0001e2000c101116 */
[----:B------:R-:W-:Y:S01]  /*195c0*/  ISETP.GE.AND P3, PT, R75, UR6, PT ;  /* 0x000000064b007c0c */ /* 0x000fe2000bf66270 */
[----:B------:R-:W0:Y:S01]  /*195d0*/  LDCU UR6, c[0x0][0x398] ;  /* 0x00007300ff0677ac */ /* 0x000e220008000800 */
[----:B------:R-:W-:Y:S01]  /*195e0*/  IMAD.X R75, R78, 0x1, R3, P6 ;  /* 0x000000014e4b7824 */ /* 0x000fe200030e0603 */
[----:B------:R-:W-:Y:S01]  /*195f0*/  PRMT R81, R83, 0x9910, RZ ;  /* 0x0000991053517816 */ /* 0x000fe200000000ff */
[----:B------:R-:W2:Y:S03]  /*19600*/  LDCU UR16, c[0x0][0x398] ;  /* 0x00007300ff1077ac */ /* 0x000ea60008000800 */
[----:B------:R0:W-:Y:S01]  /*19610*/  @P5 STG.E.U8 desc[UR22][R74.64], R79 ;  /* 0x0000004f4a005986 */ /* 0x0001e2000c101116 */
[----:B-1----:R-:W-:Y:S01]  /*19620*/  ISETP.LT.AND P5, PT, R67, UR9, !P0 ;  /* 0x0000000943007c0c */ /* 0x002fe2000c7a1270 */
[----:B------:R-:W1:Y:S01]  /*19630*/  LDCU UR9, c[0x0][0x398] ;  /* 0x00007300ff0977ac */ /* 0x000e620008000800 */
[C---:B0-----:R-:W-:Y:S01]  /*19640*/  IADD3 R76, P6, PT, R73.reuse, R70, RZ ;  /* 0x00000046494c7210 */ /* 0x041fe20007fde0ff */
[----:B------:R-:W-:-:S04]  /*19650*/  VIADD R73, R73, UR30 ;  /* 0x0000001e49497c36 */ /* 0x000fc80008000000 */
[----:B------:R-:W-:Y:S01]  /*19660*/  IMAD.X R77, R78, 0x1, R69, P6 ;  /* 0x000000014e4d7824 */ /* 0x000fe200030e0645 */
[----:B------:R-:W-:Y:S02]  /*19670*/  SHF.R.S32.HI R78, RZ, 0x1f, R73 ;  /* 0x0000001fff4e7819 */ /* 0x000fe40000011449 */
[----:B------:R-:W-:Y:S02]  /*19680*/  IADD3 R74, P6, PT, R73, R0, RZ ;  /* 0x00000000494a7210 */ /* 0x000fe40007fde0ff */
[----:B------:R0:W-:Y:S03]  /*19690*/  @P2 STG.E.U8 desc[UR22][R76.64], R80 ;  /* 0x000000504c002986 */ /* 0x0001e6000c101116 */
[----:B------:R-:W-:Y:S01]  /*196a0*/  IMAD.X R75, R78, 0x1, R72, P6 ;  /* 0x000000014e4b7824 */ /* 0x000fe200030e0648 */
[----:B------:R-:W-:Y:S01]  /*196b0*/  ISETP.LT.AND P2, PT, R34, UR6, !P0 ;  /* 0x0000000622007c0c */ /* 0x000fe2000c741270 */
[----:B------:R-:W1:Y:S01]  /*196c0*/  LDCU UR6, c[0x0][0x398] ;  /* 0x00007300ff0677ac */ /* 0x000e620008000800 */
[----:B0-----:R-:W-:-:S02]  /*196d0*/  SHF.R.S32.HI R76, RZ, 0x8, R81 ;  /* 0x00000008ff4c7819 */ /* 0x001fc40000011451 */
        /* <DEDUP_REMOVED lines=14> */
[----:B-1----:R-:W-:Y:S01]  /*197c0*/  ISETP.LT.AND P0, PT, R37, UR9, !P0 ;  /* 0x0000000925007c0c */ /* 0x002fe2000c701270 */
[----:B------:R-:W1:Y:S01]  /*197d0*/  LDCU UR9, c[0x0][0x398] ;  /* 0x00007300ff0977ac */ /* 0x000e620008000800 */
[----:B------:R-:W-:Y:S01]  /*197e0*/  PRMT R80, R80, 0x9910, RZ ;  /* 0x0000991050507816 */ /* 0x000fe200000000ff */
[----:B------:R-:W1:Y:S01]  /*197f0*/  LDCU UR4, c[0x0][0x39c] ;  /* 0x00007380ff0477ac */ /* 0x000e620008000800 */
[----:B0-----:R-:W-:-:S05]  /*19800*/  SHF.R.S32.HI R76, RZ, 0x8, R81 ;  /* 0x00000008ff4c7819 */ /* 0x001fca0000011451 */
[----:B------:R0:W-:Y:S01]  /*19810*/  @P5 STG.E.U8 desc[UR22][R74.64], R76 ;  /* 0x0000004c4a005986 */ /* 0x0001e2000c101116 */
[----:B------:R-:W-:Y:S01]  /*19820*/  ISETP.LT.AND P5, PT, R67, UR6, !P1 ;  /* 0x0000000643007c0c */ /* 0x000fe2000cfa1270 */
[----:B------:R-:W1:Y:S01]  /*19830*/  LDCU UR6, c[0x0][0x398] ;  /* 0x00007300ff0677ac */ /* 0x000e620008000800 */
[----:B------:R-:W-:Y:S02]  /*19840*/  SHF.R.S32.HI R80, RZ, 0x8, R80 ;  /* 0x00000008ff507819 */ /* 0x000fe40000011450 */
[C---:B0-----:R-:W-:Y:S01]  /*19850*/  IADD3 R76, P6, PT, R73.reuse, R70, RZ ;  /* 0x00000046494c7210 */ /* 0x041fe20007fde0ff */
[----:B------:R-:W-:-:S04]  /*19860*/  VIADD R73, R73, UR30 ;  /* 0x0000001e49497c36 */ /* 0x000fc80008000000 */
        /* <DEDUP_REMOVED lines=8> */
[----:B----4-:R-:W-:Y:S01]  /*198f0*/  F2FP.SATFINITE.E4M3.F32.PACK_AB_MERGE_C R82, R36, R39, RZ ;  /* 0x000000272452723e */ /* 0x010fe200048070ff */
[----:B------:R-:W4:Y:S01]  /*19900*/  LDCU UR10, c[0x0][0x398] ;  /* 0x00007300ff0a77ac */ /* 0x000f220008000800 */
[----:B------:R4:W-:Y:S01]  /*19910*/  @P5 STG.E.U8 desc[UR22][R74.64], R81 ;  /* 0x000000514a005986 */ /* 0x0009e2000c101116 */
[----:B-1----:R-:W-:Y:S01]  /*19920*/  ISETP.LT.AND P5, PT, R35, UR9, !P1 ;  /* 0x0000000923007c0c */ /* 0x002fe2000cfa1270 */
[----:B------:R-:W1:Y:S01]  /*19930*/  LDCU UR9, c[0x0][0x398] ;  /* 0x00007300ff0977ac */ /* 0x000e620008000800 */
[----:B0-----:R-:W-:-:S05]  /*19940*/  IADD3 R76, P6, PT, R73, R2, RZ ;  /* 0x00000002494c7210 */ /* 0x001fca0007fde0ff */
[----:B------:R-:W-:Y:S01]  /*19950*/  IMAD.X R77, R79, 0x1, R71, P6 ;  /* 0x000000014f4d7824 */ /* 0x000fe200030e0647 */
[----:B----4-:R-:W-:Y:S02]  /*19960*/  IADD3 R74, P6, PT, R73, R68, RZ ;  /* 0x00000044494a7210 */ /* 0x010fe40007fde0ff */
[----:B------:R-:W-:Y:S02]  /*19970*/  F2FP.SATFINITE.E4M3.F32.PACK_AB_MERGE_C R80, R33, R32, RZ ;  /* 0x000000202150723e */ /* 0x000fe400048070ff */
[----:B------:R-:W-:Y:S01]  /*19980*/  @P0 STG.E.U8 desc[UR22][R76.64], R82 ;  /* 0x000000524c000986 */ /* 0x000fe2000c101116 */
[----:B------:R-:W-:Y:S01]  /*19990*/  IMAD.X R75, R79, 0x1, R3, P6 ;  /* 0x000000014f4b7824 */ /* 0x000fe200030e0603 */
[----:B------:R-:W-:Y:S02]  /*199a0*/  ISETP.GE.AND P0, PT, R78, UR4, PT ;  /* 0x000000044e007c0c */ /* 0x000fe4000bf06270 */
[----:B------:R-:W4:Y:S01]  /*199b0*/  LDL.LU R32, [R1+0x490] ;  /* 0x0004900001207983 */ /* 0x000f220000300800 */
[----:B------:R-:W-:Y:S01]  /*199c0*/  IADD3 R78, P6, PT, R73, R70, RZ ;  /* 0x00000046494e7210 */ /* 0x000fe20007fde0ff */
[----:B------:R-:W0:Y:S02]  /*199d0*/  LDCU UR4, c[0x0][0x398] ;  /* 0x00007300ff0477ac */ /* 0x000e240008000800 */
[----:B------:R1:W-:Y:S04]  /*199e0*/  @P5 STG.E.U8 desc[UR22][R74.64], R80 ;  /* 0x000000504a005986 */ /* 0x0003e8000c101116 */
[----:B------:R-:W4:Y:S01]  /*199f0*/  LDL.LU R33, [R1+0x494] ;  /* 0x0004940001217983 */ /* 0x000f220000300800 */
[----:B---3--:R-:W-:Y:S01]  /*19a00*/  F2FP.SATFINITE.E4M3.F32.PACK_AB_MERGE_C R84, R31, R30, RZ ;  /* 0x0000001e1f54723e */ /* 0x008fe200048070ff */
[----:B-1----:R-:W-:Y:S01]  /*19a10*/  VIADD R74, R73, UR30 ;  /* 0x0000001e494a7c36 */ /* 0x002fe20008000000 */
[----:B------:R-:W-:Y:S01]  /*19a20*/  PRMT R73, R81, 0x9910, RZ ;  /* 0x0000991051497816 */ /* 0x000fe200000000ff */
[----:B------:R-:W3:Y:S04]  /*19a30*/  LDL.LU R30, [R1+0x290] ;  /* 0x00029000011e7983 */ /* 0x000ee80000300800 */
[----:B------:R-:W3:Y:S01]  /*19a40*/  LDL.LU R31, [R1+0x294] ;  /* 0x00029400011f7983 */ /* 0x000ee20000300800 */
[----:B--2---:R-:W-:-:S03]  /*19a50*/  F2FP.SATFINITE.E4M3.F32.PACK_AB_MERGE_C R81, R29, R28, RZ ;  /* 0x0000001c1d51723e */ /* 0x004fc600048070ff */
[----:B------:R-:W2:Y:S04]  /*19a60*/  LDL.LU R28, [R1+0x90] ;  /* 0x00009000011c7983 */ /* 0x000ea80000300800 */
[----:B------:R-:W2:Y:S01]  /*19a70*/  LDL.LU R29, [R1+0x94] ;  /* 0x00009400011d7983 */ /* 0x000ea20000300800 */
        /* <DEDUP_REMOVED lines=18> */
[----:B------:R-:W-:Y:S01]  /*19ba0*/  ISETP.LT.AND P1, PT, R35, UR10, !P4 ;  /* 0x0000000a23007c0c */ /* 0x000fe2000e721270 */
[----:B------:R-:W1:Y:S01]  /*19bb0*/  LDCU UR10, c[0x0][0x398] ;  /* 0x00007300ff0a77ac */ /* 0x000e620008000800 */
[----:B------:R-:W-:Y:S02]  /*19bc0*/  SHF.R.S32.HI R80, RZ, 0x8, R80 ;  /* 0x00000008ff507819 */ /* 0x000fe40000011450 */
[----:B------:R-:W-:Y:S01]  /*19bd0*/  ISETP.LT.AND P4, PT, R37, UR6, !P4 ;  /* 0x0000000625007c0c */ /* 0x000fe2000e781270 */
[----:B------:R-:W0:Y:S01]  /*19be0*/  LDCU UR6, c[0x0][0x39c] ;  /* 0x00007380ff0677ac */ /* 0x000e220008000800 */
[----:B------:R-:W-:Y:S01]  /*19bf0*/  IADD3 R76, P6, PT, R74, R68, RZ ;  /* 0x000000444a4c7210 */ /* 0x000fe20007fde0ff */
[----:B------:R1:W-:Y:S01]  /*19c00*/  @P5 STG.E.U8 desc[UR22][R78.64], R80 ;  /* 0x000000504e005986 */ /* 0x0003e2000c101116 */
[----:B------:R-:W-:Y:S02]  /*19c10*/  PRMT R82, R81, 0x9910, RZ ;  /* 0x0000991051527816 */ /* 0x000fe400000000ff */
[----:B------:R-:W-:Y:S01]  /*19c20*/  SHF.R.S32.HI R73, RZ, 0x8, R73 ;  /* 0x00000008ff497819 */ /* 0x000fe20000011449 */
[----:B------:R-:W-:Y:S01]  /*19c30*/  IMAD.X R77, R75, 0x1, R3, P6 ;  /* 0x000000014b4d7824 */ /* 0x000fe200030e0603 */
[----:B------:R-:W-:Y:S01]  /*19c40*/  SHF.R.S32.HI R82, RZ, 0x8, R82 ;  /* 0x00000008ff527819 */ /* 0x000fe20000011452 */
[----:B------:R-:W-:Y:S01]  /*19c50*/  VIADD R81, R66, 0x27 ;  /* 0x0000002742517836 */ /* 0x000fe20000000000 */
[----:B-1----:R-:W-:-:S02]  /*19c60*/  IADD3 R78, P5, PT, R74, R70, RZ ;  /* 0x000000464a4e7210 */ /* 0x002fc40007fbe0ff */
[----:B------:R1:W-:Y:S03]  /*19c70*/  @P1 STG.E.U8 desc[UR22][R76.64], R73 ;  /* 0x000000494c001986 */ /* 0x0003e6000c101116 */
[----:B------:R-:W-:-:S05]  /*19c80*/  IMAD.X R79, R75, 0x1, R69, P5 ;  /* 0x000000014b4f7824 */ /* 0x000fca00028e0645 */
[----:B------:R3:W-:Y:S01]  /*19c90*/  @P4 STG.E.U8 desc[UR22][R78.64], R82 ;  /* 0x000000524e004986 */ /* 0x0007e2000c101116 */
[----:B0-----:R-:W-:Y:S01]  /*19ca0*/  ISETP.GE.AND P4, PT, R81, UR4, PT ;  /* 0x0000000451007c0c */ /* 0x001fe2000bf86270 */
[----:B------:R-:W0:Y:S01]  /*19cb0*/  LDCU UR4, c[0x0][0x398] ;  /* 0x00007300ff0477ac */ /* 0x000e220008000800 */
[----:B--2---:R-:W-:Y:S02]  /*19cc0*/  F2FP.SATFINITE.E4M3.F32.PACK_AB_MERGE_C R81, R29, R28, RZ ;  /* 0x0000001c1d51723e */ /* 0x004fe400048070ff */
[----:B------:R-:W2:Y:S04]  /*19cd0*/  LDL.LU R28, [R1+0x698] ;  /* 0x00069800011c7983 */ /* 0x000ea80000300800 */
[----:B------:R-:W2:Y:S01]  /*19ce0*/  LDL.LU R29, [R1+0x69c] ;  /* 0x00069c00011d7983 */ /* 0x000ea20000300800 */
[----:B-1----:R-:W-:Y:S01]  /*19cf0*/  VIADD R73, R74, UR30 ;  /* 0x0000001e4a497c36 */ /* 0x002fe20008000000 */
[----:B------:R-:W-:Y:S01]  /*19d00*/  ISETP.LT.AND P1, PT, R67, UR9, !P3 ;  /* 0x0000000943007c0c */ /* 0x000fe2000df21270 */
[----:B------:R-:W1:Y:S03]  /*19d10*/  LDCU UR9, c[0x0][0x398] ;  /* 0x00007300ff0977ac */ /* 0x000e660008000800 */
[----:B------:R-:W-:-:S02]  /*19d20*/  SHF.R.S32.HI R80, RZ, 0x1f, R73 ;  /* 0x0000001fff507819 */ /* 0x000fc40000011449 */
[C---:B------:R-:W-:Y:S02]  /*19d30*/  IADD3 R76, P6, PT, R73.reuse, R0, RZ ;  /* 0x00000000494c7210 */ /* 0x040fe40007fde0ff */
[----:B------:R-:W-:Y:S01]  /*19d40*/  ISETP.LT.AND P5, PT, R34, UR12, !P3 ;  /* 0x0000000c22007c0c */ /* 0x000fe2000dfa1270 */
[----:B------:R-:W0:Y:S02]  /*19d50*/  LDCU UR12, c[0x0][0x398] ;  /* 0x00007300ff0c77ac */ /* 0x000e240008000800 */
[C---:B------:R-:W-:Y:S01]  /*19d60*/  IMAD.X R77, R80.reuse, 0x1, R72, P6 ;  /* 0x00000001504d7824 */ /* 0x040fe200030e0648 */
[----:B------:R-:W-:Y:S02]  /*19d70*/  IADD3 R74, P6, PT, R73, R2, RZ ;  /* 0x00000002494a7210 */ /* 0x000fe40007fde0ff */
[----:B----4-:R-:W-:Y:S02]  /*19d80*/  F2FP.SATFINITE.E4M3.F32.PACK_AB_MERGE_C R83, R33, R32, RZ ;  /* 0x000000202153723e */ /* 0x010fe400048070ff */
[----:B------:R-:W4:Y:S01]  /*19d90*/  LDL.LU R32, [R1+0x498] ;  /* 0x0004980001207983 */ /* 0x000f220000300800 */
[----:B------:R-:W-:Y:S01]  /*19da0*/  IMAD.X R75, R80, 0x1, R71, P6 ;  /* 0x00000001504b7824 */ /* 0x000fe200030e0647 */
[----:B---3--:R-:W-:-:S02]  /*19db0*/  F2FP.SATFINITE.E4M3.F32.PACK_AB_MERGE_C R82, R31, R30, RZ ;  /* 0x0000001e1f52723e */ /* 0x008fc400048070ff */
[----:B------:R-:W-:Y:S01]  /*19dc0*/  @P1 STG.E.U8 desc[UR22][R76.64], R84 ;  /* 0x000000544c001986 */ /* 0x000fe2000c101116 */
[----:B------:R-:W-:-:S03]  /*19dd0*/  PRMT R78, R83, 0x9910, RZ ;  /* 0x00009910534e7816 */ /* 0x000fc600000000ff */
[----:B------:R-:W4:Y:S04]  /*19de0*/  LDL.LU R33, [R1+0x49c] ;  /* 0x00049c0001217983 */ /* 0x000f280000300800 */
[----:B------:R3:W-:Y:S04]  /*19df0*/  @P5 STG.E.U8 desc[UR22][R74.64], R83 ;  /* 0x000000534a005986 */ /* 0x0007e8000c101116 */
[----:B------:R-:W4:Y:S04]  /*19e00*/  LDL.LU R30, [R1+0x298] ;  /* 0x00029800011e7983 */ /* 0x000f280000300800 */
[----:B------:R-:W4:Y:S01]  /*19e10*/  LDL.LU R31, [R1+0x29c] ;  /* 0x00029c00011f7983 */ /* 0x000f220000300800 */
[----:B------:R-:W-:Y:S01]  /*19e20*/  ISETP.LT.AND P1, PT, R35, UR10, !P3 ;  /* 0x0000000a23007c0c */ /* 0x000fe2000df21270 */
[----:B------:R-:W0:Y:S01]  /*19e30*/  LDCU UR10, c[0x0][0x398] ;  /* 0x00007300ff0a77ac */ /* 0x000e220008000800 */
[----:B------:R-:W-:Y:S01]  /*19e40*/  ISETP.LT.AND P3, PT, R37, UR14, !P3 ;  /* 0x0000000e25007c0c */ /* 0x000fe2000df61270 */
[----:B---3--:R-:W-:Y:S01]  /*19e50*/  VIADD R75, R66, 0x28 ;  /* 0x00000028424b7836 */ /* 0x008fe20000000000 */
[----:B------:R-:W-:Y:S01]  /*19e60*/  IADD3 R76, P5, PT, R73, R68, RZ ;  /* 0x00000044494c7210 */ /* 0x000fe20007fbe0ff */
[----:B------:R-:W3:Y:S01]  /*19e70*/  LDCU UR14, c[0x0][0x398] ;  /* 0x00007300ff0e77ac */ /* 0x000ee20008000800 */
[----:B--2---:R-:W-:-:S02]  /*19e80*/  F2FP.SATFINITE.E4M3.F32.PACK_AB_MERGE_C R83, R29, R28, RZ ;  /* 0x0000001c1d53723e */ /* 0x004fc400048070ff */
[----:B------:R-:W2:Y:S04]  /*19e90*/  LDL.LU R28, [R1+0x98] ;  /* 0x00009800011c7983 */ /* 0x000ea80000300800 */
[----:B------:R-:W2:Y:S01]  /*19ea0*/  LDL.LU R29, [R1+0x9c] ;  /* 0x00009c00011d7983 */ /* 0x000ea20000300800 */
[----:B------:R-:W-:Y:S01]  /*19eb0*/  IADD3 R74, P6, PT, R73, R70, RZ ;  /* 0x00000046494a7210 */ /* 0x000fe20007fde0ff */
[C---:B------:R-:W-:Y:S01]  /*19ec0*/  IMAD.X R77, R80.reuse, 0x1, R3, P5 ;  /* 0x00000001504d7824 */ /* 0x040fe200028e0603 */
[----:B------:R-:W-:Y:S01]  /*19ed0*/  ISETP.GE.AND P5, PT, R75, UR6, PT ;  /* 0x000000064b007c0c */ /* 0x000fe2000bfa6270 */
[----:B------:R-:W-:Y:S01]  /*19ee0*/  VIADD R73, R73, UR30 ;  /* 0x0000001e49497c36 */ /* 0x000fe20008000000 */
[----:B------:R-:W3:Y:S01]  /*19ef0*/  LDCU UR6, c[0x0][0x398] ;  /* 0x00007300ff0677ac */ /* 0x000ee20008000800 */
[----:B------:R-:W-:Y:S01]  /*19f00*/  IMAD.X R75, R80, 0x1, R69, P6 ;  /* 0x00000001504b7824 */ /* 0x000fe200030e0645 */
[----:B------:R3:W-:Y:S02]  /*19f10*/  @P1 STG.E.U8 desc[UR22][R76.64], R82 ;  /* 0x000000524c001986 */ /* 0x0007e4000c101116 */
[----:B------:R-:W-:-:S02]  /*19f20*/  SHF.R.S32.HI R79, RZ, 0x1f, R73 ;  /* 0x0000001fff4f7819 */ /* 0x000fc40000011449 */
[----:B------:R3:W-:Y:S01]  /*19f30*/  @P3 STG.E.U8 desc[UR22][R74.64], R81 ;  /* 0x000000514a003986 */ /* 0x0007e2000c101116 */
[----:B0-----:R-:W-:Y:S01]  /*19f40*/  ISETP.LT.AND P3, PT, R67, UR4, !P2 ;  /* 0x0000000443007c0c */ /* 0x001fe2000d761270 */
[----:B------:R-:W0:Y:S01]  /*19f50*/  LDCU UR4, c[0x0][0x39c] ;  /* 0x00007380ff0477ac */ /* 0x000e220008000800 */
[----:B-1----:R-:W-:Y:S01]  /*19f60*/  ISETP.LT.AND P1, PT, R34, UR9, !P2 ;  /* 0x0000000922007c0c */ /* 0x002fe2000d721270 */
[----:B------:R-:W2:Y:S01]  /*19f70*/  LDL.LU R39, [R1+0x6a0] ;  /* 0x0006a00001277983 */ /* 0x000ea20000300800 */
[----:B------:R-:W-:Y:S01]  /*19f80*/  PRMT R80, R84, 0x9910, RZ ;  /* 0x0000991054507816 */ /* 0x000fe200000000ff */
[----:B------:R-:W1:Y:S01]  /*19f90*/  LDCU UR9, c[0x0][0x398] ;  /* 0x00007300ff0977ac */ /* 0x000e620008000800 */
[----:B---3--:R-:W-:Y:S01]  /*19fa0*/  IADD3 R76, P6, PT, R73, R0, RZ ;  /* 0x00000000494c7210 */ /* 0x008fe20007fde0ff */
[----:B------:R-:W3:Y:S04]  /*19fb0*/  LDL.LU R36, [R1+0x6a4] ;  /* 0x0006a40001247983 */ /* 0x000ee80000300800 */
[----:B------:R-:W-:Y:S01]  /*19fc0*/  IMAD.X R77, R79, 0x1, R72, P6 ;  /* 0x000000014f4d7824 */ /* 0x000fe200030e0648 */
[----:B------:R-:W-:-:S02]  /*19fd0*/  IADD3 R74, P6, PT, R73, R2, RZ ;  /* 0x00000002494a7210 */ /* 0x000fc40007fde0ff */
[----:B------:R-:W-:Y:S02]  /*19fe0*/  SHF.R.S32.HI R80, RZ, 0x8, R80 ;  /* 0x00000008ff507819 */ /* 0x000fe40000011450 */
[----:B------:R-:W-:Y:S01]  /*19ff0*/  SHF.R.S32.HI R78, RZ, 0x8, R78 ;  /* 0x00000008ff4e7819 */ /* 0x000fe2000001144e */
[----:B------:R-:W-:Y:S02]  /*1a000*/  IMAD.X R75, R79, 0x1, R71, P6 ;  /* 0x000000014f4b7824 */ /* 0x000fe400030e0647 */
[----:B------:R0:W-:Y:S04]  /*1a010*/  @P3 STG.E.U8 desc[UR22][R76.64], R80 ;  /* 0x000000504c003986 */ /* 0x0001e8000c101116 */
[----:B------:R1:W-:Y:S01]  /*1a020*/  @P1 STG.E.U8 desc[UR22][R74.64], R78 ;  /* 0x0000004e4a001986 */ /* 0x0003e2000c101116 */
[----:B------:R-:W-:Y:S01]  /*1a030*/  ISETP.LT.AND P1, PT, R35, UR6, !P2 ;  /* 0x0000000623007c0c */ /* 0x000fe2000d721270 */
[----:B------:R-:W2:Y:S01]  /*1a040*/  LDCU UR6, c[0x0][0x39c] ;  /* 0x00007380ff0677ac */ /* 0x000ea20008000800 */
[----:B------:R-:W-:-:S02]  /*1a050*/  PRMT R82, R82, 0x9910, RZ ;  /* 0x0000991052527816 */ /* 0x000fc400000000ff */
[----:B0-----:R-:W-:Y:S02]  /*1a060*/  IADD3 R80, P6, PT, R73, R68, RZ ;  /* 0x0000004449507210 */ /* 0x001fe40007fde0ff */
[----:B------:R-:W-:Y:S02]  /*1a070*/  SHF.R.S32.HI R82, RZ, 0x8, R82 ;  /* 0x00000008ff527819 */ /* 0x000fe40000011452 */
[----:B-1----:R-:W-:Y:S01]  /*1a080*/  PRMT R74, R81, 0x9910, RZ ;  /* 0x00009910514a7816 */ /* 0x002fe200000000ff */
[----:B------:R-:W-:-:S05]  /*1a090*/  IMAD.X R81, R79, 0x1, R3, P6 ;  /* 0x000000014f517824 */ /* 0x000fca00030e0603 */
[----:B------:R4:W-:Y:S02]  /*1a0a0*/  @P1 STG.E.U8 desc[UR22][R80.64], R82 ;  /* 0x0000005250001986 */ /* 0x0009e4000c101116 */
[----:B----4-:R-:W-:Y:S02]  /*1a0b0*/  F2FP.SATFINITE.E4M3.F32.PACK_AB_MERGE_C R82, R33, R32, RZ ;  /* 0x000000202152723e */ /* 0x010fe400048070ff */
[----:B------:R-:W4:Y:S01]  /*1a0c0*/  LDL.LU R32, [R1+0x4a0] ;  /* 0x0004a00001207983 */ /* 0x000f220000300800 */
[----:B------:R-:W-:-:S03]  /*1a0d0*/  F2FP.SATFINITE.E4M3.F32.PACK_AB_MERGE_C R80, R31, R30, RZ ;  /* 0x0000001e1f50723e */ /* 0x000fc600048070ff */
[----:B------:R-:W4:Y:S04]  /*1a0e0*/  LDL.LU R33, [R1+0x4a4] ;  /* 0x0004a40001217983 */ /* 0x000f280000300800 */
[----:B------:R-:W3:Y:S04]  /*1a0f0*/  LDL.LU R30, [R1+0x2a0] ;  /* 0x0002a000011e7983 */ /* 0x000ee80000300800 */
[----:B------:R-:W3:Y:S01]  /*1a100*/  LDL.LU R31, [R1+0x2a4] ;  /* 0x0002a400011f7983 */ /* 0x000ee20000300800 */
[----:B--2---:R-:W-:-:S03]  /*1a110*/  F2FP.SATFINITE.E4M3.F32.PACK_AB_MERGE_C R81, R29, R28, RZ ;  /* 0x0000001c1d51723e */ /* 0x004fc600048070ff */
[----:B------:R-:W2:Y:S04]  /*1a120*/  LDL.LU R28, [R1+0xa0] ;  /* 0x0000a000011c7983 */ /* 0x000ea80000300800 */
[----:B------:R-:W2:Y:S01]  /*1a130*/  LDL.LU R29, [R1+0xa4] ;  /* 0x0000a400011d7983 */ /* 0x000ea20000300800 */
[C---:B------:R-:W-:Y:S01]  /*1a140*/  IADD3 R78, P6, PT, R73.reuse, R70, RZ ;  /* 0x00000046494e7210 */ /* 0x040fe20007fde0ff */
[----:B------:R-:W-:Y:S01]  /*1a150*/  VIADD R75, R73, UR30 ;  /* 0x0000001e494b7c36 */ /* 0x000fe20008000000 */
[----:B------:R-:W-:Y:S01]  /*1a160*/  ISETP.LT.AND P2, PT, R37, UR10, !P2 ;  /* 0x0000000a25007c0c */ /* 0x000fe2000d741270 */
[----:B------:R-:W0:Y:S01]  /*1a170*/  LDCU UR10, c[0x0][0x398] ;  /* 0x00007300ff0a77ac */ /* 0x000e220008000800 */
[----:B------:R-:W-:Y:S01]  /*1a180*/  ISETP.LT.AND P3, PT, R67, UR12, !P0 ;  /* 0x0000000c43007c0c */ /* 0x000fe2000c761270 */
[----:B------:R-:W-:Y:S01]  /*1a190*/  IMAD.X R79, R79, 0x1, R69, P6 ;  /* 0x000000014f4f7824 */ /* 0x000fe200030e0645 */
[----:B------:R-:W-:Y:S01]  /*1a1a0*/  SHF.R.S32.HI R73, RZ, 0x1f, R75 ;  /* 0x0000001fff497819 */ /* 0x000fe2000001144b */
[----:B------:R-:W2:Y:S01]  /*1a1b0*/  LDL.LU R43, [R1+0x6a8] ;  /* 0x0006a800012b7983 */ /* 0x000ea20000300800 */
[----:B------:R-:W-:Y:S01]  /*1a1c0*/  IADD3 R76, P6, PT, R75, R0, RZ ;  /* 0x000000004b4c7210 */ /* 0x000fe20007fde0ff */
[----:B------:R-:W1:Y:S01]  /*1a1d0*/  LDCU UR12, c[0x0][0x398] ;  /* 0x00007300ff0c77ac */ /* 0x000e620008000800 */
[----:B------:R-:W-:Y:S01]  /*1a1e0*/  SHF.R.S32.HI R74, RZ, 0x8, R74 ;  /* 0x00000008ff4a7819 */ /* 0x000fe2000001144a */
[----:B------:R-:W2:Y:S02]  /*1a1f0*/  LDL.LU R40, [R1+0x6ac] ;  /* 0x0006ac0001287983 */ /* 0x000ea40000300800 */
[----:B------:R-:W-:-:S02]  /*1a200*/  IMAD.X R77, R73, 0x1, R72, P6 ;  /* 0x00000001494d7824 */ /* 0x000fc400030e0648 */
[----:B------:R0:W-:Y:S04]  /*1a210*/  @P2 STG.E.U8 desc[UR22][R78.64], R74 ;  /* 0x0000004a4e002986 */ /* 0x0001e8000c101116 */
[----:B------:R1:W-:Y:S01]  /*1a220*/  @P3 STG.E.U8 desc[UR22][R76.64], R83 ;  /* 0x000000534c003986 */ /* 0x0003e2000c101116 */
[----:B------:R-:W-:Y:S01]  /*1a230*/  ISETP.LT.AND P3, PT, R34, UR9, !P0 ;  /* 0x0000000922007c0c */ /* 0x000fe2000c761270 */
[----:B------:R-:W1:Y:S01]  /*1a240*/  LDCU UR9, c[0x0][0x398] ;  /* 0x00007300ff0977ac */ /* 0x000e620008000800 */
[----:B------:R-:W-:Y:S01]  /*1a250*/  ISETP.LT.AND P2, PT, R35, UR14, !P0 ;  /* 0x0000000e23007c0c */ /* 0x000fe2000c741270 */
[----:B------:R-:W2:Y:S01]  /*1a260*/  LDL.LU R41, [R1+0x4a8] ;  /* 0x0004a80001297983 */ /* 0x000ea20000300800 */
[----:B------:R-:W2:Y:S01]  /*1a270*/  LDCU UR14, c[0x0][0x398] ;  /* 0x00007300ff0e77ac */ /* 0x000ea20008000800 */
[----:B0-----:R-:W-:Y:S01]  /*1a280*/  IADD3 R78, P6, PT, R75, R2, RZ ;  /* 0x000000024b4e7210 */ /* 0x001fe20007fde0ff */
[----:B------:R-:W-:Y:S01]  /*1a290*/  VIADD R74, R66, 0x29 ;  /* 0x00000029424a7836 */ /* 0x000fe20000000000 */
[----:B------:R-:W2:Y:S03]  /*1a2a0*/  LDL.LU R38, [R1+0x4ac] ;  /* 0x0004ac0001267983 */ /* 0x000ea60000300800 */
[----:B------:R-:W-:Y:S01]  /*1a2b0*/  IMAD.X R79, R73, 0x1, R71, P6 ;  /* 0x00000001494f7824 */ /* 0x000fe200030e0647 */
[----:B-1----:R-:W-:-:S02]  /*1a2c0*/  IADD3 R76, P6, PT, R75, R68, RZ ;  /* 0x000000444b4c7210 */ /* 0x002fc40007fde0ff */
[----:B------:R-:W-:Y:S01]  /*1a2d0*/  ISETP.GE.AND P1, PT, R74, UR4, PT ;  /* 0x000000044a007c0c */ /* 0x000fe2000bf26270 */
[----:B------:R-:W-:Y:S01]  /*1a2e0*/  VIADD R74, R66, 0x2a ;  /* 0x0000002a424a7836 */ /* 0x000fe20000000000 */
[----:B------:R0:W-:Y:S01]  /*1a2f0*/  @P3 STG.E.U8 desc[UR22][R78.64], R82 ;  /* 0x000000524e003986 */ /* 0x0001e2000c101116 */
[----:B------:R-:W-:Y:S01]  /*1a300*/  IMAD.X R77, R73, 0x1, R3, P6 ;  /* 0x00000001494d7824 */ /* 0x000fe200030e0603 */
[----:B------:R-:W1:Y:S01]  /*1a310*/  LDCU UR4, c[0x0][0x398] ;  /* 0x00007300ff0477ac */ /* 0x000e620008000800 */
[----:B------:R-:W-:Y:S02]  /*1a320*/  PRMT R83, R83, 0x9910, RZ ;  /* 0x0000991053537816 */ /* 0x000fe400000000ff */
[----:B------:R-:W-:Y:S01]  /*1a330*/  ISETP.GE.AND P3, PT, R74, UR6, PT ;  /* 0x000000064a007c0c */ /* 0x000fe2000bf66270 */
[----:B------:R-:W-:Y:S01]  /*1a340*/  VIADD R74, R75, UR30 ;  /* 0x0000001e4b4a7c36 */ /* 0x000fe20008000000 */
[----:B------:R1:W-:Y:S01]  /*1a350*/  @P2 STG.E.U8 desc[UR22][R76.64], R80 ;  /* 0x000000504c002986 */ /* 0x0003e2000c101116 */
[----:B------:R-:W-:Y:S01]  /*1a360*/  ISETP.LT.AND P0, PT, R37, UR9, !P0 ;  /* 0x0000000925007c0c */ /* 0x000fe2000c701270 */
[----:B------:R-:W2:Y:S01]  /*1a370*/  LDCU UR6, c[0x0][0x398] ;  /* 0x00007300ff0677ac */ /* 0x000ea20008000800 */
[----:B0-----:R-:W-:Y:S01]  /*1a380*/  IADD3 R78, P6, PT, R75, R70, RZ ;  /* 0x000000464b4e7210 */ /* 0x001fe20007fde0ff */
[----:B------:R-:W0:Y:S01]  /*1a390*/  LDCU UR9, c[0x0][0x398] ;  /* 0x00007300ff0977ac */ /* 0x000e220008000800 */
[----:B------:R-:W-:-:S02]  /*1a3a0*/  ISETP.LT.AND P2, PT, R67, UR10, !P4 ;  /* 0x0000000a43007c0c */ /* 0x000fc4000e741270 */
[----:B------:R-:W-:Y:S01]  /*1a3b0*/  SHF.R.S32.HI R75, RZ, 0x1f, R74 ;  /* 0x0000001fff4b7819 */ /* 0x000fe2000001144a */
[----:B------:R-:W-:Y:S01]  /*1a3c0*/  IMAD.X R79, R73, 0x1, R69, P6 ;  /* 0x00000001494f7824 */ /* 0x000fe200030e0645 */
[----:B------:R-:W-:Y:S01]  /*1a3d0*/  PRMT R82, R82, 0x9910, RZ ;  /* 0x0000991052527816 */ /* 0x000fe200000000ff */
[----:B------:R-:W-:Y:S01]  /*1a3e0*/  IMAD.MOV.U32 R73, RZ, RZ, R83 ;  /* 0x000000ffff497224 */ /* 0x000fe200078e0053 */
[----:B-1----:R-:W-:Y:S01]  /*1a3f0*/  IADD3 R76, P6, PT, R74, R0, RZ ;  /* 0x000000004a4c7210 */ /* 0x002fe20007fde0ff */
[----:B------:R-:W1:Y:S03]  /*1a400*/  LDCU UR10, c[0x0][0x398] ;  /* 0x00007300ff0a77ac */ /* 0x000e660008000800 */
[----:B------:R-:W-:Y:S01]  /*1a410*/  SHF.R.S32.HI R73, RZ, 0x8, R73 ;  /* 0x00000008ff497819 */ /* 0x000fe20000011449 */
[----:B------:R-:W-:Y:S01]  /*1a420*/  IMAD.X R77, R75, 0x1, R72, P6 ;  /* 0x000000014b4d7824 */ /* 0x000fe200030e0648 */
[----:B------:R0:W-:Y:S04]  /*1a430*/  @P0 STG.E.U8 desc[UR22][R78.64], R81 ;  /* 0x000000514e000986 */ /* 0x0001e8000c101116 */
[----:B------:R1:W-:Y:S01]  /*1a440*/  @P2 STG.E.U8 desc[UR22][R76.64], R73 ;  /* 0x000000494c002986 */ /* 0x0003e2000c101116 */
[----:B------:R-:W-:Y:S01]  /*1a450*/  ISETP.LT.AND P2, PT, R34, UR4, !P4 ;  /* 0x0000000422007c0c */ /* 0x000fe2000e741270 */
[----:B------:R-:W2:Y:S01]  /*1a460*/  LDCU UR4, c[0x0][0x39c] ;  /* 0x00007380ff0477ac */ /* 0x000ea20008000800 */
[----:B0-----:R-:W-:-:S02]  /*1a470*/  IADD3 R78, P6, PT, R74, R2, RZ ;  /* 0x000000024a4e7210 */ /* 0x001fc40007fde0ff */
[----:B-1----:R-:W-:Y:S01]  /*1a480*/  PRMT R73, R80, 0x9910, RZ ;  /* 0x0000991050497816 */ /* 0x002fe200000000ff */
[----:B------:R-:W-:Y:S02]  /*1a490*/  IMAD.MOV.U32 R80, RZ, RZ, R82 ;  /* 0x000000ffff507224 */ /* 0x000fe400078e0052 */
[----:B------:R-:W-:-:S03]  /*1a4a0*/  IMAD.X R79, R75, 0x1, R71, P6 ;  /* 0x000000014b4f7824 */ /* 0x000fc600030e0647 */
[----:B------:R-:W-:Y:S02]  /*1a4b0*/  SHF.R.S32.HI R80, RZ, 0x8, R80 ;  /* 0x00000008ff507819 */ /* 0x000fe40000011450 */
[----:B---3--:R-:W-:Y:S02]  /*1a4c0*/  F2FP.SATFINITE.E4M3.F32.PACK_AB_MERGE_C R83, R36, R39, RZ ;  /* 0x000000272453723e */ /* 0x008fe400048070ff */
[----:B------:R-:W3:Y:S04]  /*1a4d0*/  LDL.LU R39, [R1+0x6b0] ;  /* 0x0006b00001277983 */ /* 0x000ee80000300800 */
[----:B------:R0:W-:Y:S01]  /*1a4e0*/  @P2 STG.E.U8 desc[UR22][R78.64], R80 ;  /* 0x000000504e002986 */ /* 0x0001e2000c101116 */
[----:B------:R-:W-:-:S03]  /*1a4f0*/  F2FP.SATFINITE.E4M3.F32.PACK_AB_MERGE_C R82, R31, R30, RZ ;  /* 0x0000001e1f52723e */ /* 0x000fc600048070ff */
[----:B------:R-:W3:Y:S01]  /*1a500*/  LDL.LU R36, [R1+0x6b4] ;  /* 0x0006b40001247983 */ /* 0x000ee20000300800 */
[----:B0-----:R-:W-:Y:S02]  /*1a510*/  PRMT R79, R81, 0x9910, RZ ;  /* 0x00009910514f7816 */ /* 0x001fe400000000ff */
[----:B----4-:R-:W-:Y:S02]  /*1a520*/  F2FP.SATFINITE.E4M3.F32.PACK_AB_MERGE_C R81, R33, R32, RZ ;  /* 0x000000202151723e */ /* 0x010fe400048070ff */
[----:B------:R-:W4:Y:S04]  /*1a530*/  LDL.LU R32, [R1+0x4b0] ;  /* 0x0004b00001207983 */ /* 0x000f280000300800 */
[----:B------:R-:W4:Y:S04]  /*1a540*/  LDL.LU R33, [R1+0x4b4] ;  /* 0x0004b40001217983 */ /* 0x000f280000300800 */
[----:B------:R-:W4:Y:S04]  /*1a550*/  LDL.LU R30, [R1+0x2a8] ;  /* 0x0002a800011e7983 */ /* 0x000f280000300800 */
[----:B------:R-:W4:Y:S01]  /*1a560*/  LDL.LU R31, [R1+0x2ac] ;  /* 0x0002ac00011f7983 */ /* 0x000f220000300800 */
        /* <DEDUP_REMOVED lines=29> */
[----:B------:R-:W3:Y:S01]  /*1a740*/  LDCU UR12, c[0x0][0x398] ;  /* 0x00007300ff0c77ac */ /* 0x000ee20008000800 */
[----:B------:R-:W-:Y:S01]  /*1a750*/  ISETP.LT.AND P5, PT, R37, UR14, !P5 ;  /* 0x0000000e25007c0c */ /* 0x000fe2000efa1270 */
[----:B------:R-:W3:Y:S01]  /*1a760*/  LDCU UR14, c[0x0][0x398] ;  /* 0x00007300ff0e77ac */ /* 0x000ee20008000800 */
[----:B-1----:R-:W-:Y:S01]  /*1a770*/  IMAD.X R79, R80, 0x1, R71, P6 ;  /* 0x00000001504f7824 */ /* 0x002fe200030e0647 */
[----:B------:R-:W-:-:S05]  /*1a780*/  IADD3 R76, P6, PT, R73, R68, RZ ;  /* 0x00000044494c7210 */ /* 0x000fca0007fde0ff */
[C---:B------:R-:W-:Y:S01]  /*1a790*/  IMAD.X R77, R80.reuse, 0x1, R3, P6 ;  /* 0x00000001504d7824 */ /* 0x040fe200030e0603 */
[C---:B0-----:R-:W-:Y:S02]  /*1a7a0*/  IADD3 R74, P6, PT, R73.reuse, R70, RZ ;  /* 0x00000046494a7210 */ /* 0x041fe40007fde0ff */
[----:B------:R0:W-:Y:S01]  /*1a7b0*/  @P2 STG.E.U8 desc[UR22][R78.64], R81 ;  /* 0x000000514e002986 */ /* 0x0001e2000c101116 */
[----:B------:R-:W-:Y:S02]  /*1a7c0*/  VIADD R73, R73, UR30 ;  /* 0x0000001e49497c36 */ /* 0x000fe40008000000 */
[----:B------:R-:W-:Y:S01]  /*1a7d0*/  IMAD.X R75, R80, 0x1, R69, P6 ;  /* 0x00000001504b7824 */ /* 0x000fe200030e0645 */
[----:B------:R-:W-:Y:S01]  /*1a7e0*/  PRMT R83, R83, 0x9910, RZ ;  /* 0x0000991053537816 */ /* 0x000fe200000000ff */
[----:B------:R1:W-:Y:S01]  /*1a7f0*/  @P0 STG.E.U8 desc[UR22][R76.64], R82 ;  /* 0x000000524c000986 */ /* 0x0003e2000c101116 */
[----:B------:R-:W-:Y:S01]  /*1a800*/  ISETP.LT.AND P0, PT, R67, UR9, !P1 ;  /* 0x0000000943007c0c */ /* 0x000fe2000cf01270 */
[----:B------:R-:W2:Y:S02]  /*1a810*/  LDCU UR9, c[0x0][0x398] ;  /* 0x00007300ff0977ac */ /* 0x000ea40008000800 */
[----:B------:R1:W-:Y:S01]  /*1a820*/  @P5 STG.E.U8 desc[UR22][R74.64], R84 ;  /* 0x000000544a005986 */ /* 0x0003e2000c101116 */
[----:B------:R-:W-:Y:S01]  /*1a830*/  ISETP.LT.AND P5, PT, R34, UR10, !P1 ;  /* 0x0000000a22007c0c */ /* 0x000fe2000cfa1270 */
[----:B0-----:R-:W-:Y:S01]  /*1a840*/  VIADD R79, R66, 0x2c ;  /* 0x0000002c424f7836 */ /* 0x001fe20000000000 */
[----:B------:R-:W-:Y:S01]  /*1a850*/  PRMT R80, R81, 0x9910, RZ ;  /* 0x0000991051507816 */ /* 0x000fe200000000ff */
[----:B------:R-:W-:Y:S01]  /*1a860*/  IMAD.MOV.U32 R81, RZ, RZ, R83 ;  /* 0x000000ffff517224 */ /* 0x000fe200078e0053 */
[----:B------:R-:W-:Y:S01]  /*1a870*/  SHF.R.S32.HI R78, RZ, 0x1f, R73 ;  /* 0x0000001fff4e7819 */ /* 0x000fe20000011449 */
[----:B------:R-:W0:Y:S01]  /*1a880*/  LDCU UR10, c[0x0][0x398] ;  /* 0x00007300ff0a77ac */ /* 0x000e220008000800 */
[----:B-1----:R-:W-:-:S02]  /*1a890*/  IADD3 R76, P2, PT, R73, R0, RZ ;  /* 0x00000000494c7210 */ /* 0x002fc40007f5e0ff */
[----:B------:R-:W-:-:S03]  /*1a8a0*/  IADD3 R74, P6, PT, R73, R2, RZ ;  /* 0x00000002494a7210 */ /* 0x000fc60007fde0ff */
[C---:B------:R-:W-:Y:S01]  /*1a8b0*/  IMAD.X R77, R78.reuse, 0x1, R72, P2 ;  /* 0x000000014e4d7824 */ /* 0x040fe200010e0648 */
[----:B------:R-:W-:Y:S02]  /*1a8c0*/  SHF.R.S32.HI R81, RZ, 0x8, R81 ;  /* 0x00000008ff517819 */ /* 0x000fe40000011451 */
[----:B------:R-:W-:Y:S01]  /*1a8d0*/  SHF.R.S32.HI R80, RZ, 0x8, R80 ;  /* 0x00000008ff507819 */ /* 0x000fe20000011450 */
[----:B------:R-:W-:Y:S01]  /*1a8e0*/  IMAD.X R75, R78, 0x1, R71, P6 ;  /* 0x000000014e4b7824 */ /* 0x000fe200030e0647 */
[----:B---3--:R-:W-:Y:S01]  /*1a8f0*/  ISETP.LT.AND P6, PT, R35, UR12, !P1 ;  /* 0x0000000c23007c0c */ /* 0x008fe2000cfc1270 */
[----:B------:R1:W-:Y:S01]  /*1a900*/  @P0 STG.E.U8 desc[UR22][R76.64], R81 ;  /* 0x000000514c000986 */ /* 0x0003e2000c101116 */
[----:B------:R-:W-:Y:S01]  /*1a910*/  ISETP.GE.AND P2, PT, R79, UR4, PT ;  /* 0x000000044f007c0c */ /* 0x000fe2000bf46270 */
[----:B------:R-:W3:Y:S02]  /*1a920*/  LDCU UR4, c[0x0][0x39c] ;  /* 0x00007380ff0477ac */ /* 0x000ee40008000800 */
[----:B------:R0:W-:Y:S01]  /*1a930*/  @P5 STG.E.U8 desc[UR22][R74.64], R80 ;  /* 0x000000504a005986 */ /* 0x0001e2000c101116 */
[----:B------:R-:W-:Y:S01]  /*1a940*/  F2FP.SATFINITE.E4M3.F32.PACK_AB_MERGE_C R83, R36, R39, RZ ;  /* 0x000000272453723e */ /* 0x000fe200048070ff */
[----:B------:R-:W2:Y:S01]  /*1a950*/  LDCU UR12, c[0x0][0x398] ;  /* 0x00007300ff0c77ac */ /* 0x000ea20008000800 */
[----:B-1----:R-:W-:Y:S01]  /*1a960*/  PRMT R76, R82, 0x9910, RZ ;  /* 0x00009910524c7816 */ /* 0x002fe200000000ff */
[----:B0-----:R-:W-:Y:S01]  /*1a970*/  VIADD R75, R66, 0x2d ;  /* 0x0000002d424b7836 */ /* 0x001fe20000000000 */
[----:B------:R-:W-:-:S02]  /*1a980*/  IADD3 R74, P5, PT, R73, R68, RZ ;  /* 0x00000044494a7210 */ /* 0x000fc40007fbe0ff */
[----:B------:R-:W-:Y:S02]  /*1a990*/  SHF.R.S32.HI R76, RZ, 0x8, R76 ;  /* 0x00000008ff4c7819 */ /* 0x000fe4000001144c */
[----:B------:R-:W-:Y:S01]  /*1a9a0*/  ISETP.GE.AND P0, PT, R75, UR6, PT ;  /* 0x000000064b007c0c */ /* 0x000fe2000bf06270 */
[----:B------:R-:W-:Y:S01]  /*1a9b0*/  IMAD.X R75, R78, 0x1, R3, P5 ;  /* 0x000000014e4b7824 */ /* 0x000fe200028e0603 */
[----:B------:R-:W-:Y:S02]  /*1a9c0*/  ISETP.LT.AND P5, PT, R37, UR14, !P1 ;  /* 0x0000000e25007c0c */ /* 0x000fe4000cfa1270 */
[----:B------:R-:W-:Y:S01]  /*1a9d0*/  PRMT R77, R84, 0x9910, RZ ;  /* 0x00009910544d7816 */ /* 0x000fe200000000ff */
[----:B------:R-:W-:Y:S01]  /*1a9e0*/  VIADD R79, R66, 0x2e ;  /* 0x0000002e424f7836 */ /* 0x000fe20000000000 */
[----:B------:R0:W-:Y:S01]  /*1a9f0*/  @P6 STG.E.U8 desc[UR22][R74.64], R76 ;  /* 0x0000004c4a006986 */ /* 0x0001e2000c101116 */
[----:B------:R-:W-:Y:S01]  /*1aa00*/  F2FP.SATFINITE.E4M3.F32.PACK_AB_MERGE_C R81, R40, R43, RZ ;  /* 0x0000002b2851723e */ /* 0x000fe200048070ff */
[----:B------:R-:W1:Y:S01]  /*1aa10*/  LDCU UR6, c[0x0][0x398] ;  /* 0x00007300ff0677ac */ /* 0x000e620008000800 */
[----:B------:R-:W-:-:S02]  /*1aa20*/  SHF.R.S32.HI R77, RZ, 0x8, R77 ;  /* 0x00000008ff4d7819 */ /* 0x000fc4000001144d */
[----:B--2---:R-:W-:Y:S01]  /*1aa30*/  F2FP.SATFINITE.E4M3.F32.PACK_AB_MERGE_C R80, R29, R28, RZ ;  /* 0x0000001c1d50723e */ /* 0x004fe200048070ff */
[----:B------:R-:W2:Y:S01]  /*1aa40*/  LDCU UR14, c[0x0][0x398] ;  /* 0x00007300ff0e77ac */ /* 0x000ea20008000800 */
[C---:B0-----:R-:W-:Y:S01]  /*1aa50*/  IADD3 R74, P1, PT, R73.reuse, R70, RZ ;  /* 0x00000046494a7210 */ /* 0x041fe20007f3e0ff */
[----:B------:R-:W-:-:S04]  /*1aa60*/  VIADD R73, R73, UR30 ;  /* 0x0000001e49497c36 */ /* 0x000fc80008000000 */
[----:B------:R-:W-:Y:S01]  /*1aa70*/  IMAD.X R75, R78, 0x1, R69, P1 ;  /* 0x000000014e4b7824 */ /* 0x000fe200008e0645 */
[----:B------:R-:W-:Y:S01]  /*1aa80*/  ISETP.LT.AND P1, PT, R67, UR9, !P3 ;  /* 0x0000000943007c0c */ /* 0x000fe2000df21270 */
[----:B------:R-:W0:Y:S01]  /*1aa90*/  LDCU UR9, c[0x0][0x398] ;  /* 0x00007300ff0977ac */ /* 0x000e220008000800 */
[----:B------:R-:W-:Y:S02]  /*1aaa0*/  SHF.R.S32.HI R78, RZ, 0x1f, R73 ;  /* 0x0000001fff4e7819 */ /* 0x000fe40000011449 */
[----:B------:R-:W-:Y:S01]  /*1aab0*/  IADD3 R76, P6, PT, R73, R0, RZ ;  /* 0x00000000494c7210 */ /* 0x000fe20007fde0ff */
[----:B------:R1:W-:Y:S04]  /*1aac0*/  @P5 STG.E.U8 desc[UR22][R74.64], R77 ;  /* 0x0000004d4a005986 */ /* 0x0003e8000c101116 */
[----:B-1----:R-:W-:-:S05]  /*1aad0*/  IMAD.X R77, R78, 0x1, R72, P6 ;  /* 0x000000014e4d7824 */ /* 0x002fca00030e0648 */
[----:B------:R1:W-:Y:S01]  /*1aae0*/  @P1 STG.E.U8 desc[UR22][R76.64], R81 ;  /* 0x000000514c001986 */ /* 0x0003e2000c101116 */
[----:B---3--:R-:W-:Y:S01]  /*1aaf0*/  ISETP.GE.AND P1, PT, R79, UR4, PT ;  /* 0x000000044f007c0c */ /* 0x008fe2000bf26270 */
[----:B------:R-:W3:Y:S01]  /*1ab00*/  LDCU UR4, c[0x0][0x398] ;  /* 0x00007300ff0477ac */ /* 0x000ee20008000800 */
[----:B----4-:R-:W-:Y:S02]  /*1ab10*/  F2FP.SATFINITE.E4M3.F32.PACK_AB_MERGE_C R79, R31, R30, RZ ;  /* 0x0000001e1f4f723e */ /* 0x010fe400048070ff */
[----:B------:R-:W4:Y:S04]  /*1ab20*/  LDL.LU R30, [R1+0x2b0] ;  /* 0x0002b000011e7983 */ /* 0x000f280000300800 */
[----:B------:R-:W4:Y:S04]  /*1ab30*/  LDL.LU R31, [R1+0x2b4] ;  /* 0x0002b400011f7983 */ /* 0x000f280000300800 */
[----:B------:R-:W2:Y:S04]  /*1ab40*/  LDL.LU R28, [R1+0xb0] ;  /* 0x0000b000011c7983 */ /* 0x000ea80000300800 */
[----:B------:R-:W2:Y:S01]  /*1ab50*/  LDL.LU R29, [R1+0xb4] ;  /* 0x0000b400011d7983 */ /* 0x000ea20000300800 */
[----:B------:R-:W-:Y:S01]  /*1ab60*/  ISETP.LT.AND P5, PT, R34, UR10, !P3 ;  /* 0x0000000a22007c0c */ /* 0x000fe2000dfa1270 */
[----:B------:R-:W3:Y:S01]  /*1ab70*/  LDCU UR10, c[0x0][0x398] ;  /* 0x00007300ff0a77ac */ /* 0x000ee20008000800 */
[----:B------:R-:W-:-:S02]  /*1ab80*/  IADD3 R74, P6, PT, R73, R2, RZ ;  /* 0x00000002494a7210 */ /* 0x000fc40007fde0ff */
[----:B------:R-:W-:Y:S02]  /*1ab90*/  F2FP.SATFINITE.E4M3.F32.PACK_AB_MERGE_C R82, R38, R41, RZ ;  /* 0x000000292652723e */ /* 0x000fe400048070ff */
[----:B-1----:R-:W-:Y:S01]  /*1aba0*/  PRMT R81, R81, 0x9910, RZ ;  /* 0x0000991051517816 */ /* 0x002fe200000000ff */
[----:B------:R-:W-:Y:S01]  /*1abb0*/  IMAD.X R75, R78, 0x1, R71, P6 ;  /* 0x000000014e4b7824 */ /* 0x000fe200030e0647 */
[----:B------:R-:W-:Y:S01]  /*1abc0*/  ISETP.LT.AND P6, PT, R35, UR6, !P3 ;  /* 0x0000000623007c0c */ /* 0x000fe2000dfc1270 */
[----:B------:R-:W1:Y:S01]  /*1abd0*/  LDCU UR6, c[0x0][0x398] ;  /* 0x00007300ff0677ac */ /* 0x000e620008000800 */
[----:B------:R-:W2:Y:S04]  /*1abe0*/  LDL.LU R41, [R1+0x6b8] ;  /* 0x0006b80001297983 */ /* 0x000ea80000300800 */
[----:B------:R3:W-:Y:S01]  /*1abf0*/  @P5 STG.E.U8 desc[UR22][R74.64], R82 ;  /* 0x000000524a005986 */ /* 0x0007e2000c101116 */
[----:B0-----:R-:W-:Y:S01]  /*1ac00*/  ISETP.LT.AND P3, PT, R37, UR9, !P3 ;  /* 0x0000000925007c0c */ /* 0x001fe2000df61270 */
[----:B------:R-:W0:Y:S02]  /*1ac10*/  LDCU UR9, c[0x0][0x398] ;  /* 0x00007300ff0977ac */ /* 0x000e240008000800 */
[----:B------:R-:W2:Y:S01]  /*1ac20*/  LDL.LU R38, [R1+0x6bc] ;  /* 0x0006bc0001267983 */ /* 0x000ea20000300800 */
[----:B------:R-:W-:-:S03]  /*1ac30*/  F2FP.SATFINITE.E4M3.F32.PACK_AB_MERGE_C R84, R33, R32, RZ ;  /* 0x000000202154723e */ /* 0x000fc600048070ff */
[----:B------:R-:W2:Y:S01]  /*1ac40*/  LDL.LU R39, [R1+0x4b8] ;  /* 0x0004b80001277983 */ /* 0x000ea20000300800 */
[----:B---3--:R-:W-:-:S03]  /*1ac50*/  IADD3 R74, P5, PT, R73, R68, RZ ;  /* 0x00000044494a7210 */ /* 0x008fc60007fbe0ff */
[----:B------:R-:W3:Y:S02]  /*1ac60*/  LDL.LU R36, [R1+0x4bc] ;  /* 0x0004bc0001247983 */ /* 0x000ee40000300800 */
[----:B------:R-:W-:Y:S01]  /*1ac70*/  IMAD.X R75, R78, 0x1, R3, P5 ;  /* 0x000000014e4b7824 */ /* 0x000fe200028e0603 */
[----:B------:R-:W-:Y:S01]  /*1ac80*/  ISETP.LT.AND P5, PT, R67, UR10, !P4 ;  /* 0x0000000a43007c0c */ /* 0x000fe2000e7a1270 */
[----:B------:R-:W0:Y:S01]  /*1ac90*/  LDCU UR10, c[0x0][0x398] ;  /* 0x00007300ff0a77ac */ /* 0x000e220008000800 */
[----:B------:R-:W-:Y:S01]  /*1aca0*/  PRMT R82, R82, 0x9910, RZ ;  /* 0x0000991052527816 */ /* 0x000fe200000000ff */
[----:B------:R-:W3:Y:S04]  /*1acb0*/  LDL.LU R32, [R1+0x2b8] ;  /* 0x0002b80001207983 */ /* 0x000ee80000300800 */
[----:B------:R0:W-:Y:S01]  /*1acc0*/  @P6 STG.E.U8 desc[UR22][R74.64], R79 ;  /* 0x0000004f4a006986 */ /* 0x0001e2000c101116 */
[C---:B------:R-:W-:Y:S01]  /*1acd0*/  IADD3 R76, P6, PT, R73.reuse, R70, RZ ;  /* 0x00000046494c7210 */ /* 0x040fe20007fde0ff */
[----:B------:R-:W-:-:S02]  /*1ace0*/  VIADD R73, R73, UR30 ;  /* 0x0000001e49497c36 */ /* 0x000fc40008000000 */
[----:B------:R-:W3:Y:S02]  /*1acf0*/  LDL.LU R33, [R1+0x2bc] ;  /* 0x0002bc0001217983 */ /* 0x000ee40000300800 */
[----:B------:R-:W-:Y:S01]  /*1ad00*/  IMAD.X R77, R78, 0x1, R69, P6 ;  /* 0x000000014e4d7824 */ /* 0x000fe200030e0645 */
[----:B------:R-:W-:Y:S02]  /*1ad10*/  SHF.R.S32.HI R78, RZ, 0x1f, R73 ;  /* 0x0000001fff4e7819 */ /* 0x000fe40000011449 */
[----:B0-----:R-:W-:Y:S02]  /*1ad20*/  IADD3 R74, P6, PT, R73, R0, RZ ;  /* 0x00000000494a7210 */ /* 0x001fe40007fde0ff */
[----:B------:R0:W-:Y:S01]  /*1ad30*/  @P3 STG.E.U8 desc[UR22][R76.64], R80 ;  /* 0x000000504c003986 */ /* 0x0001e2000c101116 */
[----:B------:R-:W-:Y:S01]  /*1ad40*/  ISETP.LT.AND P3, PT, R34, UR4, !P4 ;  /* 0x0000000422007c0c */ /* 0x000fe2000e761270 */
[----:B------:R-:W1:Y:S01]  /*1ad50*/  LDCU UR4, c[0x0][0x39c] ;  /* 0x00007380ff0477ac */ /* 0x000e620008000800 */
[----:B------:R-:W-:Y:S01]  /*1ad60*/  IMAD.X R75, R78, 0x1, R72, P6 ;  /* 0x000000014e4b7824 */ /* 0x000fe200030e0648 */
[----:B0-----:R-:W-:-:S05]  /*1ad70*/  SHF.R.S32.HI R76, RZ, 0x8, R81 ;  /* 0x00000008ff4c7819 */ /* 0x001fca0000011451 */
[----:B------:R0:W-:Y:S01]  /*1ad80*/  @P5 STG.E.U8 desc[UR22][R74.64], R76 ;  /* 0x0000004c4a005986 */ /* 0x0001e2000c101116 */
[----:B-1----:R-:W-:Y:S01]  /*1ad90*/  ISETP.LT.AND P5, PT, R35, UR6, !P4 ;  /* 0x0000000623007c0c */ /* 0x002fe2000e7a1270 */
        /* <DEDUP_REMOVED lines=11> */
[----:B------:R-:W-:Y:S01]  /*1ae50*/  ISETP.LT.AND P6, PT, R37, UR9, !P4 ;  /* 0x0000000925007c0c */ /* 0x000fe2000e7c1270 */
[----:B------:R-:W-:Y:S02]  /*1ae60*/  VIADD R79, R66, 0x2f ;  /* 0x0000002f424f7836 */ /* 0x000fe40000000000 */
[----:B------:R0:W-:Y:S01]  /*1ae70*/  @P5 STG.E.U8 desc[UR22][R74.64], R76 ;  /* 0x0000004c4a005986 */ /* 0x0001e2000c101116 */
[----:B------:R-:W-:Y:S01]  /*1ae80*/  ISETP.LT.AND P4, PT, R67, UR10, !P2 ;  /* 0x0000000a43007c0c */ /* 0x000fe2000d781270 */
[----:B------:R-:W1:Y:S01]  /*1ae90*/  LDCU UR9, c[0x0][0x398] ;  /* 0x00007300ff0977ac */ /* 0x000e620008000800 */
[----:B------:R-:W1:Y:S01]  /*1aea0*/  LDCU UR10, c[0x0][0x398] ;  /* 0x00007300ff0a77ac */ /* 0x000e620008000800 */
[----:B0-----:R-:W-:Y:S01]  /*1aeb0*/  IADD3 R76, P3, PT, R73, R70, RZ ;  /* 0x00000046494c7210 */ /* 0x001fe20007f7e0ff */
[----:B------:R-:W-:-:S02]  /*1aec0*/  IMAD.MOV.U32 R75, RZ, RZ, R80 ;  /* 0x000000ffff4b7224 */ /* 0x000fc400078e0050 */
        /* <DEDUP_REMOVED lines=10> */
[----:B----4-:R-:W-:Y:S02]  /*1af70*/  F2FP.SATFINITE.E4M3.F32.PACK_AB_MERGE_C R79, R31, R30, RZ ;  /* 0x0000001e1f4f723e */ /* 0x010fe400048070ff */
[----:B------:R-:W4:Y:S04]  /*1af80*/  LDL.LU R30, [R1+0x6c0] ;  /* 0x0006c000011e7983 */ /* 0x000f280000300800 */
[----:B------:R-:W4:Y:S01]  /*1af90*/  LDL.LU R31, [R1+0x6c4] ;  /* 0x0006c400011f7983 */ /* 0x000f220000300800 */
        /* <DEDUP_REMOVED lines=13> */
[----:B-1----:R-:W-:Y:S01]  /*1b070*/  ISETP.GE.AND P3, PT, R75, UR6, PT ;  /* 0x000000064b007c0c */ /* 0x002fe2000bf66270 */
[----:B------:R-:W1:Y:S01]  /*1b080*/  LDCU UR6, c[0x0][0x398] ;  /* 0x00007300ff0677ac */ /* 0x000e620008000800 */
[----:B------:R-:W-:Y:S01]  /*1b090*/  IMAD.X R75, R78, 0x1, R3, P6 ;  /* 0x000000014e4b7824 */ /* 0x000fe200030e0603 */
[----:B------:R-:W-:Y:S01]  /*1b0a0*/  PRMT R81, R83, 0x9910, RZ ;  /* 0x0000991053517816 */ /* 0x000fe200000000ff */
[----:B------:R-:W1:Y:S03]  /*1b0b0*/  LDCU UR16, c[0x0][0x398] ;  /* 0x00007300ff1077ac */ /* 0x000e660008000800 */
[----:B------:R1:W-:Y:S01]  /*1b0c0*/  @P5 STG.E.U8 desc[UR22][R74.64], R79 ;  /* 0x0000004f4a005986 */ /* 0x0003e2000c101116 */
[----:B------:R-:W-:Y:S01]  /*1b0d0*/  ISETP.LT.AND P5, PT, R67, UR9, !P0 ;  /* 0x0000000943007c0c */ /* 0x000fe2000c7a1270 */
[----:B------:R-:W3:Y:S01]  /*1b0e0*/  LDCU UR9, c[0x0][0x398] ;  /* 0x00007300ff0977ac */ /* 0x000ee20008000800 */
[C---:B0-----:R-:W-:Y:S01]  /*1b0f0*/  IADD3 R76, P6, PT, R73.reuse, R70, RZ ;  /* 0x00000046494c7210 */ /* 0x041fe20007fde0ff */
[----:B------:R-:W-:-:S04]  /*1b100*/  VIADD R73, R73, UR30 ;  /* 0x0000001e49497c36 */ /* 0x000fc80008000000 */
[----:B------:R-:W-:Y:S01]  /*1b110*/  IMAD.X R77, R78, 0x1, R69, P6 ;  /* 0x000000014e4d7824 */ /* 0x000fe200030e0645 */
[----:B------:R-:W-:Y:S02]  /*1b120*/  SHF.R.S32.HI R78, RZ, 0x1f, R73 ;  /* 0x0000001fff4e7819 */ /* 0x000fe40000011449 */
[----:B-1----:R-:W-:Y:S02]  /*1b130*/  IADD3 R74, P6, PT, R73, R0, RZ ;  /* 0x00000000494a7210 */ /* 0x002fe40007fde0ff */
        /* <DEDUP_REMOVED lines=19> */
[----:B---3--:R-:W-:Y:S01]  /*1b270*/  ISETP.LT.AND P0, PT, R37, UR9, !P0 ;  /* 0x0000000925007c0c */ /* 0x008fe2000c701270 */
[----:B------:R-:W3:Y:S01]  /*1b280*/  LDCU UR9, c[0x0][0x398] ;  /* 0x00007300ff0977ac */ /* 0x000ee20008000800 */
[----:B------:R-:W-:Y:S01]  /*1b290*/  PRMT R80, R80, 0x9910, RZ ;  /* 0x0000991050507816 */ /* 0x000fe200000000ff */
[----:B------:R-:W3:Y:S01]  /*1b2a0*/  LDCU UR4, c[0x0][0x39c] ;  /* 0x00007380ff0477ac */ /* 0x000ee20008000800 */
[----:B0-----:R-:W-:-:S05]  /*1b2b0*/  SHF.R.S32.HI R76, RZ, 0x8, R81 ;  /* 0x00000008ff4c7819 */ /* 0x001fca0000011451 */
[----:B------:R0:W-:Y:S01]  /*1b2c0*/  @P5 STG.E.U8 desc[UR22][R74.64], R76 ;  /* 0x0000004c4a005986 */ /* 0x0001e2000c101116 */
[----:B-1----:R-:W-:Y:S01]  /*1b2d0*/  ISETP.LT.AND P5, PT, R67, UR6, !P1 ;  /* 0x0000000643007c0c */ /* 0x002fe2000cfa1270 */
        /* <DEDUP_REMOVED lines=13> */
[----:B------:R-:W1:Y:S01]  /*1b3b0*/  LDCU UR10, c[0x0][0x398] ;  /* 0x00007300ff0a77ac */ /* 0x000e620008000800 */
[----:B------:R1:W-:Y:S01]  /*1b3c0*/  @P5 STG.E.U8 desc[UR22][R74.64], R81 ;  /* 0x000000514a005986 */ /* 0x0003e2000c101116 */
[----:B---3--:R-:W-:Y:S01]  /*1b3d0*/  ISETP.LT.AND P5, PT, R35, UR9, !P1 ;  /* 0x0000000923007c0c */ /* 0x008fe2000cfa1270 */
[----:B------:R-:W3:Y:S01]  /*1b3e0*/  LDCU UR9, c[0x0][0x398] ;  /* 0x00007300ff0977ac */ /* 0x000ee20008000800 */
[----:B0-----:R-:W-:-:S05]  /*1b3f0*/  IADD3 R76, P6, PT, R73, R2, RZ ;  /* 0x00000002494c7210 */ /* 0x001fca0007fde0ff */
[----:B------:R-:W-:Y:S01]  /*1b400*/  IMAD.X R77, R79, 0x1, R71, P6 ;  /* 0x000000014f4d7824 */ /* 0x000fe200030e0647 */
[----:B-1----:R-:W-:Y:S02]  /*1b410*/  IADD3 R74, P6, PT, R73, R68, RZ ;  /* 0x00000044494a7210 */ /* 0x002fe40007fde0ff */
[----:B------:R-:W-:Y:S02]  /*1b420*/  F2FP.SATFINITE.E4M3.F32.PACK_AB_MERGE_C R80, R33, R32, RZ ;  /* 0x000000202150723e */ /* 0x000fe400048070ff */
[----:B------:R-:W-:Y:S01]  /*1b430*/  @P0 STG.E.U8 desc[UR22][R76.64], R82 ;  /* 0x000000524c000986 */ /* 0x000fe2000c101116 */
[----:B------:R-:W-:Y:S01]  /*1b440*/  IMAD.X R75, R79, 0x1, R3, P6 ;  /* 0x000000014f4b7824 */ /* 0x000fe200030e0603 */
[----:B------:R-:W-:Y:S02]  /*1b450*/  ISETP.GE.AND P0, PT, R78, UR4, PT ;  /* 0x000000044e007c0c */ /* 0x000fe4000bf06270 */
[----:B------:R-:W3:Y:S01]  /*1b460*/  LDL.LU R32, [R1+0x4c0] ;  /* 0x0004c00001207983 */ /* 0x000ee20000300800 */
[C---:B------:R-:W-:Y:S01]  /*1b470*/  IADD3 R78, P6, PT, R73.reuse, R70, RZ ;  /* 0x00000046494e7210 */ /* 0x040fe20007fde0ff */
[----:B------:R-:W0:Y:S02]  /*1b480*/  LDCU UR4, c[0x0][0x398] ;  /* 0x00007300ff0477ac */ /* 0x000e240008000800 */
[----:B------:R1:W-:Y:S04]  /*1b490*/  @P5 STG.E.U8 desc[UR22][R74.64], R80 ;  /* 0x000000504a005986 */ /* 0x0003e8000c101116 */
[----:B------:R-:W3:Y:S01]  /*1b4a0*/  LDL.LU R33, [R1+0x4c4] ;  /* 0x0004c40001217983 */ /* 0x000ee20000300800 */
[----:B-1----:R-:W-:Y:S01]  /*1b4b0*/  VIADD R74, R73, UR30 ;  /* 0x0000001e494a7c36 */ /* 0x002fe20008000000 */
[----:B------:R-:W-:-:S02]  /*1b4c0*/  PRMT R73, R81, 0x9910, RZ ;  /* 0x0000991051497816 */ /* 0x000fc400000000ff */
[----:B----4-:R-:W-:Y:S02]  /*1b4d0*/  F2FP.SATFINITE.E4M3.F32.PACK_AB_MERGE_C R84, R31, R30, RZ ;  /* 0x0000001e1f54723e */ /* 0x010fe400048070ff */
[----:B------:R-:W4:Y:S04]  /*1b4e0*/  LDL.LU R30, [R1+0x2c0] ;  /* 0x0002c000011e7983 */ /* 0x000f280000300800 */
[----:B------:R-:W4:Y:S01]  /*1b4f0*/  LDL.LU R31, [R1+0x2c4] ;  /* 0x0002c400011f7983 */ /* 0x000f220000300800 */
[----:B--2---:R-:W-:-:S03]  /*1b500*/  F2FP.SATFINITE.E4M3.F32.PACK_AB_MERGE_C R81, R29, R28, RZ ;  /* 0x0000001c1d51723e */ /* 0x004fc600048070ff */
[----:B------:R-:W2:Y:S04]  /*1b510*/  LDL.LU R28, [R1+0xc0] ;  /* 0x0000c000011c7983 */ /* 0x000ea80000300800 */
[----:B------:R-:W2:Y:S01]  /*1b520*/  LDL.LU R29, [R1+0xc4] ;  /* 0x0000c400011d7983 */ /* 0x000ea20000300800 */
[----:B------:R-:W-:Y:S01]  /*1b530*/  ISETP.LT.AND P1, PT, R37, UR6, !P1 ;  /* 0x0000000625007c0c */ /* 0x000fe2000cf21270 */
[----:B------:R-:W-:Y:S01]  /*1b540*/  IMAD.X R79, R79, 0x1, R69, P6 ;  /* 0x000000014f4f7824 */ /* 0x000fe200030e0645 */
[----:B---3--:R-:W-:Y:S01]  /*1b550*/  ISETP.LT.AND P5, PT, R67, UR9, !P4 ;  /* 0x0000000943007c0c */ /* 0x008fe2000e7a1270 */
[----:B------:R-:W1:Y:S01]  /*1b560*/  LDCU UR6, c[0x0][0x398] ;  /* 0x00007300ff0677ac */ /* 0x000e620008000800 */
[----:B------:R-:W-:Y:S02]  /*1b570*/  SHF.R.S32.HI R75, RZ, 0x1f, R74 ;  /* 0x0000001fff4b7819 */ /* 0x000fe4000001144a */
[----:B------:R-:W-:Y:S01]  /*1b580*/  IADD3 R76, P6, PT, R74, R0, RZ ;  /* 0x000000004a4c7210 */ /* 0x000fe20007fde0ff */
[----:B------:R-:W3:Y:S01]  /*1b590*/  LDCU UR9, c[0x0][0x398] ;  /* 0x00007300ff0977ac */ /* 0x000ee20008000800 */
        /* <DEDUP_REMOVED lines=33> */
[----:B---3--:R-:W-:Y:S01]  /*1b7b0*/  ISETP.LT.AND P1, PT, R67, UR9, !P3 ;  /* 0x0000000943007c0c */ /* 0x008fe2000df21270 */
[----:B------:R-:W1:Y:S03]  /*1b7c0*/  LDCU UR9, c[0x0][0x398] ;  /* 0x00007300ff0977ac */ /* 0x000e660008000800 */
[----:B------:R-:W-:-:S02]  /*1b7d0*/  SHF.R.S32.HI R80, RZ, 0x1f, R73 ;  /* 0x0000001fff507819 */ /* 0x000fc40000011449 */
[C---:B------:R-:W-:Y:S02]  /*1b7e0*/  IADD3 R76, P6, PT, R73.reuse, R0, RZ ;  /* 0x00000000494c7210 */ /* 0x040fe40007fde0ff */
[----:B------:R-:W-:Y:S01]  /*1b7f0*/  ISETP.LT.AND P5, PT, R34, UR12, !P3 ;  /* 0x0000000c22007c0c */ /* 0x000fe2000dfa1270 */
[----:B------:R-:W3:Y:S02]  /*1b800*/  LDCU UR12, c[0x0][0x398] ;  /* 0x00007300ff0c77ac */ /* 0x000ee40008000800 */
[C---:B------:R-:W-:Y:S01]  /*1b810*/  IMAD.X R77, R80.reuse, 0x1, R72, P6 ;  /* 0x00000001504d7824 */ /* 0x040fe200030e0648 */
[----:B------:R-:W-:Y:S02]  /*1b820*/  IADD3 R74, P6, PT, R73, R2, RZ ;  /* 0x00000002494a7210 */ /* 0x000fe40007fde0ff */
[----:B------:R-:W-:Y:S02]  /*1b830*/  F2FP.SATFINITE.E4M3.F32.PACK_AB_MERGE_C R83, R33, R32, RZ ;  /* 0x000000202153723e */ /* 0x000fe400048070ff */
[----:B------:R-:W3:Y:S01]  /*1b840*/  LDL.LU R32, [R1+0x4c8] ;  /* 0x0004c80001207983 */ /* 0x000ee20000300800 */
[----:B------:R-:W-:Y:S01]  /*1b850*/  IMAD.X R75, R80, 0x1, R71, P6 ;  /* 0x00000001504b7824 */ /* 0x000fe200030e0647 */
[----:B----4-:R-:W-:-:S02]  /*1b860*/  F2FP.SATFINITE.E4M3.F32.PACK_AB_MERGE_C R82, R31, R30, RZ ;  /* 0x0000001e1f52723e */ /* 0x010fc400048070ff */
[----:B------:R-:W-:Y:S01]  /*1b870*/  @P1 STG.E.U8 desc[UR22][R76.64], R84 ;  /* 0x000000544c001986 */ /* 0x000fe2000c101116 */
[----:B------:R-:W-:-:S03]  /*1b880*/  PRMT R78, R83, 0x9910, RZ ;  /* 0x00009910534e7816 */ /* 0x000fc600000000ff */
[----:B------:R-:W3:Y:S04]  /*1b890*/  LDL.LU R33, [R1+0x4cc] ;  /* 0x0004cc0001217983 */ /* 0x000ee80000300800 */
[----:B------:R4:W-:Y:S04]  /*1b8a0*/  @P5 STG.E.U8 desc[UR22][R74.64], R83 ;  /* 0x000000534a005986 */ /* 0x0009e8000c101116 */
[----:B------:R-:W3:Y:S04]  /*1b8b0*/  LDL.LU R30, [R1+0x2c8] ;  /* 0x0002c800011e7983 */ /* 0x000ee80000300800 */
[----:B------:R-:W3:Y:S01]  /*1b8c0*/  LDL.LU R31, [R1+0x2cc] ;  /* 0x0002cc00011f7983 */ /* 0x000ee20000300800 */
[----:B------:R-:W-:Y:S01]  /*1b8d0*/  ISETP.LT.AND P1, PT, R35, UR10, !P3 ;  /* 0x0000000a23007c0c */ /* 0x000fe2000df21270 */
[----:B------:R-:W0:Y:S01]  /*1b8e0*/  LDCU UR10, c[0x0][0x398] ;  /* 0x00007300ff0a77ac */ /* 0x000e220008000800 */
[----:B------:R-:W-:Y:S01]  /*1b8f0*/  ISETP.LT.AND P3, PT, R37, UR14, !P3 ;  /* 0x0000000e25007c0c */ /* 0x000fe2000df61270 */
[----:B----4-:R-:W-:Y:S01]  /*1b900*/  VIADD R75, R66, 0x34 ;  /* 0x00000034424b7836 */ /* 0x010fe20000000000 */
[----:B------:R-:W-:Y:S01]  /*1b910*/  IADD3 R76, P5, PT, R73, R68, RZ ;  /* 0x00000044494c7210 */ /* 0x000fe20007fbe0ff */
[----:B------:R-:W4:Y:S01]  /*1b920*/  LDCU UR14, c[0x0][0x398] ;  /* 0x00007300ff0e77ac */ /* 0x000f220008000800 */
        /* <DEDUP_REMOVED lines=18> */
[----:B----4-:R-:W-:Y:S01]  /*1ba50*/  IADD3 R76, P6, PT, R73, R0, RZ ;  /* 0x00000000494c7210 */ /* 0x010fe20007fde0ff */
[----:B------:R-:W4:Y:S04]  /*1ba60*/  LDL.LU R36, [R1+0x6d4] ;  /* 0x0006d40001247983 */ /* 0x000f280000300800 */
[----:B------:R-:W-:Y:S01]  /*1ba70*/  IMAD.X R77, R79, 0x1, R72, P6 ;  /* 0x000000014f4d7824 */ /* 0x000fe200030e0648 */
[----:B------:R-:W-:-:S02]  /*1ba80*/  IADD3 R74, P6, PT, R73, R2, RZ ;  /* 0x00000002494a7210 */ /* 0x000fc40007fde0ff */
[----:B------:R-:W-:Y:S02]  /*1ba90*/  SHF.R.S32.HI R80, RZ, 0x8, R80 ;  /* 0x00000008ff507819 */ /* 0x000fe40000011450 */
[----:B------:R-:W-:Y:S01]  /*1baa0*/  SHF.R.S32.HI R78, RZ, 0x8, R78 ;  /* 0x00000008ff4e7819 */ /* 0x000fe2000001144e */
[----:B------:R-:W-:Y:S02]  /*1bab0*/  IMAD.X R75, R79, 0x1, R71, P6 ;  /* 0x000000014f4b7824 */ /* 0x000fe400030e0647 */
[----:B------:R0:W-:Y:S04]  /*1bac0*/  @P3 STG.E.U8 desc[UR22][R76.64], R80 ;  /* 0x000000504c003986 */ /* 0x0001e8000c101116 */
[----:B------:R1:W-:Y:S01]  /*1bad0*/  @P1 STG.E.U8 desc[UR22][R74.64], R78 ;  /* 0x0000004e4a001986 */ /* 0x0003e2000c101116 */
[----:B---3--:R-:W-:Y:S01]  /*1bae0*/  ISETP.LT.AND P1, PT, R35, UR6, !P2 ;  /* 0x0000000623007c0c */ /* 0x008fe2000d721270 */
[----:B------:R-:W3:Y:S01]  /*1baf0*/  LDCU UR6, c[0x0][0x39c] ;  /* 0x00007380ff0677ac */ /* 0x000ee20008000800 */
[----:B------:R-:W-:-:S02]  /*1bb00*/  PRMT R82, R82, 0x9910, RZ ;  /* 0x0000991052527816 */ /* 0x000fc400000000ff */
[----:B0-----:R-:W-:Y:S02]  /*1bb10*/  IADD3 R80, P6, PT, R73, R68, RZ ;  /* 0x0000004449507210 */ /* 0x001fe40007fde0ff */
[----:B------:R-:W-:Y:S02]  /*1bb20*/  SHF.R.S32.HI R82, RZ, 0x8, R82 ;  /* 0x00000008ff527819 */ /* 0x000fe40000011452 */
[----:B-1----:R-:W-:Y:S01]  /*1bb30*/  PRMT R74, R81, 0x9910, RZ ;  /* 0x00009910514a7816 */ /* 0x002fe200000000ff */
[----:B------:R-:W-:-:S05]  /*1bb40*/  IMAD.X R81, R79, 0x1, R3, P6 ;  /* 0x000000014f517824 */ /* 0x000fca00030e0603 */
[----:B------:R0:W-:Y:S02]  /*1bb50*/  @P1 STG.E.U8 desc[UR22][R80.64], R82 ;  /* 0x0000005250001986 */ /* 0x0001e4000c101116 */
[----:B0-----:R-:W-:Y:S02]  /*1bb60*/  F2FP.SATFINITE.E4M3.F32.PACK_AB_MERGE_C R82, R33, R32, RZ ;  /* 0x000000202152723e */ /* 0x001fe400048070ff */
[----:B------:R-:W4:Y:S01]  /*1bb70*/  LDL.LU R32, [R1+0x4d0] ;  /* 0x0004d00001207983 */ /* 0x000f220000300800 */
[----:B------:R-:W-:-:S03]  /*1bb80*/  F2FP.SATFINITE.E4M3.F32.PACK_AB_MERGE_C R80, R31, R30, RZ ;  /* 0x0000001e1f50723e */ /* 0x000fc600048070ff */
[----:B------:R-:W4:Y:S04]  /*1bb90*/  LDL.LU R33, [R1+0x4d4] ;  /* 0x0004d40001217983 */ /* 0x000f280000300800 */
[----:B------:R-:W4:Y:S04]  /*1bba0*/  LDL.LU R30, [R1+0x2d0] ;  /* 0x0002d000011e7983 */ /* 0x000f280000300800 */
[----:B------:R-:W4:Y:S01]  /*1bbb0*/  LDL.LU R31, [R1+0x2d4] ;  /* 0x0002d400011f7983 */ /* 0x000f220000300800 */
        /* <DEDUP_REMOVED lines=19> */
[----:B------:R-:W3:Y:S01]  /*1bcf0*/  LDCU UR9, c[0x0][0x398] ;  /* 0x00007300ff0977ac */ /* 0x000ee20008000800 */
        /* <DEDUP_REMOVED lines=14> */
[----:B---3--:R-:W-:Y:S01]  /*1bde0*/  ISETP.GE.AND P3, PT, R74, UR6, PT ;  /* 0x000000064a007c0c */ /* 0x008fe2000bf66270 */
[----:B------:R-:W-:Y:S01]  /*1bdf0*/  VIADD R74, R75, UR30 ;  /* 0x0000001e4b4a7c36 */ /* 0x000fe20008000000 */
[----:B------:R3:W-:Y:S01]  /*1be00*/  @P2 STG.E.U8 desc[UR22][R76.64], R80 ;  /* 0x000000504c002986 */ /* 0x0007e2000c101116 */
[----:B------:R-:W-:Y:S01]  /*1be10*/  ISETP.LT.AND P0, PT, R37, UR9, !P0 ;  /* 0x0000000925007c0c */ /* 0x000fe2000c701270 */
[----:B------:R-:W1:Y:S01]  /*1be20*/  LDCU UR6, c[0x0][0x398] ;  /* 0x00007300ff0677ac */ /* 0x000e620008000800 */
[----:B0-----:R-:W-:Y:S01]  /*1be30*/  IADD3 R78, P6, PT, R75, R70, RZ ;  /* 0x000000464b4e7210 */ /* 0x001fe20007fde0ff */
[----:B------:R-:W0:Y:S01]  /*1be40*/  LDCU UR9, c[0x0][0x398] ;  /* 0x00007300ff0977ac */ /* 0x000e220008000800 */
[----:B------:R-:W-:-:S02]  /*1be50*/  ISETP.LT.AND P2, PT, R67, UR10, !P4 ;  /* 0x0000000a43007c0c */ /* 0x000fc4000e741270 */
[----:B------:R-:W-:Y:S01]  /*1be60*/  SHF.R.S32.HI R75, RZ, 0x1f, R74 ;  /* 0x0000001fff4b7819 */ /* 0x000fe2000001144a */
[----:B------:R-:W-:Y:S01]  /*1be70*/  IMAD.X R79, R73, 0x1, R69, P6 ;  /* 0x00000001494f7824 */ /* 0x000fe200030e0645 */
[----:B------:R-:W-:Y:S01]  /*1be80*/  PRMT R82, R82, 0x9910, RZ ;  /* 0x0000991052527816 */ /* 0x000fe200000000ff */
[----:B------:R-:W-:Y:S01]  /*1be90*/  IMAD.MOV.U32 R73, RZ, RZ, R83 ;  /* 0x000000ffff497224 */ /* 0x000fe200078e0053 */
[----:B---3--:R-:W-:Y:S01]  /*1bea0*/  IADD3 R76, P6, PT, R74, R0, RZ ;  /* 0x000000004a4c7210 */ /* 0x008fe20007fde0ff */
[----:B------:R-:W3:Y:S03]  /*1beb0*/  LDCU UR10, c[0x0][0x398] ;  /* 0x00007300ff0a77ac */ /* 0x000ee60008000800 */
[----:B------:R-:W-:Y:S01]  /*1bec0*/  SHF.R.S32.HI R73, RZ, 0x8, R73 ;  /* 0x00000008ff497819 */ /* 0x000fe20000011449 */
[----:B------:R-:W-:Y:S01]  /*1bed0*/  IMAD.X R77, R75, 0x1, R72, P6 ;  /* 0x000000014b4d7824 */ /* 0x000fe200030e0648 */
[----:B------:R0:W-:Y:S04]  /*1bee0*/  @P0 STG.E.U8 desc[UR22][R78.64], R81 ;  /* 0x000000514e000986 */ /* 0x0001e8000c101116 */
[----:B------:R3:W-:Y:S01]  /*1bef0*/  @P2 STG.E.U8 desc[UR22][R76.64], R73 ;  /* 0x000000494c002986 */ /* 0x0007e2000c101116 */
[----:B-1----:R-:W-:Y:S01]  /*1bf00*/  ISETP.LT.AND P2, PT, R34, UR4, !P4 ;  /* 0x0000000422007c0c */ /* 0x002fe2000e741270 */
[----:B------:R-:W1:Y:S01]  /*1bf10*/  LDCU UR4, c[0x0][0x39c] ;  /* 0x00007380ff0477ac */ /* 0x000e620008000800 */
[----:B0-----:R-:W-:-:S02]  /*1bf20*/  IADD3 R78, P6, PT, R74, R2, RZ ;  /* 0x000000024a4e7210 */ /* 0x001fc40007fde0ff */
[----:B---3--:R-:W-:Y:S01]  /*1bf30*/  PRMT R73, R80, 0x9910, RZ ;  /* 0x0000991050497816 */ /* 0x008fe200000000ff */
[----:B------:R-:W-:Y:S02]  /*1bf40*/  IMAD.MOV.U32 R80, RZ, RZ, R82 ;  /* 0x000000ffff507224 */ /* 0x000fe400078e0052 */
[----:B------:R-:W-:-:S03]  /*1bf50*/  IMAD.X R79, R75, 0x1, R71, P6 ;  /* 0x000000014b4f7824 */ /* 0x000fc600030e0647 */
[----:B------:R-:W-:Y:S02]  /*1bf60*/  SHF.R.S32.HI R80, RZ, 0x8, R80 ;  /* 0x00000008ff507819 */ /* 0x000fe40000011450 */
[----:B----4-:R-:W-:Y:S02]  /*1bf70*/  F2FP.SATFINITE.E4M3.F32.PACK_AB_MERGE_C R83, R36, R39, RZ ;  /* 0x000000272453723e */ /* 0x010fe400048070ff */
[----:B------:R-:W3:Y:S04]  /*1bf80*/  LDL.LU R39, [R1+0x6e0] ;  /* 0x0006e00001277983 */ /* 0x000ee80000300800 */
[----:B------:R0:W-:Y:S01]  /*1bf90*/  @P2 STG.E.U8 desc[UR22][R78.64], R80 ;  /* 0x000000504e002986 */ /* 0x0001e2000c101116 */
[----:B------:R-:W-:-:S03]  /*1bfa0*/  F2FP.SATFINITE.E4M3.F32.PACK_AB_MERGE_C R82, R31, R30, RZ ;  /* 0x0000001e1f52723e */ /* 0x000fc600048070ff */
[----:B------:R-:W3:Y:S01]  /*1bfb0*/  LDL.LU R36, [R1+0x6e4] ;  /* 0x0006e40001247983 */ /* 0x000ee20000300800 */
[----:B0-----:R-:W-:Y:S02]  /*1bfc0*/  PRMT R79, R81, 0x9910, RZ ;  /* 0x00009910514f7816 */ /* 0x001fe400000000ff */
[----:B------:R-:W-:Y:S02]  /*1bfd0*/  F2FP.SATFINITE.E4M3.F32.PACK_AB_MERGE_C R81, R33, R32, RZ ;  /* 0x000000202151723e */ /* 0x000fe400048070ff */
        /* <DEDUP_REMOVED lines=15> */
[----:B------:R-:W0:Y:S02]  /*1c0d0*/  LDCU UR10, c[0x0][0x398] ;  /* 0x00007300ff0a77ac */ /* 0x000e240008000800 */
[----:B------:R1:W-:Y:S01]  /*1c0e0*/  @P0 STG.E.U8 desc[UR22][R76.64], R73 ;  /* 0x000000494c000986 */ /* 0x0003e2000c101116 */
[----:B------:R-:W-:Y:S01]  /*1c0f0*/  ISETP.LT.AND P0, PT, R37, UR9, !P4 ;  /* 0x0000000925007c0c */ /* 0x000fe2000e701270 */
[----:B------:R-:W0:Y:S01]  /*1c100*/  LDCU UR9, c[0x0][0x398] ;  /* 0x00007300ff0977ac */ /* 0x000e220008000800 */
[C---:B-1----:R-:W-:Y:S01]  /*1c110*/  VIADD R73, R74.reuse, UR30 ;  /* 0x0000001e4a497c36 */ /* 0x042fe20008000000 */
[----:B------:R-:W-:-:S04]  /*1c120*/  IADD3 R76, P4, PT, R74, R70, RZ ;  /* 0x000000464a4c7210 */ /* 0x000fc80007f9e0ff */
[----:B------:R-:W-:Y:S02]  /*1c130*/  SHF.R.S32.HI R80, RZ, 0x1f, R73 ;  /* 0x0000001fff507819 */ /* 0x000fe40000011449 */
[----:B------:R-:W-:Y:S01]  /*1c140*/  IADD3 R74, P6, PT, R73, R0, RZ ;  /* 0x00000000494a7210 */ /* 0x000fe20007fde0ff */
[----:B------:R-:W-:Y:S01]  /*1c150*/  IMAD.X R77, R75, 0x1, R69, P4 ;  /* 0x000000014b4d7824 */ /* 0x000fe200020e0645 */
[----:B------:R-:W-:Y:S01]  /*1c160*/  ISETP.GE.AND P4, PT, R78, UR4, PT ;  /* 0x000000044e007c0c */ /* 0x000fe2000bf86270 */
[----:B------:R-:W1:Y:S02]  /*1c170*/  LDCU UR4, c[0x0][0x39c] ;  /* 0x00007380ff0477ac */ /* 0x000e640008000800 */
[----:B------:R-:W-:Y:S01]  /*1c180*/  IMAD.X R75, R80, 0x1, R72, P6 ;  /* 0x00000001504b7824 */ /* 0x000fe200030e0648 */
[----:B------:R-:W-:Y:S01]  /*1c190*/  IADD3 R78, P6, PT, R73, R2, RZ ;  /* 0x00000002494e7210 */ /* 0x000fe20007fde0ff */
[----:B------:R1:W-:Y:S01]  /*1c1a0*/  @P0 STG.E.U8 desc[UR22][R76.64], R79 ;  /* 0x0000004f4c000986 */ /* 0x0003e2000c101116 */
[----:B0-----:R-:W-:Y:S01]  /*1c1b0*/  ISETP.LT.AND P0, PT, R35, UR6, !P5 ;  /* 0x0000000623007c0c */ /* 0x001fe2000ef01270 */
        /* <DEDUP_REMOVED lines=257> */
[----:B------:R-:W-:Y:S03]  /*1d1d0*/  @P1 STG.E.U8 desc[UR22][R76.64], R73 ;  /* 0x000000494c001986 */ /* 0x000fe6000c101116 */
[----:B------:R-:W-:-:S05]  /*1d1e0*/  IMAD.X R79, R75, 0x1, R69, P5 ;  /* 0x000000014b4f7824 */ /* 0x000fca00028e0645 */
[----:B------:R4:W-:Y:S01]  /*1d1f0*/  @P4 STG.E.U8 desc[UR22][R78.64], R82 ;  /* 0x000000524e004986 */ /* 0x0009e2000c101116 */
[----:B0-----:R-:W-:Y:S01]  /*1d200*/  ISETP.GE.AND P4, PT, R81, UR4, PT ;  /* 0x0000000451007c0c */ /* 0x001fe2000bf86270 */
[----:B------:R-:W0:Y:S01]  /*1d210*/  LDCU UR4, c[0x0][0x398] ;  /* 0x00007300ff0477ac */ /* 0x000e220008000800 */
[----:B------:R-:W-:Y:S02]  /*1d220*/  F2FP.SATFINITE.E4M3.F32.PACK_AB_MERGE_C R83, R33, R32, RZ ;  /* 0x000000202153723e */ /* 0x000fe400048070ff */
[----:B--2---:R-:W-:Y:S02]  /*1d230*/  F2FP.SATFINITE.E4M3.F32.PACK_AB_MERGE_C R81, R29, R28, RZ ;  /* 0x0000001c1d51723e */ /* 0x004fe400048070ff */
[----:B------:R-:W2:Y:S04]  /*1d240*/  LDL.LU R28, [R1+0x6f8] ;  /* 0x0006f800011c7983 */ /* 0x000ea80000300800 */
[----:B------:R-:W2:Y:S01]  /*1d250*/  LDL.LU R29, [R1+0x6fc] ;  /* 0x0006fc00011d7983 */ /* 0x000ea20000300800 */
[----:B----4-:R-:W-:-:S03]  /*1d260*/  F2FP.SATFINITE.E4M3.F32.PACK_AB_MERGE_C R82, R31, R30, RZ ;  /* 0x0000001e1f52723e */ /* 0x010fc600048070ff */
[----:B------:R-:W4:Y:S04]  /*1d270*/  LDL.LU R32, [R1+0x4f8] ;  /* 0x0004f80001207983 */ /* 0x000f280000300800 */
[----:B------:R-:W4:Y:S04]  /*1d280*/  LDL.LU R33, [R1+0x4fc] ;  /* 0x0004fc0001217983 */ /* 0x000f280000300800 */
[----:B------:R-:W4:Y:S04]  /*1d290*/  LDL.LU R30, [R1+0x2f8] ;  /* 0x0002f800011e7983 */ /* 0x000f280000300800 */
[----:B------:R-:W4:Y:S01]  /*1d2a0*/  LDL.LU R31, [R1+0x2fc] ;  /* 0x0002fc00011f7983 */ /* 0x000f220000300800 */
[----:B------:R-:W-:Y:S01]  /*1d2b0*/  VIADD R73, R74, UR30 ;  /* 0x0000001e4a497c36 */ /* 0x000fe20008000000 */
[----:B---3--:R-:W-:Y:S01]  /*1d2c0*/  ISETP.LT.AND P1, PT, R67, UR9, !P3 ;  /* 0x0000000943007c0c */ /* 0x008fe2000df21270 */
[----:B------:R-:W1:Y:S03]  /*1d2d0*/  LDCU UR9, c[0x0][0x398] ;  /* 0x00007300ff0977ac */ /* 0x000e660008000800 */
[----:B------:R-:W-:-:S02]  /*1d2e0*/  SHF.R.S32.HI R80, RZ, 0x1f, R73 ;  /* 0x0000001fff507819 */ /* 0x000fc40000011449 */
[C---:B------:R-:W-:Y:S02]  /*1d2f0*/  IADD3 R76, P6, PT, R73.reuse, R0, RZ ;  /* 0x00000000494c7210 */ /* 0x040fe40007fde0ff */
[----:B------:R-:W-:Y:S01]  /*1d300*/  ISETP.LT.AND P5, PT, R34, UR12, !P3 ;  /* 0x0000000c22007c0c */ /* 0x000fe2000dfa1270 */
[----:B------:R-:W3:Y:S02]  /*1d310*/  LDCU UR12, c[0x0][0x398] ;  /* 0x00007300ff0c77ac */ /* 0x000ee40008000800 */
[----:B------:R-:W-:Y:S01]  /*1d320*/  IMAD.X R77, R80, 0x1, R72, P6 ;  /* 0x00000001504d7824 */ /* 0x000fe200030e0648 */
[----:B------:R-:W-:-:S05]  /*1d330*/  IADD3 R74, P6, PT, R73, R2, RZ ;  /* 0x00000002494a7210 */ /* 0x000fca0007fde0ff */
[----:B------:R-:W-:Y:S01]  /*1d340*/  IMAD.X R75, R80, 0x1, R71, P6 ;  /* 0x00000001504b7824 */ /* 0x000fe200030e0647 */
[----:B------:R0:W-:Y:S01]  /*1d350*/  @P1 STG.E.U8 desc[UR22][R76.64], R84 ;  /* 0x000000544c001986 */ /* 0x0001e2000c101116 */
[----:B------:R-:W-:Y:S01]  /*1d360*/  ISETP.LT.AND P1, PT, R35, UR10, !P3 ;  /* 0x0000000a23007c0c */ /* 0x000fe2000df21270 */
[----:B------:R-:W1:Y:S01]  /*1d370*/  LDCU UR10, c[0x0][0x398] ;  /* 0x00007300ff0a77ac */ /* 0x000e620008000800 */
[----:B------:R-:W-:Y:S01]  /*1d380*/  ISETP.LT.AND P3, PT, R37, UR14, !P3 ;  /* 0x0000000e25007c0c */ /* 0x000fe2000df61270 */
[----:B------:R3:W-:Y:S01]  /*1d390*/  @P5 STG.E.U8 desc[UR22][R74.64], R83 ;  /* 0x000000534a005986 */ /* 0x0007e2000c101116 */
[----:B------:R-:W-:Y:S01]  /*1d3a0*/  PRMT R78, R83, 0x9910, RZ ;  /* 0x00009910534e7816 */ /* 0x000fe200000000ff */
[----:B------:R-:W1:Y:S01]  /*1d3b0*/  LDCU UR14, c[0x0][0x398] ;  /* 0x00007300ff0e77ac */ /* 0x000e620008000800 */
[C---:B0-----:R-:W-:Y:S01]  /*1d3c0*/  IADD3 R76, P5, PT, R73.reuse, R68, RZ ;  /* 0x00000044494c7210 */ /* 0x041fe20007fbe0ff */
[----:B---3--:R-:W-:Y:S01]  /*1d3d0*/  VIADD R75, R66, 0x40 ;  /* 0x00000040424b7836 */ /* 0x008fe20000000000 */
[----:B------:R-:W-:-:S03]  /*1d3e0*/  IADD3 R74, P6, PT, R73, R70, RZ ;  /* 0x00000046494a7210 */ /* 0x000fc60007fde0ff */
[C---:B------:R-:W-:Y:S02]  /*1d3f0*/  IMAD.X R77, R80.reuse, 0x1, R3, P5 ;  /* 0x00000001504d7824 */ /* 0x040fe400028e0603 */
[----:B------:R-:W-:Y:S01]  /*1d400*/  VIADD R73, R73, UR30 ;  /* 0x0000001e49497c36 */ /* 0x000fe20008000000 */
[----:B------:R-:W-:Y:S01]  /*1d410*/  ISETP.GE.AND P5, PT, R75, UR6, PT ;  /* 0x000000064b007c0c */ /* 0x000fe2000bfa6270 */
[----:B------:R-:W-:Y:S01]  /*1d420*/  IMAD.X R75, R80, 0x1, R69, P6 ;  /* 0x00000001504b7824 */ /* 0x000fe200030e0645 */
[----:B------:R-:W0:Y:S01]  /*1d430*/  LDCU UR6, c[0x0][0x398] ;  /* 0x00007300ff0677ac */ /* 0x000e220008000800 */
[----:B------:R3:W-:Y:S01]  /*1d440*/  @P1 STG.E.U8 desc[UR22][R76.64], R82 ;  /* 0x000000524c001986 */ /* 0x0007e2000c101116 */
[----:B------:R-:W-:-:S03]  /*1d450*/  SHF.R.S32.HI R79, RZ, 0x1f, R73 ;  /* 0x0000001fff4f7819 */ /* 0x000fc60000011449 */
[----:B------:R0:W-:Y:S01]  /*1d460*/  @P3 STG.E.U8 desc[UR22][R74.64], R81 ;  /* 0x000000514a003986 */ /* 0x0001e2000c101116 */
[----:B------:R-:W-:Y:S01]  /*1d470*/  ISETP.LT.AND P3, PT, R67, UR4, !P2 ;  /* 0x0000000443007c0c */ /* 0x000fe2000d761270 */
[----:B------:R-:W2:Y:S01]  /*1d480*/  LDCU UR4, c[0x0][0x39c] ;  /* 0x00007380ff0477ac */ /* 0x000ea20008000800 */
[----:B-1----:R-:W-:Y:S02]  /*1d490*/  ISETP.LT.AND P1, PT, R34, UR9, !P2 ;  /* 0x0000000922007c0c */ /* 0x002fe4000d721270 */
[----:B------:R-:W-:Y:S01]  /*1d4a0*/  PRMT R80, R84, 0x9910, RZ ;  /* 0x0000991054507816 */ /* 0x000fe200000000ff */
[----:B------:R-:W1:Y:S01]  /*1d4b0*/  LDCU UR9, c[0x0][0x398] ;  /* 0x00007300ff0977ac */ /* 0x000e620008000800 */
[----:B---3--:R-:W-:-:S05]  /*1d4c0*/  IADD3 R76, P6, PT, R73, R0, RZ ;  /* 0x00000000494c7210 */ /* 0x008fca0007fde0ff */
[----:B------:R-:W-:Y:S01]  /*1d4d0*/  IMAD.X R77, R79, 0x1, R72, P6 ;  /* 0x000000014f4d7824 */ /* 0x000fe200030e0648 */
[----:B0-----:R-:W-:Y:S02]  /*1d4e0*/  IADD3 R74, P6, PT, R73, R2, RZ ;  /* 0x00000002494a7210 */ /* 0x001fe40007fde0ff */
[----:B------:R-:W-:Y:S02]  /*1d4f0*/  SHF.R.S32.HI R80, RZ, 0x8, R80 ;  /* 0x00000008ff507819 */ /* 0x000fe40000011450 */
[----:B------:R-:W-:Y:S01]  /*1d500*/  SHF.R.S32.HI R78, RZ, 0x8, R78 ;  /* 0x00000008ff4e7819 */ /* 0x000fe2000001144e */
[----:B------:R-:W-:Y:S02]  /*1d510*/  IMAD.X R75, R79, 0x1, R71, P6 ;  /* 0x000000014f4b7824 */ /* 0x000fe400030e0647 */
[----:B------:R0:W-:Y:S04]  /*1d520*/  @P3 STG.E.U8 desc[UR22][R76.64], R80 ;  /* 0x000000504c003986 */ /* 0x0001e8000c101116 */
[----:B------:R3:W-:Y:S01]  /*1d530*/  @P1 STG.E.U8 desc[UR22][R74.64], R78 ;  /* 0x0000004e4a001986 */ /* 0x0007e2000c101116 */
[----:B------:R-:W-:Y:S01]  /*1d540*/  ISETP.LT.AND P1, PT, R35, UR6, !P2 ;  /* 0x0000000623007c0c */ /* 0x000fe2000d721270 */
[----:B------:R-:W1:Y:S01]  /*1d550*/  LDCU UR6, c[0x0][0x39c] ;  /* 0x00007380ff0677ac */ /* 0x000e620008000800 */
[----:B------:R-:W-:-:S02]  /*1d560*/  PRMT R82, R82, 0x9910, RZ ;  /* 0x0000991052527816 */ /* 0x000fc400000000ff */
[----:B0-----:R-:W-:Y:S02]  /*1d570*/  IADD3 R80, P6, PT, R73, R68, RZ ;  /* 0x0000004449507210 */ /* 0x001fe40007fde0ff */
[----:B------:R-:W-:Y:S02]  /*1d580*/  SHF.R.S32.HI R82, RZ, 0x8, R82 ;  /* 0x00000008ff527819 */ /* 0x000fe40000011452 */
[----:B---3--:R-:W-:Y:S01]  /*1d590*/  PRMT R74, R81, 0x9910, RZ ;  /* 0x00009910514a7816 */ /* 0x008fe200000000ff */
[----:B------:R-:W-:-:S05]  /*1d5a0*/  IMAD.X R81, R79, 0x1, R3, P6 ;  /* 0x000000014f517824 */ /* 0x000fca00030e0603 */
[----:B------:R4:W-:Y:S01]  /*1d5b0*/  @P1 STG.E.U8 desc[UR22][R80.64], R82 ;  /* 0x0000005250001986 */ /* 0x0009e2000c101116 */
[----:B--2---:R-:W-:-:S03]  /*1d5c0*/  F2FP.SATFINITE.E4M3.F32.PACK_AB_MERGE_C R83, R29, R28, RZ ;  /* 0x0000001c1d53723e */ /* 0x004fc600048070ff */
[----:B------:R-:W2:Y:S04]  /*1d5d0*/  LDL.LU R28, [R1+0xf8] ;  /* 0x0000f800011c7983 */ /* 0x000ea80000300800 */
[----:B------:R-:W2:Y:S01]  /*1d5e0*/  LDL.LU R29, [R1+0xfc] ;  /* 0x0000fc00011d7983 */ /* 0x000ea20000300800 */
[----:B----4-:R-:W-:-:S03]  /*1d5f0*/  F2FP.SATFINITE.E4M3.F32.PACK_AB_MERGE_C R82, R33, R32, RZ ;  /* 0x000000202152723e */ /* 0x010fc600048070ff */
[----:B------:R-:W3:Y:S04]  /*1d600*/  LDL.LU R39, [R1+0x500] ;  /* 0x0005000001277983 */ /* 0x000ee80000300800 */
[----:B------:R-:W3:Y:S01]  /*1d610*/  LDL.LU R36, [R1+0x504] ;  /* 0x0005040001247983 */ /* 0x000ee20000300800 */
[----:B------:R-:W-:-:S03]  /*1d620*/  F2FP.SATFINITE.E4M3.F32.PACK_AB_MERGE_C R80, R31, R30, RZ ;  /* 0x0000001e1f50723e */ /* 0x000fc600048070ff */
[----:B------:R-:W4:Y:S04]  /*1d630*/  LDL.LU R32, [R1+0x300] ;  /* 0x0003000001207983 */ /* 0x000f280000300800 */
[----:B------:R-:W4:Y:S04]  /*1d640*/  LDL.LU R33, [R1+0x304] ;  /* 0x0003040001217983 */ /* 0x000f280000300800 */
[----:B------:R-:W3:Y:S04]  /*1d650*/  LDL.LU R30, [R1+0x100] ;  /* 0x00010000011e7983 */ /* 0x000ee80000300800 */
[----:B------:R-:W3:Y:S01]  /*1d660*/  LDL.LU R31, [R1+0x104] ;  /* 0x00010400011f7983 */ /* 0x000ee20000300800 */
[C---:B------:R-:W-:Y:S01]  /*1d670*/  IADD3 R78, P6, PT, R73.reuse, R70, RZ ;  /* 0x00000046494e7210 */ /* 0x040fe20007fde0ff */
[----:B------:R-:W-:Y:S01]  /*1d680*/  VIADD R75, R73, UR30 ;  /* 0x0000001e494b7c36 */ /* 0x000fe20008000000 */
[----:B------:R-:W-:Y:S01]  /*1d690*/  ISETP.LT.AND P2, PT, R37, UR10, !P2 ;  /* 0x0000000a25007c0c */ /* 0x000fe2000d741270 */
[----:B------:R-:W0:Y:S01]  /*1d6a0*/  LDCU UR10, c[0x0][0x398] ;  /* 0x00007300ff0a77ac */ /* 0x000e220008000800 */
[----:B------:R-:W-:Y:S01]  /*1d6b0*/  ISETP.LT.AND P3, PT, R67, UR12, !P0 ;  /* 0x0000000c43007c0c */ /* 0x000fe2000c761270 */
[----:B------:R-:W-:Y:S01]  /*1d6c0*/  IMAD.X R79, R79, 0x1, R69, P6 ;  /* 0x000000014f4f7824 */ /* 0x000fe200030e0645 */
[----:B------:R-:W-:Y:S01]  /*1d6d0*/  SHF.R.S32.HI R73, RZ, 0x1f, R75 ;  /* 0x0000001fff497819 */ /* 0x000fe2000001144b */
[----:B------:R-:W0:Y:S01]  /*1d6e0*/  LDCU UR12, c[0x0][0x398] ;  /* 0x00007300ff0c77ac */ /* 0x000e220008000800 */
[----:B------:R-:W-:-:S02]  /*1d6f0*/  IADD3 R76, P6, PT, R75, R0, RZ ;  /* 0x000000004b4c7210 */ /* 0x000fc40007fde0ff */
[----:B------:R-:W-:-:S03]  /*1d700*/  SHF.R.S32.HI R74, RZ, 0x8, R74 ;  /* 0x00000008ff4a7819 */ /* 0x000fc6000001144a */
[----:B------:R-:W-:Y:S02]  /*1d710*/  IMAD.X R77, R73, 0x1, R72, P6 ;  /* 0x00000001494d7824 */ /* 0x000fe400030e0648 */
[----:B------:R0:W-:Y:S04]  /*1d720*/  @P2 STG.E.U8 desc[UR22][R78.64], R74 ;  /* 0x0000004a4e002986 */ /* 0x0001e8000c101116 */
[----:B------:R0:W-:Y:S01]  /*1d730*/  @P3 STG.E.U8 desc[UR22][R76.64], R83 ;  /* 0x000000534c003986 */ /* 0x0001e2000c101116 */
[----:B-1----:R-:W-:Y:S01]  /*1d740*/  ISETP.LT.AND P3, PT, R34, UR9, !P0 ;  /* 0x0000000922007c0c */ /* 0x002fe2000c761270 */
[----:B------:R-:W1:Y:S01]  /*1d750*/  LDCU UR9, c[0x0][0x398] ;  /* 0x00007300ff0977ac */ /* 0x000e620008000800 */
[----:B------:R-:W-:Y:S01]  /*1d760*/  ISETP.LT.AND P2, PT, R35, UR14, !P0 ;  /* 0x0000000e23007c0c */ /* 0x000fe2000c741270 */
[----:B------:R-:W1:Y:S01]  /*1d770*/  LDCU UR14, c[0x0][0x398] ;  /* 0x00007300ff0e77ac */ /* 0x000e620008000800 */
[----:B0-----:R-:W-:Y:S01]  /*1d780*/  IADD3 R78, P6, PT, R75, R2, RZ ;  /* 0x000000024b4e7210 */ /* 0x001fe20007fde0ff */
[----:B------:R-:W-:-:S04]  /*1d790*/  VIADD R74, R66, 0x41 ;  /* 0x00000041424a7836 */ /* 0x000fc80000000000 */
[----:B------:R-:W-:Y:S01]  /*1d7a0*/  IMAD.X R79, R73, 0x1, R71, P6 ;  /* 0x00000001494f7824 */ /* 0x000fe200030e0647 */
[----:B------:R-:W-:Y:S02]  /*1d7b0*/  IADD3 R76, P6, PT, R75, R68, RZ ;  /* 0x000000444b4c7210 */ /* 0x000fe40007fde0ff */
[----:B------:R-:W-:Y:S01]  /*1d7c0*/  ISETP.GE.AND P1, PT, R74, UR4, PT ;  /* 0x000000044a007c0c */ /* 0x000fe2000bf26270 */
[----:B------:R-:W-:Y:S01]  /*1d7d0*/  VIADD R74, R66, 0x42 ;  /* 0x00000042424a7836 */ /* 0x000fe20000000000 */
[----:B------:R0:W-:Y:S01]  /*1d7e0*/  @P3 STG.E.U8 desc[UR22][R78.64], R82 ;  /* 0x000000524e003986 */ /* 0x0001e2000c101116 */
[----:B------:R-:W-:Y:S01]  /*1d7f0*/  IMAD.X R77, R73, 0x1, R3, P6 ;  /* 0x00000001494d7824 */ /* 0x000fe200030e0603 */
[----:B------:R-:W2:Y:S01]  /*1d800*/  LDCU UR4, c[0x0][0x398] ;  /* 0x00007300ff0477ac */ /* 0x000ea20008000800 */
[----:B------:R-:W-:Y:S02]  /*1d810*/  PRMT R83, R83, 0x9910, RZ ;  /* 0x0000991053537816 */ /* 0x000fe400000000ff */
[----:B------:R-:W-:Y:S01]  /*1d820*/  ISETP.GE.AND P3, PT, R74, UR6, PT ;  /* 0x000000064a007c0c */ /* 0x000fe2000bf66270 */
[----:B------:R-:W-:Y:S01]  /*1d830*/  VIADD R74, R75, UR30 ;  /* 0x0000001e4b4a7c36 */ /* 0x000fe20008000000 */
[----:B------:R0:W-:Y:S01]  /*1d840*/  @P2 STG.E.U8 desc[UR22][R76.64], R80 ;  /* 0x000000504c002986 */ /* 0x0001e2000c101116 */
[----:B-1----:R-:W-:Y:S01]  /*1d850*/  ISETP.LT.AND P0, PT, R37, UR9, !P0 ;  /* 0x0000000925007c0c */ /* 0x002fe2000c701270 */
        /* <DEDUP_REMOVED lines=8> */
[----:B------:R-:W-:Y:S01]  /*1d8e0*/  IADD3 R76, P6, PT, R74, R0, RZ ;  /* 0x000000004a4c7210 */ /* 0x000fe20007fde0ff */
[----:B------:R-:W0:Y:S03]  /*1d8f0*/  LDCU UR10, c[0x0][0x398] ;  /* 0x00007300ff0a77ac */ /* 0x000e260008000800 */
[----:B------:R-:W-:Y:S01]  /*1d900*/  SHF.R.S32.HI R73, RZ, 0x8, R73 ;  /* 0x00000008ff497819 */ /* 0x000fe20000011449 */
[----:B------:R-:W-:Y:S01]  /*1d910*/  IMAD.X R77, R75, 0x1, R72, P6 ;  /* 0x000000014b4d7824 */ /* 0x000fe200030e0648 */
[----:B--2---:R-:W-:-:S02]  /*1d920*/  F2FP.SATFINITE.E4M3.F32.PACK_AB_MERGE_C R81, R29, R28, RZ ;  /* 0x0000001c1d51723e */ /* 0x004fc400048070ff */
[----:B------:R-:W2:Y:S04]  /*1d930*/  LDL.LU R28, [R1+0x520] ;  /* 0x00052000011c7983 */ /* 0x000ea80000300800 */
[----:B------:R0:W-:Y:S04]  /*1d940*/  @P0 STG.E.U8 desc[UR22][R78.64], R81 ;  /* 0x000000514e000986 */ /* 0x0001e8000c101116 */
[----:B------:R1:W-:Y:S01]  /*1d950*/  @P2 STG.E.U8 desc[UR22][R76.64], R73 ;  /* 0x000000494c002986 */ /* 0x0003e2000c101116 */
[----:B------:R-:W-:Y:S01]  /*1d960*/  ISETP.LT.AND P2, PT, R34, UR4, !P4 ;  /* 0x0000000422007c0c */ /* 0x000fe2000e741270 */
[----:B------:R-:W3:Y:S02]  /*1d970*/  LDCU UR4, c[0x0][0x39c] ;  /* 0x00007380ff0477ac */ /* 0x000ee40008000800 */
[----:B------:R-:W2:Y:S01]  /*1d980*/  LDL.LU R29, [R1+0x524] ;  /* 0x00052400011d7983 */ /* 0x000ea20000300800 */
[----:B0-----:R-:W-:-:S03]  /*1d990*/  IADD3 R78, P6, PT, R74, R2, RZ ;  /* 0x000000024a4e7210 */ /* 0x001fc60007fde0ff */
[----:B------:R-:W2:Y:S01]  /*1d9a0*/  LDL.LU R43, [R1+0x508] ;  /* 0x00050800012b7983 */ /* 0x000ea20000300800 */
[----:B-1----:R-:W-:Y:S01]  /*1d9b0*/  PRMT R73, R80, 0x9910, RZ ;  /* 0x0000991050497816 */ /* 0x002fe200000000ff */
[----:B------:R-:W-:Y:S02]  /*1d9c0*/  IMAD.MOV.U32 R80, RZ, RZ, R82 ;  /* 0x000000ffff507224 */ /* 0x000fe400078e0052 */
[----:B------:R-:W2:Y:S01]  /*1d9d0*/  LDL.LU R40, [R1+0x50c] ;  /* 0x00050c0001287983 */ /* 0x000ea20000300800 */
[----:B------:R-:W-:Y:S02]  /*1d9e0*/  IMAD.X R79, R75, 0x1, R71, P6 ;  /* 0x000000014b4f7824 */ /* 0x000fe400030e0647 */
[----:B------:R-:W-:Y:S01]  /*1d9f0*/  SHF.R.S32.HI R80, RZ, 0x8, R80 ;  /* 0x00000008ff507819 */ /* 0x000fe20000011450 */
[----:B------:R-:W2:Y:S01]  /*1da00*/  LDL.LU R41, [R1+0x308] ;  /* 0x0003080001297983 */ /* 0x000ea20000300800 */
[----:B---3--:R-:W-:-:S03]  /*1da10*/  F2FP.SATFINITE.E4M3.F32.PACK_AB_MERGE_C R83, R36, R39, RZ ;  /* 0x000000272453723e */ /* 0x008fc600048070ff */
[----:B------:R0:W-:Y:S04]  /*1da20*/  @P2 STG.E.U8 desc[UR22][R78.64], R80 ;  /* 0x000000504e002986 */ /* 0x0001e8000c101116 */
[----:B------:R-:W3:Y:S01]  /*1da30*/  LDL.LU R38, [R1+0x30c] ;  /* 0x00030c0001267983 */ /* 0x000ee20000300800 */
[----:B------:R-:W-:-:S03]  /*1da40*/  F2FP.SATFINITE.E4M3.F32.PACK_AB_MERGE_C R82, R31, R30, RZ ;  /* 0x0000001e1f52723e */ /* 0x000fc600048070ff */
[----:B------:R-:W3:Y:S01]  /*1da50*/  LDL.LU R39, [R1+0x510] ;  /* 0x0005100001277983 */ /* 0x000ee20000300800 */
[----:B0-----:R-:W-:-:S03]  /*1da60*/  PRMT R79, R81, 0x9910, RZ ;  /* 0x00009910514f7816 */ /* 0x001fc600000000ff */
[----:B------:R-:W3:Y:S01]  /*1da70*/  LDL.LU R36, [R1+0x514] ;  /* 0x0005140001247983 */ /* 0x000ee20000300800 */
[----:B----4-:R-:W-:-:S03]  /*1da80*/  F2FP.SATFINITE.E4M3.F32.PACK_AB_MERGE_C R81, R33, R32, RZ ;  /* 0x000000202151723e */ /* 0x010fc600048070ff */
[----:B------:R-:W4:Y:S04]  /*1da90*/  LDL.LU R32, [R1+0x310] ;  /* 0x0003100001207983 */ /* 0x000f280000300800 */
[----:B------:R-:W4:Y:S04]  /*1daa0*/  LDL.LU R33, [R1+0x314] ;  /* 0x0003140001217983 */ /* 0x000f280000300800 */
[----:B------:R-:W3:Y:S04]  /*1dab0*/  LDL.LU R30, [R1+0x108] ;  /* 0x00010800011e7983 */ /* 0x000ee80000300800 */
[----:B------:R-:W3:Y:S01]  /*1dac0*/  LDL.LU R31, [R1+0x10c] ;  /* 0x00010c00011f7983 */ /* 0x000ee20000300800 */
[----:B------:R-:W-:Y:S01]  /*1dad0*/  ISETP.LT.AND P0, PT, R35, UR6, !P4 ;  /* 0x0000000623007c0c */ /* 0x000fe2000e701270 */
[----:B------:R-:W0:Y:S01]  /*1dae0*/  LDCU UR6, c[0x0][0x398] ;  /* 0x00007300ff0677ac */ /* 0x000e220008000800 */
[----:B------:R-:W-:-:S02]  /*1daf0*/  IADD3 R76, P6, PT, R74, R68, RZ ;  /* 0x000000444a4c7210 */ /* 0x000fc40007fde0ff */
        /* <DEDUP_REMOVED lines=24> */
[----:B------:R-:W-:-:S02]  /*1dc80*/  ISETP.LT.AND P5, PT, R37, UR14, !P5 ;  /* 0x0000000e25007c0c */ /* 0x000fc4000efa1270 */
[----:B------:R-:W-:Y:S01]  /*1dc90*/  F2FP.SATFINITE.E4M3.F32.PACK_AB_MERGE_C R84, R5, R4, RZ ;  /* 0x000000040554723e */ /* 0x000fe200048070ff */
[C---:B-1----:R-:W-:Y:S01]  /*1dca0*/  IMAD.X R79, R80.reuse, 0x1, R71, P6 ;  /* 0x00000001504f7824 */ /* 0x042fe200030e0647 */
[C---:B------:R-:W-:Y:S01]  /*1dcb0*/  IADD3 R76, P6, PT, R73.reuse, R68, RZ ;  /* 0x00000044494c7210 */ /* 0x040fe20007fde0ff */
[----:B------:R-:W1:Y:S04]  /*1dcc0*/  LDCU UR14, c[0x0][0x398] ;  /* 0x00007300ff0e77ac */ /* 0x000e680008000800 */
[----:B------:R-:W-:Y:S01]  /*1dcd0*/  IMAD.X R77, R80, 0x1, R3, P6 ;  /* 0x00000001504d7824 */ /* 0x000fe200030e0603 */
[C---:B0-----:R-:W-:Y:S01]  /*1dce0*/  IADD3 R74, P6, PT, R73.reuse, R70, RZ ;  /* 0x00000046494a7210 */ /* 0x041fe20007fde0ff */
[----:B------:R0:W-:Y:S01]  /*1dcf0*/  @P2 STG.E.U8 desc[UR22][R78.64], R81 ;  /* 0x000000514e002986 */ /* 0x0001e2000c101116 */
[----:B------:R-:W-:-:S03]  /*1dd00*/  VIADD R4, R73, UR30 ;  /* 0x0000001e49047c36 */ /* 0x000fc60008000000 */
[----:B------:R-:W-:Y:S01]  /*1dd10*/  IMAD.X R75, R80, 0x1, R69, P6 ;  /* 0x00000001504b7824 */ /* 0x000fe200030e0645 */
[----:B------:R1:W-:Y:S01]  /*1dd20*/  @P0 STG.E.U8 desc[UR22][R76.64], R82 ;  /* 0x000000524c000986 */ /* 0x0003e2000c101116 */
[----:B------:R-:W-:Y:S01]  /*1dd30*/  ISETP.LT.AND P0, PT, R67, UR9, !P1 ;  /* 0x0000000943007c0c */ /* 0x000fe2000cf01270 */
[----:B------:R-:W1:Y:S02]  /*1dd40*/  LDCU UR9, c[0x0][0x398] ;  /* 0x00007300ff0977ac */ /* 0x000e640008000800 */
[----:B------:R1:W-:Y:S01]  /*1dd50*/  @P5 STG.E.U8 desc[UR22][R74.64], R84 ;  /* 0x000000544a005986 */ /* 0x0003e2000c101116 */
[----:B------:R-:W-:Y:S01]  /*1dd60*/  ISETP.LT.AND P5, PT, R34, UR10, !P1 ;  /* 0x0000000a22007c0c */ /* 0x000fe2000cfa1270 */
[----:B------:R-:W2:Y:S01]  /*1dd70*/  LDCU UR10, c[0x0][0x398] ;  /* 0x00007300ff0a77ac */ /* 0x000ea20008000800 */
[----:B------:R-:W-:Y:S02]  /*1dd80*/  SHF.R.S32.HI R5, RZ, 0x1f, R4 ;  /* 0x0000001fff057819 */ /* 0x000fe40000011404 */
[----:B0-----:R-:W-:-:S02]  /*1dd90*/  PRMT R79, R83, 0x9910, RZ ;  /* 0x00009910534f7816 */ /* 0x001fc400000000ff */
[C---:B-1----:R-:W-:Y:S02]  /*1dda0*/  IADD3 R76, P2, PT, R4.reuse, R0, RZ ;  /* 0x00000000044c7210 */ /* 0x042fe40007f5e0ff */
[----:B------:R-:W-:Y:S02]  /*1ddb0*/  PRMT R73, R81, 0x9910, RZ ;  /* 0x0000991051497816 */ /* 0x000fe400000000ff */
[----:B------:R-:W-:Y:S01]  /*1ddc0*/  IADD3 R74, P6, PT, R4, R2, RZ ;  /* 0x00000002044a7210 */ /* 0x000fe20007fde0ff */
[C---:B------:R-:W-:Y:S01]  /*1ddd0*/  IMAD.X R77, R5.reuse, 0x1, R72, P2 ;  /* 0x00000001054d7824 */ /* 0x040fe200010e0648 */
[----:B------:R-:W-:Y:S02]  /*1dde0*/  SHF.R.S32.HI R79, RZ, 0x8, R79 ;  /* 0x00000008ff4f7819 */ /* 0x000fe4000001144f */
[----:B------:R-:W-:Y:S01]  /*1ddf0*/  SHF.R.S32.HI R73, RZ, 0x8, R73 ;  /* 0x00000008ff497819 */ /* 0x000fe20000011449 */
[----:B------:R-:W-:Y:S01]  /*1de00*/  IMAD.X R75, R5, 0x1, R71, P6 ;  /* 0x00000001054b7824 */ /* 0x000fe200030e0647 */
[----:B------:R-:W-:Y:S01]  /*1de10*/  ISETP.LT.AND P6, PT, R35, UR12, !P1 ;  /* 0x0000000c23007c0c */ /* 0x000fe2000cfc1270 */
[----:B------:R0:W-:Y:S01]  /*1de20*/  @P0 STG.E.U8 desc[UR22][R76.64], R79 ;  /* 0x0000004f4c000986 */ /* 0x0001e2000c101116 */
[----:B------:R-:W-:Y:S01]  /*1de30*/  PRMT R84, R84, 0x9910, RZ ;  /* 0x0000991054547816 */ /* 0x000fe200000000ff */
[----:B------:R-:W-:Y:S01]  /*1de40*/  VIADD R78, R66, 0x44 ;  /* 0x00000044424e7836 */ /* 0x000fe20000000000 */
[----:B------:R-:W1:Y:S01]  /*1de50*/  LDCU UR12, c[0x0][0x398] ;  /* 0x00007300ff0c77ac */ /* 0x000e620008000800 */
[----:B------:R0:W-:Y:S02]  /*1de60*/  @P5 STG.E.U8 desc[UR22][R74.64], R73 ;  /* 0x000000494a005986 */ /* 0x0001e4000c101116 */
[----:B0-----:R-:W-:Y:S01]  /*1de70*/  PRMT R76, R82, 0x9910, RZ ;  /* 0x00009910524c7816 */ /* 0x001fe200000000ff */
[----:B------:R-:W-:Y:S01]  /*1de80*/  VIADD R73, R66, 0x45 ;  /* 0x0000004542497836 */ /* 0x000fe20000000000 */
[----:B------:R-:W-:-:S04]  /*1de90*/  IADD3 R74, P5, PT, R4, R68, RZ ;  /* 0x00000044044a7210 */ /* 0x000fc80007fbe0ff */
[----:B------:R-:W-:Y:S01]  /*1dea0*/  ISETP.GE.AND P0, PT, R73, UR6, PT ;  /* 0x0000000649007c0c */ /* 0x000fe2000bf06270 */
[----:B------:R-:W-:Y:S01]  /*1deb0*/  IMAD.X R75, R5, 0x1, R3, P5 ;  /* 0x00000001054b7824 */ /* 0x000fe200028e0603 */
[----:B------:R-:W-:Y:S01]  /*1dec0*/  SHF.R.S32.HI R73, RZ, 0x8, R76 ;  /* 0x00000008ff497819 */ /* 0x000fe2000001144c */
[----:B------:R-:W0:Y:S01]  /*1ded0*/  LDCU UR6, c[0x0][0x398] ;  /* 0x00007300ff0677ac */ /* 0x000e220008000800 */
[----:B------:R-:W-:-:S03]  /*1dee0*/  ISETP.LT.AND P5, PT, R37, UR14, !P1 ;  /* 0x0000000e25007c0c */ /* 0x000fc6000cfa1270 */
[----:B------:R1:W-:Y:S01]  /*1def0*/  @P6 STG.E.U8 desc[UR22][R74.64], R73 ;  /* 0x000000494a006986 */ /* 0x0003e2000c101116 */
[----:B------:R-:W-:Y:S01]  /*1df00*/  ISETP.GE.AND P2, PT, R78, UR4, PT ;  /* 0x000000044e007c0c */ /* 0x000fe2000bf46270 */
[----:B------:R-:W0:Y:S01]  /*1df10*/  LDCU UR4, c[0x0][0x39c] ;  /* 0x00007380ff0477ac */ /* 0x000e220008000800 */
[----:B------:R-:W0:Y:S01]  /*1df20*/  LDCU UR14, c[0x0][0x398] ;  /* 0x00007300ff0e77ac */ /* 0x000e220008000800 */
[C---:B-1----:R-:W-:Y:S01]  /*1df30*/  IADD3 R74, P1, PT, R4.reuse, R70, RZ ;  /* 0x00000046044a7210 */ /* 0x042fe20007f3e0ff */
[----:B------:R-:W-:-:S04]  /*1df40*/  VIADD R4, R4, UR30 ;  /* 0x0000001e04047c36 */ /* 0x000fc80008000000 */
[----:B------:R-:W-:Y:S01]  /*1df50*/  IMAD.X R75, R5, 0x1, R69, P1 ;  /* 0x00000001054b7824 */ /* 0x000fe200008e0645 */
[----:B------:R-:W-:Y:S01]  /*1df60*/  ISETP.LT.AND P1, PT, R67, UR9, !P3 ;  /* 0x0000000943007c0c */ /* 0x000fe2000df21270 */
[----:B------:R-:W-:Y:S01]  /*1df70*/  IMAD.MOV.U32 R73, RZ, RZ, R84 ;  /* 0x000000ffff497224 */ /* 0x000fe200078e0054 */
[----:B------:R-:W-:Y:S01]  /*1df80*/  SHF.R.S32.HI R5, RZ, 0x1f, R4 ;  /* 0x0000001fff057819 */ /* 0x000fe20000011404 */
[----:B------:R-:W1:Y:S01]  /*1df90*/  LDCU UR9, c[0x0][0x398] ;  /* 0x00007300ff0977ac */ /* 0x000e620008000800 */
[----:B------:R-:W-:Y:S02]  /*1dfa0*/  IADD3 R76, P6, PT, R4, R0, RZ ;  /* 0x00000000044c7210 */ /* 0x000fe40007fde0ff */
[----:B------:R-:W-:-:S03]  /*1dfb0*/  SHF.R.S32.HI R73, RZ, 0x8, R73 ;  /* 0x00000008ff497819 */ /* 0x000fc60000011449 */
[----:B------:R-:W-:Y:S02]  /*1dfc0*/  IMAD.X R77, R5, 0x1, R72, P6 ;  /* 0x00000001054d7824 */ /* 0x000fe400030e0648 */
[----:B------:R-:W-:Y:S01]  /*1dfd0*/  @P5 STG.E.U8 desc[UR22][R74.64], R73 ;  /* 0x000000494a005986 */ /* 0x000fe2000c101116 */
[----:B--2---:R-:W-:-:S05]  /*1dfe0*/  F2FP.SATFINITE.E4M3.F32.PACK_AB_MERGE_C R78, R40, R43, RZ ;  /* 0x0000002b284e723e */ /* 0x004fca00048070ff */
[----:B------:R3:W-:Y:S02]  /*1dff0*/  @P1 STG.E.U8 desc[UR22][R76.64], R78 ;  /* 0x0000004e4c001986 */ /* 0x0007e4000c101116 */
[----:B---3--:R-:W-:Y:S02]  /*1e000*/  F2FP.SATFINITE.E4M3.F32.PACK_AB_MERGE_C R76, R31, R30, RZ ;  /* 0x0000001e1f4c723e */ /* 0x008fe400048070ff */
[----:B------:R-:W2:Y:S04]  /*1e010*/  LDL.LU R30, [R1+0x110] ;  /* 0x00011000011e7983 */ /* 0x000ea80000300800 */
[----:B------:R-:W2:Y:S01]  /*1e020*/  LDL.LU R31, [R1+0x114] ;  /* 0x00011400011f7983 */ /* 0x000ea20000300800 */
[----:B------:R-:W-:Y:S01]  /*1e030*/  ISETP.LT.AND P5, PT, R34, UR10, !P3 ;  /* 0x0000000a22007c0c */ /* 0x000fe2000dfa1270 */
[----:B------:R-:W3:Y:S01]  /*1e040*/  LDCU UR10, c[0x0][0x398] ;  /* 0x00007300ff0a77ac */ /* 0x000ee20008000800 */
[----:B------:R-:W-:-:S02]  /*1e050*/  IADD3 R74, P6, PT, R4, R2, RZ ;  /* 0x00000002044a7210 */ /* 0x000fc40007fde0ff */
[----:B------:R-:W-:-:S03]  /*1e060*/  F2FP.SATFINITE.E4M3.F32.PACK_AB_MERGE_C R79, R38, R41, RZ ;  /* 0x00000029264f723e */ /* 0x000fc600048070ff */
[----:B------:R-:W-:Y:S01]  /*1e070*/  IMAD.X R75, R5, 0x1, R71, P6 ;  /* 0x00000001054b7824 */ /* 0x000fe200030e0647 */
[----:B0-----:R-:W-:Y:S01]  /*1e080*/  ISETP.LT.AND P6, PT, R35, UR6, !P3 ;  /* 0x0000000623007c0c */ /* 0x001fe2000dfc1270 */
[----:B------:R-:W-:Y:S01]  /*1e090*/  VIADD R73, R66, 0x46 ;  /* 0x0000004642497836 */ /* 0x000fe20000000000 */
[----:B------:R-:W0:Y:S03]  /*1e0a0*/  LDCU UR6, c[0x0][0x398] ;  /* 0x00007300ff0677ac */ /* 0x000e260008000800 */
[----:B------:R1:W-:Y:S01]  /*1e0b0*/  @P5 STG.E.U8 desc[UR22][R74.64], R79 ;  /* 0x0000004f4a005986 */ /* 0x0003e2000c101116 */
[----:B------:R-:W-:Y:S01]  /*1e0c0*/  ISETP.GE.AND P1, PT, R73, UR4, PT ;  /* 0x0000000449007c0c */ /* 0x000fe2000bf26270 */
[----:B------:R-:W0:Y:S01]  /*1e0d0*/  LDCU UR4, c[0x0][0x398] ;  /* 0x00007300ff0477ac */ /* 0x000e220008000800 */
[----:B-1----:R-:W-:-:S05]  /*1e0e0*/  IADD3 R74, P5, PT, R4, R68, RZ ;  /* 0x00000044044a7210 */ /* 0x002fca0007fbe0ff */
[----:B------:R-:W-:Y:S01]  /*1e0f0*/  IMAD.X R75, R5, 0x1, R3, P5 ;  /* 0x00000001054b7824 */ /* 0x000fe200028e0603 */
[----:B------:R-:W-:Y:S01]  /*1e100*/  ISETP.LT.AND P3, PT, R37, UR9, !P3 ;  /* 0x0000000925007c0c */ /* 0x000fe2000df61270 */
[----:B------:R-:W1:Y:S03]  /*1e110*/  LDCU UR9, c[0x0][0x398] ;  /* 0x00007300ff0977ac */ /* 0x000e660008000800 */
[----:B------:R0:W-:Y:S01]  /*1e120*/  @P6 STG.E.U8 desc[UR22][R74.64], R76 ;  /* 0x0000004c4a006986 */ /* 0x0001e2000c101116 */
[----:B---3--:R-:W-:Y:S01]  /*1e130*/  ISETP.LT.AND P5, PT, R67, UR10, !P4 ;  /* 0x0000000a43007c0c */ /* 0x008fe2000e7a1270 */
[----:B------:R-:W3:Y:S01]  /*1e140*/  LDCU UR10, c[0x0][0x398] ;  /* 0x00007300ff0a77ac */ /* 0x000ee20008000800 */
[----:B------:R-:W-:Y:S02]  /*1e150*/  F2FP.SATFINITE.E4M3.F32.PACK_AB_MERGE_C R77, R7, R6, RZ ;  /* 0x00000006074d723e */ /* 0x000fe400048070ff */
[----:B------:R-:W-:-:S02]  /*1e160*/  PRMT R73, R78, 0x9910, RZ ;  /* 0x000099104e497816 */ /* 0x000fc400000000ff */
[C---:B0-----:R-:W-:Y:S01]  /*1e170*/  IADD3 R74, P6, PT, R4.reuse, R70, RZ ;  /* 0x00000046044a7210 */ /* 0x041fe20007fde0ff */
[----:B------:R-:W-:-:S04]  /*1e180*/  VIADD R4, R4, UR30 ;  /* 0x0000001e04047c36 */ /* 0x000fc80008000000 */
[----:B------:R-:W-:Y:S01]  /*1e190*/  IMAD.X R75, R5, 0x1, R69, P6 ;  /* 0x00000001054b7824 */ /* 0x000fe200030e0645 */
[----:B------:R-:W-:Y:S02]  /*1e1a0*/  SHF.R.S32.HI R5, RZ, 0x1f, R4 ;  /* 0x0000001fff057819 */ /* 0x000fe40000011404 */
[----:B------:R-:W-:Y:S02]  /*1e1b0*/  IADD3 R6, P6, PT, R4, R0, RZ ;  /* 0x0000000004067210 */ /* 0x000fe40007fde0ff */
[----:B------:R-:W-:Y:S01]  /*1e1c0*/  SHF.R.S32.HI R73, RZ, 0x8, R73 ;  /* 0x00000008ff497819 */ /* 0x000fe20000011449 */
[----:B------:R0:W-:Y:S01]  /*1e1d0*/  @P3 STG.E.U8 desc[UR22][R74.64], R77 ;  /* 0x0000004d4a003986 */ /* 0x0001e2000c101116 */
[----:B------:R-:W-:Y:S01]  /*1e1e0*/  PRMT R79, R79, 0x9910, RZ ;  /* 0x000099104f4f7816 */ /* 0x000fe200000000ff */
[----:B------:R-:W-:Y:S01]  /*1e1f0*/  IMAD.X R7, R5, 0x1, R72, P6 ;  /* 0x0000000105077824 */ /* 0x000fe200030e0648 */
[----:B------:R-:W-:Y:S01]  /*1e200*/  ISETP.LT.AND P3, PT, R34, UR4, !P4 ;  /* 0x0000000422007c0c */ /* 0x000fe2000e761270 */
[----:B------:R-:W1:Y:S03]  /*1e210*/  LDCU UR4, c[0x0][0x39c] ;  /* 0x00007380ff0477ac */ /* 0x000e660008000800 */
[----:B------:R3:W-:Y:S01]  /*1e220*/  @P5 STG.E.U8 desc[UR22][R6.64], R73 ;  /* 0x0000004906005986 */ /* 0x0007e2000c101116 */
[----:B------:R-:W-:Y:S01]  /*1e230*/  ISETP.LT.AND P5, PT, R35, UR6, !P4 ;  /* 0x0000000623007c0c */ /* 0x000fe2000e7a1270 */
[----:B------:R-:W1:Y:S01]  /*1e240*/  LDCU UR6, c[0x0][0x39c] ;  /* 0x00007380ff0677ac */ /* 0x000e620008000800 */
[----:B0-----:R-:W-:Y:S01]  /*1e250*/  IADD3 R74, P6, PT, R4, R2, RZ ;  /* 0x00000002044a7210 */ /* 0x001fe20007fde0ff */
[----:B---3--:R-:W-:-:S04]  /*1e260*/  IMAD.MOV.U32 R7, RZ, RZ, R79 ;  /* 0x000000ffff077224 */ /* 0x008fc800078e004f */
[----:B------:R-:W-:Y:S01]  /*1e270*/  IMAD.X R75, R5, 0x1, R71, P6 ;  /* 0x00000001054b7824 */ /* 0x000fe200030e0647 */
[----:B------:R-:W-:Y:S02]  /*1e280*/  IADD3 R6, P6, PT, R4, R68, RZ ;  /* 0x0000004404067210 */ /* 0x000fe40007fde0ff */
[----:B------:R-:W-:Y:S02]  /*1e290*/  SHF.R.S32.HI R7, RZ, 0x8, R7 ;  /* 0x00000008ff077819 */ /* 0x000fe40000011407 */
[----:B------:R-:W-:-:S03]  /*1e2a0*/  PRMT R73, R76, 0x9910, RZ ;  /* 0x000099104c497816 */ /* 0x000fc600000000ff */
[----:B------:R0:W-:Y:S01]  /*1e2b0*/  @P3 STG.E.U8 desc[UR22][R74.64], R7 ;  /* 0x000000074a003986 */ /* 0x0001e2000c101116 */
[----:B------:R-:W-:Y:S02]  /*1e2c0*/  SHF.R.S32.HI R73, RZ, 0x8, R73 ;  /* 0x00000008ff497819 */ /* 0x000fe40000011449 */
[----:B------:R-:W-:Y:S01]  /*1e2d0*/  PRMT R77, R77, 0x9910, RZ ;  /* 0x000099104d4d7816 */ /* 0x000fe200000000ff */
[----:B0-----:R-:W-:Y:S01]  /*1e2e0*/  IMAD.X R7, R5, 0x1, R3, P6 ;  /* 0x0000000105077824 */ /* 0x001fe200030e0603 */
[----:B-1----:R-:W-:Y:S01]  /*1e2f0*/  ISETP.LT.AND P6, PT, R37, UR9, !P4 ;  /* 0x0000000925007c0c */ /* 0x002fe2000e7c1270 */
[----:B------:R-:W0:Y:S01]  /*1e300*/  LDCU UR9, c[0x0][0x398] ;  /* 0x00007300ff0977ac */ /* 0x000e220008000800 */
[C---:B------:R-:W-:Y:S02]  /*1e310*/  IADD3 R74, P3, PT, R4.reuse, R70, RZ ;  /* 0x00000046044a7210 */ /* 0x040fe40007f7e0ff */
[----:B------:R1:W-:Y:S01]  /*1e320*/  @P5 STG.E.U8 desc[UR22][R6.64], R73 ;  /* 0x0000004906005986 */ /* 0x0003e2000c101116 */
[----:B------:R-:W-:Y:S01]  /*1e330*/  VIADD R4, R4, UR30 ;  /* 0x0000001e04047c36 */ /* 0x000fe20008000000 */
[----:B------:R-:W-:Y:S01]  /*1e340*/  ISETP.LT.AND P4, PT, R67, UR10, !P2 ;  /* 0x0000000a43007c0c */ /* 0x000fe2000d781270 */
[----:B------:R-:W-:Y:S01]  /*1e350*/  IMAD.X R75, R5, 0x1, R69, P3 ;  /* 0x00000001054b7824 */ /* 0x000fe200018e0645 */
[----:B------:R-:W-:Y:S01]  /*1e360*/  F2FP.SATFINITE.E4M3.F32.PACK_AB_MERGE_C R80, R36, R39, RZ ;  /* 0x000000272450723e */ /* 0x000fe200048070ff */
[----:B------:R-:W3:Y:S01]  /*1e370*/  LDCU UR10, c[0x0][0x398] ;  /* 0x00007300ff0a77ac */ /* 0x000ee20008000800 */
[----:B------:R-:W-:Y:S01]  /*1e380*/  SHF.R.S32.HI R5, RZ, 0x1f, R4 ;  /* 0x0000001fff057819 */ /* 0x000fe20000011404 */
[----:B------:R-:W3:Y:S01]  /*1e390*/  LDL.LU R39, [R1+0x518] ;  /* 0x0005180001277983 */ /* 0x000ee20000300800 */
[----:B----4-:R-:W-:-:S03]  /*1e3a0*/  F2FP.SATFINITE.E4M3.F32.PACK_AB_MERGE_C R81, R33, R32, RZ ;  /* 0x000000202151723e */ /* 0x010fc600048070ff */
[----:B------:R-:W4:Y:S01]  /*1e3b0*/  LDL.LU R36, [R1+0x51c] ;  /* 0x00051c0001247983 */ /* 0x000f220000300800 */
[----:B-1----:R-:W-:Y:S01]  /*1e3c0*/  IMAD.MOV.U32 R7, RZ, RZ, R77 ;  /* 0x000000ffff077224 */ /* 0x002fe200078e004d */
[----:B------:R-:W-:Y:S01]  /*1e3d0*/  IADD3 R6, P5, PT, R4, R0, RZ ;  /* 0x0000000004067210 */ /* 0x000fe20007fbe0ff */
[----:B------:R-:W-:Y:S01]  /*1e3e0*/  VIADD R73, R66, 0x47 ;  /* 0x0000004742497836 */ /* 0x000fe20000000000 */
[----:B------:R-:W3:Y:S02]  /*1e3f0*/  LDL.LU R32, [R1+0x318] ;  /* 0x0003180001207983 */ /* 0x000ee40000300800 */
[----:B------:R-:W-:Y:S02]  /*1e400*/  SHF.R.S32.HI R7, RZ, 0x8, R7 ;  /* 0x00000008ff077819 */ /* 0x000fe40000011407 */
[----:B------:R-:W3:Y:S04]  /*1e410*/  LDL.LU R33, [R1+0x31c] ;  /* 0x00031c0001217983 */ /* 0x000ee80000300800 */
[----:B------:R1:W-:Y:S02]  /*1e420*/  @P6 STG.E.U8 desc[UR22][R74.64], R7 ;  /* 0x000000074a006986 */ /* 0x0003e4000c101116 */
[----:B-1----:R-:W-:-:S05]  /*1e430*/  IMAD.X R7, R5, 0x1, R72, P5 ;  /* 0x0000000105077824 */ /* 0x002fca00028e0648 */
[----:B------:R1:W-:Y:S01]  /*1e440*/  @P4 STG.E.U8 desc[UR22][R6.64], R80 ;  /* 0x0000005006004986 */ /* 0x0003e2000c101116 */
[----:B------:R-:W-:Y:S01]  /*1e450*/  ISETP.GE.AND P4, PT, R73, UR4, PT ;  /* 0x0000000449007c0c */ /* 0x000fe2000bf86270 */
[----:B------:R-:W0:Y:S01]  /*1e460*/  LDCU UR4, c[0x0][0x39c] ;  /* 0x00007380ff0477ac */ /* 0x000e220008000800 */
[----:B--2---:R-:W-:Y:S02]  /*1e470*/  F2FP.SATFINITE.E4M3.F32.PACK_AB_MERGE_C R73, R31, R30, RZ ;  /* 0x0000001e1f49723e */ /* 0x004fe400048070ff */
[----:B------:R-:W2:Y:S04]  /*1e480*/  LDL.LU R30, [R1+0x118] ;  /* 0x00011800011e7983 */ /* 0x000ea80000300800 */
[----:B------:R-:W2:Y:S01]  /*1e490*/  LDL.LU R31, [R1+0x11c] ;  /* 0x00011c00011f7983 */ /* 0x000ea20000300800 */
[----:B------:R-:W-:-:S02]  /*1e4a0*/  ISETP.LT.AND P3, PT, R34, UR12, !P2 ;  /* 0x0000000c22007c0c */ /* 0x000fc4000d761270 */
[----:B------:R-:W-:Y:S01]  /*1e4b0*/  IADD3 R74, P6, PT, R4, R2, RZ ;  /* 0x00000002044a7210 */ /* 0x000fe20007fde0ff */
[----:B-1----:R-:W-:Y:S01]  /*1e4c0*/  VIADD R7, R66, 0x48 ;  /* 0x0000004842077836 */ /* 0x002fe20000000000 */
[----:B------:R-:W-:Y:S01]  /*1e4d0*/  ISETP.LT.AND P5, PT, R35, UR14, !P2 ;  /* 0x0000000e23007c0c */ /* 0x000fe2000d7a1270 */
[----:B------:R-:W1:Y:S02]  /*1e4e0*/  LDCU UR12, c[0x0][0x398] ;  /* 0x00007300ff0c77ac */ /* 0x000e640008000800 */
        /* <DEDUP_REMOVED lines=8> */
[----:B------:R-:W-:Y:S02]  /*1e570*/  F2FP.SATFINITE.E4M3.F32.PACK_AB_MERGE_C R78, R29, R28, RZ ;  /* 0x0000001c1d4e723e */ /* 0x000fe400048070ff */
[----:B------:R-:W-:Y:S01]  /*1e580*/  F2FP.SATFINITE.E4M3.F32.PACK_AB_MERGE_C R11, R11, R10, RZ ;  /* 0x0000000a0b0b723e */ /* 0x000fe200048070ff */
[----:B------:R-:W2:Y:S01]  /*1e590*/  LDCU UR16, c[0x0][0x398] ;  /* 0x00007300ff1077ac */ /* 0x000ea20008000800 */
[----:B------:R0:W-:Y:S01]  /*1e5a0*/  @P5 STG.E.U8 desc[UR22][R6.64], R73 ;  /* 0x0000004906005986 */ /* 0x0001e2000c101116 */
[----:B-1----:R-:W-:Y:S02]  /*1e5b0*/  F2FP.SATFINITE.E4M3.F32.PACK_AB_MERGE_C R75, R9, R8, RZ ;  /* 0x00000008094b723e */ /* 0x002fe400048070ff */
[C---:B------:R-:W-:Y:S01]  /*1e5c0*/  IADD3 R8, P6, PT, R4.reuse, R70, RZ ;  /* 0x0000004604087210 */ /* 0x040fe20007fde0ff */
[----:B------:R-:W-:Y:S01]  /*1e5d0*/  VIADD R4, R4, UR30 ;  /* 0x0000001e04047c36 */ /* 0x000fe20008000000 */
[----:B0-----:R-:W-:Y:S01]  /*1e5e0*/  ISETP.LT.AND P5, PT, R67, UR9, !P0 ;  /* 0x0000000943007c0c */ /* 0x001fe2000c7a1270 */
[----:B------:R-:W0:Y:S02]  /*1e5f0*/  LDCU UR9, c[0x0][0x398] ;  /* 0x00007300ff0977ac */ /* 0x000e240008000800 */
[----:B------:R-:W-:Y:S01]  /*1e600*/  IMAD.X R9, R5, 0x1, R69, P6 ;  /* 0x0000000105097824 */ /* 0x000fe200030e0645 */
[----:B------:R-:W-:-:S02]  /*1e610*/  SHF.R.S32.HI R5, RZ, 0x1f, R4 ;  /* 0x0000001fff057819 */ /* 0x000fc40000011404 */
[----:B------:R-:W-:Y:S02]  /*1e620*/  IADD3 R6, P6, PT, R4, R0, RZ ;  /* 0x0000000004067210 */ /* 0x000fe40007fde0ff */
[----:B------:R-:W-:Y:S01]  /*1e630*/  PRMT R74, R80, 0x9910, RZ ;  /* 0x00009910504a7816 */ /* 0x000fe200000000ff */
[----:B------:R1:W-:Y:S02]  /*1e640*/  @P2 STG.E.U8 desc[UR22][R8.64], R75 ;  /* 0x0000004b08002986 */ /* 0x0003e4000c101116 */
[----:B------:R-:W-:Y:S01]  /*1e650*/  IMAD.X R7, R5, 0x1, R72, P6 ;  /* 0x0000000105077824 */ /* 0x000fe200030e0648 */
[----:B------:R-:W-:Y:S01]  /*1e660*/  ISETP.LT.AND P2, PT, R34, UR6, !P0 ;  /* 0x0000000622007c0c */ /* 0x000fe2000c741270 */
[----:B------:R-:W0:Y:S01]  /*1e670*/  LDCU UR6, c[0x0][0x398] ;  /* 0x00007300ff0677ac */ /* 0x000e220008000800 */
[----:B-1----:R-:W-:Y:S02]  /*1e680*/  SHF.R.S32.HI R8, RZ, 0x8, R74 ;  /* 0x00000008ff087819 */ /* 0x002fe4000001144a */
[----:B------:R-:W-:-:S03]  /*1e690*/  PRMT R9, R81, 0x9910, RZ ;  /* 0x0000991051097816 */ /* 0x000fc600000000ff */
[----:B------:R1:W-:Y:S01]  /*1e6a0*/  @P5 STG.E.U8 desc[UR22][R6.64], R8 ;  /* 0x0000000806005986 */ /* 0x0003e2000c101116 */
[----:B------:R-:W-:Y:S02]  /*1e6b0*/  PRMT R74, R73, 0x9910, RZ ;  /* 0x00009910494a7816 */ /* 0x000fe400000000ff */
[----:B-1----:R-:W-:Y:S01]  /*1e6c0*/  IADD3 R8, P6, PT, R4, R2, RZ ;  /* 0x0000000204087210 */ /* 0x002fe20007fde0ff */
[----:B------:R-:W-:-:S04]  /*1e6d0*/  IMAD.MOV.U32 R6, RZ, RZ, R9 ;  /* 0x000000ffff067224 */ /* 0x000fc800078e0009 */
[----:B------:R-:W-:Y:S01]  /*1e6e0*/  IMAD.X R9, R5, 0x1, R71, P6 ;  /* 0x0000000105097824 */ /* 0x000fe200030e0647 */
[----:B------:R-:W-:-:S05]  /*1e6f0*/  SHF.R.S32.HI R73, RZ, 0x8, R6 ;  /* 0x00000008ff497819 */ /* 0x000fca0000011406 */
[----:B------:R1:W-:Y:S02]  /*1e700*/  @P2 STG.E.U8 desc[UR22][R8.64], R73 ;  /* 0x0000004908002986 */ /* 0x0003e4000c101116 */
[----:B-1----:R-:W-:Y:S02]  /*1e710*/  PRMT R73, R75, 0x9910, RZ ;  /* 0x000099104b497816 */ /* 0x002fe400000000ff */
[----:B--2---:R-:W-:Y:S02]  /*1e720*/  F2FP.SATFINITE.E4M3.F32.PACK_AB_MERGE_C R75, R31, R30, RZ ;  /* 0x0000001e1f4b723e */ /* 0x004fe400048070ff */
[----:B------:R-:W2:Y:S04]  /*1e730*/  LDL.LU R30, [R1+0x320] ;  /* 0x00032000011e7983 */ /* 0x000ea80000300800 */
[----:B------:R-:W2:Y:S04]  /*1e740*/  LDL.LU R31, [R1+0x324] ;  /* 0x00032400011f7983 */ /* 0x000ea80000300800 */
[----:B------:R-:W2:Y:S04]  /*1e750*/  LDL.LU R28, [R1+0x120] ;  /* 0x00012000011c7983 */ /* 0x000ea80000300800 */
[----:B------:R-:W2:Y:S01]  /*1e760*/  LDL.LU R29, [R1+0x124] ;  /* 0x00012400011d7983 */ /* 0x000ea20000300800 */
[----:B---3--:R-:W-:Y:S01]  /*1e770*/  ISETP.LT.AND P5, PT, R35, UR10, !P0 ;  /* 0x0000000a23007c0c */ /* 0x008fe2000c7a1270 */
[----:B------:R-:W-:Y:S01]  /*1e780*/  VIADD R7, R66, 0x49 ;  /* 0x0000004942077836 */ /* 0x000fe20000000000 */
[----:B------:R-:W-:Y:S01]  /*1e790*/  IADD3 R6, P6, PT, R4, R68, RZ ;  /* 0x0000004404067210 */ /* 0x000fe20007fde0ff */
[----:B------:R-:W1:Y:S01]  /*1e7a0*/  LDCU UR10, c[0x0][0x398] ;  /* 0x00007300ff0a77ac */ /* 0x000e620008000800 */
[----:B------:R-:W-:-:S02]  /*1e7b0*/  SHF.R.S32.HI R8, RZ, 0x8, R74 ;  /* 0x00000008ff087819 */ /* 0x000fc4000001144a */
[----:B------:R-:W-:Y:S01]  /*1e7c0*/  ISETP.GE.AND P2, PT, R7, UR4, PT ;  /* 0x0000000407007c0c */ /* 0x000fe2000bf46270 */
[----:B------:R-:W-:Y:S01]  /*1e7d0*/  IMAD.X R7, R5, 0x1, R3, P6 ;  /* 0x0000000105077824 */ /* 0x000fe200030e0603 */
[----:B0-----:R-:W-:Y:S01]  /*1e7e0*/  ISETP.LT.AND P0, PT, R37, UR9, !P0 ;  /* 0x0000000925007c0c */ /* 0x001fe2000c701270 */
[----:B------:R-:W0:Y:S04]  /*1e7f0*/  LDCU UR9, c[0x0][0x398] ;  /* 0x00007300ff0977ac */ /* 0x000e280008000800 */
[----:B------:R3:W-:Y:S01]  /*1e800*/  @P5 STG.E.U8 desc[UR22][R6.64], R8 ;  /* 0x0000000806005986 */ /* 0x0007e2000c101116 */
[----:B------:R-:W-:Y:S01]  /*1e810*/  ISETP.LT.AND P5, PT, R67, UR6, !P1 ;  /* 0x0000000643007c0c */ /* 0x000fe2000cfa1270 */
[----:B------:R-:W0:Y:S01]  /*1e820*/  LDCU UR4, c[0x0][0x39c] ;  /* 0x00007380ff0477ac */ /* 0x000e220008000800 */
[----:B------:R-:W-:-:S02]  /*1e830*/  SHF.R.S32.HI R73, RZ, 0x8, R73 ;  /* 0x00000008ff497819 */ /* 0x000fc40000011449 */
[----:B----4-:R-:W-:Y:S01]  /*1e840*/  F2FP.SATFINITE.E4M3.F32.PACK_AB_MERGE_C R77, R36, R39, RZ ;  /* 0x00000027244d723e */ /* 0x010fe200048070ff */
[----:B------:R-:W4:Y:S01]  /*1e850*/  LDCU UR6, c[0x0][0x398] ;  /* 0x00007300ff0677ac */ /* 0x000f220008000800 */
[C---:B---3--:R-:W-:Y:S01]  /*1e860*/  IADD3 R8, P6, PT, R4.reuse, R70, RZ ;  /* 0x0000004604087210 */ /* 0x048fe20007fde0ff */
[----:B------:R-:W-:-:S04]  /*1e870*/  VIADD R4, R4, UR30 ;  /* 0x0000001e04047c36 */ /* 0x000fc80008000000 */
[----:B------:R-:W-:Y:S01]  /*1e880*/  IMAD.X R9, R5, 0x1, R69, P6 ;  /* 0x0000000105097824 */ /* 0x000fe200030e0645 */
[----:B------:R-:W-:Y:S02]  /*1e890*/  SHF.R.S32.HI R74, RZ, 0x1f, R4 ;  /* 0x0000001fff4a7819 */ /* 0x000fe40000011404 */
[----:B------:R-:W-:-:S05]  /*1e8a0*/  IADD3 R6, P6, PT, R4, R0, RZ ;  /* 0x0000000004067210 */ /* 0x000fca0007fde0ff */
[----:B------:R-:W-:Y:S01]  /*1e8b0*/  IMAD.X R7, R74, 0x1, R72, P6 ;  /* 0x000000014a077824 */ /* 0x000fe200030e0648 */
[----:B------:R3:W-:Y:S01]  /*1e8c0*/  @P0 STG.E.U8 desc[UR22][R8.64], R73 ;  /* 0x0000004908000986 */ /* 0x0007e2000c101116 */
[----:B-1----:R-:W-:Y:S01]  /*1e8d0*/  ISETP.LT.AND P0, PT, R34, UR10, !P1 ;  /* 0x0000000a22007c0c */ /* 0x002fe2000cf01270 */
[----:B------:R-:W-:Y:S01]  /*1e8e0*/  VIADD R5, R66, 0x4a ;  /* 0x0000004a42057836 */ /* 0x000fe20000000000 */
[----:B------:R-:W-:Y:S01]  /*1e8f0*/  F2FP.SATFINITE.E4M3.F32.PACK_AB_MERGE_C R76, R33, R32, RZ ;  /* 0x00000020214c723e */ /* 0x000fe200048070ff */
[----:B------:R1:W-:Y:S01]  /*1e900*/  @P5 STG.E.U8 desc[UR22][R6.64], R77 ;  /* 0x0000004d06005986 */ /* 0x0003e2000c101116 */
[----:B0-----:R-:W-:Y:S01]  /*1e910*/  ISETP.LT.AND P5, PT, R35, UR9, !P1 ;  /* 0x0000000923007c0c */ /* 0x001fe2000cfa1270 */
[----:B------:R-:W0:Y:S01]  /*1e920*/  LDCU UR9, c[0x0][0x398] ;  /* 0x00007300ff0977ac */ /* 0x000e220008000800 */
[----:B---3--:R-:W-:Y:S01]  /*1e930*/  IADD3 R8, P6, PT, R4, R2, RZ ;  /* 0x0000000204087210 */ /* 0x008fe20007fde0ff */
[----:B------:R-:W3:Y:S01]  /*1e940*/  LDCU UR10, c[0x0][0x398] ;  /* 0x00007300ff0a77ac */ /* 0x000ee20008000800 */
[----:B------:R-:W2:Y:S03]  /*1e950*/  LDL.LU R32, [R1+0x528] ;  /* 0x0005280001207983 */ /* 0x000ea60000300800 */
[----:B------:R-:W-:Y:S01]  /*1e960*/  IMAD.X R9, R74, 0x1, R71, P6 ;  /* 0x000000014a097824 */ /* 0x000fe200030e0647 */
[----:B-1----:R-:W-:Y:S01]  /*1e970*/  IADD3 R6, P6, PT, R4, R68, RZ ;  /* 0x0000004404067210 */ /* 0x002fe20007fde0ff */
[----:B------:R-:W2:Y:S04]  /*1e980*/  LDL.LU R33, [R1+0x52c] ;  /* 0x00052c0001217983 */ /* 0x000ea80000300800 */
[----:B------:R-:W-:Y:S01]  /*1e990*/  IMAD.X R7, R74, 0x1, R3, P6 ;  /* 0x000000014a077824 */ /* 0x000fe200030e0603 */
[----:B------:R1:W-:Y:S01]  /*1e9a0*/  @P0 STG.E.U8 desc[UR22][R8.64], R76 ;  /* 0x0000004c08000986 */ /* 0x0003e2000c101116 */
[----:B------:R-:W-:Y:S01]  /*1e9b0*/  ISETP.GE.AND P0, PT, R5, UR4, PT ;  /* 0x0000000405007c0c */ /* 0x000fe2000bf06270 */
[----:B------:R-:W3:Y:S01]  /*1e9c0*/  LDCU UR4, c[0x0][0x398] ;  /* 0x00007300ff0477ac */ /* 0x000ee20008000800 */
[----:B----4-:R-:W-:Y:S01]  /*1e9d0*/  ISETP.LT.AND P1, PT, R37, UR6, !P1 ;  /* 0x0000000625007c0c */ /* 0x010fe2000cf21270 */
[C---:B------:R-:W-:Y:S01]  /*1e9e0*/  VIADD R5, R4.reuse, UR30 ;  /* 0x0000001e04057c36 */ /* 0x040fe20008000000 */
[----:B------:R4:W-:Y:S01]  /*1e9f0*/  @P5 STG.E.U8 desc[UR22][R6.64], R75 ;  /* 0x0000004b06005986 */ /* 0x0009e2000c101116 */
[----:B0-----:R-:W-:Y:S01]  /*1ea00*/  ISETP.LT.AND P5, PT, R67, UR9, !P4 ;  /* 0x0000000943007c0c */ /* 0x001fe2000e7a1270 */
[----:B------:R-:W0:Y:S01]  /*1ea10*/  LDCU UR6, c[0x0][0x398] ;  /* 0x00007300ff0677ac */ /* 0x000e220008000800 */
[----:B-1----:R-:W-:Y:S01]  /*1ea20*/  IADD3 R8, P6, PT, R4, R70, RZ ;  /* 0x0000004604087210 */ /* 0x002fe20007fde0ff */
[----:B------:R-:W1:Y:S01]  /*1ea30*/  LDCU UR9, c[0x0][0x398] ;  /* 0x00007300ff0977ac */ /* 0x000e620008000800 */
[----:B------:R-:W-:-:S03]  /*1ea40*/  SHF.R.S32.HI R73, RZ, 0x1f, R5 ;  /* 0x0000001fff497819 */ /* 0x000fc60000011405 */
[----:B------:R-:W-:Y:S01]  /*1ea50*/  IMAD.X R9, R74, 0x1, R69, P6 ;  /* 0x000000014a097824 */ /* 0x000fe200030e0645 */
[----:B----4-:R-:W-:Y:S02]  /*1ea60*/  IADD3 R6, P6, PT, R5, R0, RZ ;  /* 0x0000000005067210 */ /* 0x010fe40007fde0ff */
[----:B------:R-:W-:-:S03]  /*1ea70*/  PRMT R4, R77, 0x9910, RZ ;  /* 0x000099104d047816 */ /* 0x000fc600000000ff */
[----:B------:R-:W-:Y:S01]  /*1ea80*/  IMAD.X R7, R73, 0x1, R72, P6 ;  /* 0x0000000149077824 */ /* 0x000fe200030e0648 */
[----:B------:R-:W-:Y:S01]  /*1ea90*/  SHF.R.S32.HI R4, RZ, 0x8, R4 ;  /* 0x00000008ff047819 */ /* 0x000fe20000011404 */
[----:B------:R4:W-:Y:S01]  /*1eaa0*/  @P1 STG.E.U8 desc[UR22][R8.64], R11 ;  /* 0x0000000b08001986 */ /* 0x0009e2000c101116 */
[----:B---3--:R-:W-:Y:S01]  /*1eab0*/  ISETP.LT.AND P1, PT, R35, UR10, !P4 ;  /* 0x0000000a23007c0c */ /* 0x008fe2000e721270 */
[----:B------:R-:W3:Y:S02]  /*1eac0*/  LDCU UR10, c[0x0][0x398] ;  /* 0x00007300ff0a77ac */ /* 0x000ee40008000800 */
[----:B------:R0:W-:Y:S01]  /*1ead0*/  @P5 STG.E.U8 desc[UR22][R6.64], R4 ;  /* 0x0000000406005986 */ /* 0x0001e2000c101116 */
[----:B------:R-:W-:Y:S01]  /*1eae0*/  ISETP.LT.AND P5, PT, R34, UR4, !P4 ;  /* 0x0000000422007c0c */ /* 0x000fe2000e7a1270 */
[----:B------:R-:W1:Y:S01]  /*1eaf0*/  LDCU UR4, c[0x0][0x39c] ;  /* 0x00007380ff0477ac */ /* 0x000e620008000800 */
[----:B----4-:R-:W-:Y:S02]  /*1eb00*/  IADD3 R8, P6, PT, R5, R2, RZ ;  /* 0x0000000205087210 */ /* 0x010fe40007fde0ff */
[----:B------:R-:W-:-:S03]  /*1eb10*/  PRMT R10, R76, 0x9910, RZ ;  /* 0x000099104c0a7816 */ /* 0x000fc600000000ff */
[----:B------:R-:W-:Y:S01]  /*1eb20*/  IMAD.X R9, R73, 0x1, R71, P6 ;  /* 0x0000000149097824 */ /* 0x000fe200030e0647 */
[----:B0-----:R-:W-:Y:S02]  /*1eb30*/  IADD3 R6, P6, PT, R5, R68, RZ ;  /* 0x0000004405067210 */ /* 0x001fe40007fde0ff */
[----:B------:R-:W-:Y:S02]  /*1eb40*/  PRMT R4, R75, 0x9910, RZ ;  /* 0x000099104b047816 */ /* 0x000fe400000000ff */
[----:B------:R-:W-:Y:S01]  /*1eb50*/  SHF.R.S32.HI R10, RZ, 0x8, R10 ;  /* 0x00000008ff0a7819 */ /* 0x000fe2000001140a */
[----:B------:R-:W-:Y:S01]  /*1eb60*/  IMAD.X R7, R73, 0x1, R3, P6 ;  /* 0x0000000149077824 */ /* 0x000fe200030e0603 */
[----:B------:R-:W-:Y:S02]  /*1eb70*/  SHF.R.S32.HI R4, RZ, 0x8, R4 ;  /* 0x00000008ff047819 */ /* 0x000fe40000011404 */
[----:B------:R-:W-:Y:S01]  /*1eb80*/  ISETP.LT.AND P4, PT, R37, UR6, !P4 ;  /* 0x0000000625007c0c */ /* 0x000fe2000e781270 */
[----:B------:R0:W-:Y:S01]  /*1eb90*/  @P5 STG.E.U8 desc[UR22][R8.64], R10 ;  /* 0x0000000a08005986 */ /* 0x0001e2000c101116 */
[----:B------:R-:W-:Y:S01]  /*1eba0*/  PRMT R74, R11, 0x9910, RZ ;  /* 0x000099100b4a7816 */ /* 0x000fe200000000ff */
[----:B------:R-:W4:Y:S02]  /*1ebb0*/  LDCU UR6, c[0x0][0x39c] ;  /* 0x00007380ff0677ac */ /* 0x000f240008000800 */
[----:B------:R-:W-:Y:S01]  /*1ebc0*/  @P1 STG.E.U8 desc[UR22][R6.64], R4 ;  /* 0x0000000406001986 */ /* 0x000fe2000c101116 */
[----:B------:R-:W-:-:S02]  /*1ebd0*/  SHF.R.S32.HI R74, RZ, 0x8, R74 ;  /* 0x00000008ff4a7819 */ /* 0x000fc4000001144a */
[----:B0-----:R-:W-:-:S05]  /*1ebe0*/  IADD3 R10, P1, PT, R5, R70, RZ ;  /* 0x00000046050a7210 */ /* 0x001fca0007f3e0ff */
[----:B------:R-:W-:-:S05]  /*1ebf0*/  IMAD.X R11, R73, 0x1, R69, P1 ;  /* 0x00000001490b7824 */ /* 0x000fca00008e0645 */
[----:B------:R0:W-:Y:S01]  /*1ec00*/  @P4 STG.E.U8 desc[UR22][R10.64], R74 ;  /* 0x0000004a0a004986 */ /* 0x0001e2000c101116 */
[----:B--2---:R-:W-:-:S03]  /*1ec10*/  F2FP.SATFINITE.E4M3.F32.PACK_AB_MERGE_C R75, R31, R30, RZ ;  /* 0x0000001e1f4b723e */ /* 0x004fc600048070ff */
[----:B------:R-:W2:Y:S04]  /*1ec20*/  LDL.LU R30, [R1+0x328] ;  /* 0x00032800011e7983 */ /* 0x000ea80000300800 */
[----:B------:R-:W2:Y:S01]  /*1ec30*/  LDL.LU R31, [R1+0x32c] ;  /* 0x00032c00011f7983 */ /* 0x000ea20000300800 */
[----:B0-----:R-:W-:-:S03]  /*1ec40*/  F2FP.SATFINITE.E4M3.F32.PACK_AB_MERGE_C R11, R29, R28, RZ ;  /* 0x0000001c1d0b723e */ /* 0x001fc600048070ff */
[----:B------:R-:W2:Y:S04]  /*1ec50*/  LDL.LU R28, [R1+0x128] ;  /* 0x00012800011c7983 */ /* 0x000ea80000300800 */
[----:B------:R-:W2:Y:S01]  /*1ec60*/  LDL.LU R29, [R1+0x12c] ;  /* 0x00012c00011d7983 */ /* 0x000ea20000300800 */
[----:B------:R-:W-:Y:S01]  /*1ec70*/  VIADD R4, R5, UR30 ;  /* 0x0000001e05047c36 */ /* 0x000fe20008000000 */
[----:B-1----:R-:W-:Y:S01]  /*1ec80*/  ISETP.LT.AND P5, PT, R67, UR9, !P3 ;  /* 0x0000000943007c0c */ /* 0x002fe2000dfa1270 */
[----:B------:R-:W-:Y:S01]  /*1ec90*/  VIADD R73, R66, 0x4b ;  /* 0x0000004b42497836 */ /* 0x000fe20000000000 */
[----:B------:R-:W-:Y:S01]  /*1eca0*/  ISETP.LT.AND P6, PT, R34, UR12, !P3 ;  /* 0x0000000c22007c0c */ /* 0x000fe2000dfc1270 */
[----:B------:R-:W0:Y:S01]  /*1ecb0*/  LDCU UR9, c[0x0][0x398] ;  /* 0x00007300ff0977ac */ /* 0x000e220008000800 */
[----:B------:R-:W-:-:S02]  /*1ecc0*/  SHF.R.S32.HI R5, RZ, 0x1f, R4 ;  /* 0x0000001fff057819 */ /* 0x000fc40000011404 */
[C---:B------:R-:W-:Y:S01]  /*1ecd0*/  IADD3 R8, P1, PT, R4.reuse, R0, RZ ;  /* 0x0000000004087210 */ /* 0x040fe20007f3e0ff */
[----:B------:R-:W1:Y:S04]  /*1ece0*/  LDCU UR12, c[0x0][0x398] ;  /* 0x00007300ff0c77ac */ /* 0x000e680008000800 */
[----:B------:R-:W-:Y:S01]  /*1ecf0*/  IMAD.X R9, R5, 0x1, R72, P1 ;  /* 0x0000000105097824 */ /* 0x000fe200008e0648 */
[----:B------:R-:W-:-:S05]  /*1ed00*/  IADD3 R6, P1, PT, R4, R2, RZ ;  /* 0x0000000204067210 */ /* 0x000fca0007f3e0ff */
[----:B------:R-:W-:Y:S01]  /*1ed10*/  IMAD.X R7, R5, 0x1, R71, P1 ;  /* 0x0000000105077824 */ /* 0x000fe200008e0647 */
[----:B------:R-:W-:Y:S01]  /*1ed20*/  ISETP.GE.AND P1, PT, R73, UR4, PT ;  /* 0x0000000449007c0c */ /* 0x000fe2000bf26270 */
[----:B------:R-:W0:Y:S01]  /*1ed30*/  LDCU UR4, c[0x0][0x398] ;  /* 0x00007300ff0477ac */ /* 0x000e220008000800 */
[----:B---3--:R-:W-:Y:S01]  /*1ed40*/  ISETP.LT.AND P4, PT, R35, UR10, !P3 ;  /* 0x0000000a23007c0c */ /* 0x008fe2000df81270 */
[----:B------:R3:W-:Y:S01]  /*1ed50*/  @P5 STG.E.U8 desc[UR22][R8.64], R78 ;  /* 0x0000004e08005986 */ /* 0x0007e2000c101116 */
[----:B------:R-:W-:Y:S01]  /*1ed60*/  ISETP.LT.AND P3, PT, R37, UR14, !P3 ;  /* 0x0000000e25007c0c */ /* 0x000fe2000df61270 */
[----:B------:R-:W0:Y:S02]  /*1ed70*/  LDCU UR10, c[0x0][0x398] ;  /* 0x00007300ff0a77ac */ /* 0x000e240008000800 */
[----:B------:R1:W-:Y:S01]  /*1ed80*/  @P6 STG.E.U8 desc[UR22][R6.64], R75 ;  /* 0x0000004b06006986 */ /* 0x0003e2000c101116 */
[----:B------:R-:W-:Y:S01]  /*1ed90*/  F2FP.SATFINITE.E4M3.F32.PACK_AB_MERGE_C R13, R13, R12, RZ ;  /* 0x0000000c0d0d723e */ /* 0x000fe200048070ff */
[----:B------:R-:W0:Y:S01]  /*1eda0*/  LDCU UR14, c[0x0][0x398] ;  /* 0x00007300ff0e77ac */ /* 0x000e220008000800 */
[----:B---3--:R-:W-:Y:S01]  /*1edb0*/  IADD3 R8, P5, PT, R4, R68, RZ ;  /* 0x0000004404087210 */ /* 0x008fe20007fbe0ff */
[----:B-1----:R-:W-:Y:S01]  /*1edc0*/  VIADD R7, R66, 0x4c ;  /* 0x0000004c42077836 */ /* 0x002fe20000000000 */
[----:B------:R-:W-:-:S03]  /*1edd0*/  IADD3 R6, P6, PT, R4, R70, RZ ;  /* 0x0000004604067210 */ /* 0x000fc60007fde0ff */
[----:B------:R-:W-:Y:S02]  /*1ede0*/  IMAD.X R9, R5, 0x1, R3, P5 ;  /* 0x0000000105097824 */ /* 0x000fe400028e0603 */
[----:B------:R-:W-:Y:S01]  /*1edf0*/  VIADD R4, R4, UR30 ;  /* 0x0000001e04047c36 */ /* 0x000fe20008000000 */
[----:B----4-:R-:W-:Y:S01]  /*1ee00*/  ISETP.GE.AND P5, PT, R7, UR6, PT ;  /* 0x0000000607007c0c */ /* 0x010fe2000bfa6270 */
[----:B------:R-:W-:Y:S01]  /*1ee10*/  IMAD.X R7, R5, 0x1, R69, P6 ;  /* 0x0000000105077824 */ /* 0x000fe200030e0645 */
[----:B------:R-:W1:Y:S01]  /*1ee20*/  LDCU UR6, c[0x0][0x398] ;  /* 0x00007300ff0677ac */ /* 0x000e620008000800 */
[----:B------:R3:W-:Y:S01]  /*1ee30*/  @P4 STG.E.U8 desc[UR22][R8.64], R11 ;  /* 0x0000000b08004986 */ /* 0x0007e2000c101116 */
[----:B------:R-:W-:Y:S02]  /*1ee40*/  SHF.R.S32.HI R12, RZ, 0x1f, R4 ;  /* 0x0000001fff0c7819 */ /* 0x000fe40000011404 */
[----:B0-----:R-:W-:Y:S01]  /*1ee50*/  ISETP.LT.AND P4, PT, R67, UR4, !P2 ;  /* 0x0000000443007c0c */ /* 0x001fe2000d781270 */
[----:B------:R0:W-:Y:S01]  /*1ee60*/  @P3 STG.E.U8 desc[UR22][R6.64], R13 ;  /* 0x0000000d06003986 */ /* 0x0001e2000c101116 */
[----:B------:R-:W-:Y:S01]  /*1ee70*/  ISETP.LT.AND P3, PT, R34, UR9, !P2 ;  /* 0x0000000922007c0c */ /* 0x000fe2000d761270 */
[----:B------:R-:W4:Y:S01]  /*1ee80*/  LDCU UR9, c[0x0][0x398] ;  /* 0x00007300ff0977ac */ /* 0x000f220008000800 */
[----:B------:R-:W-:-:S02]  /*1ee90*/  PRMT R10, R78, 0x9910, RZ ;  /* 0x000099104e0a7816 */ /* 0x000fc400000000ff */
        /* <DEDUP_REMOVED lines=9> */
[----:B------:R-:W-:Y:S01]  /*1ef30*/  @P3 STG.E.U8 desc[UR22][R6.64], R5 ;  /* 0x0000000506003986 */ /* 0x000fe2000c101116 */
[----:B-1----:R-:W-:Y:S01]  /*1ef40*/  ISETP.LT.AND P3, PT, R35, UR6, !P2 ;  /* 0x0000000623007c0c */ /* 0x002fe2000d761270 */
[----:B------:R-:W1:Y:S01]  /*1ef50*/  LDCU UR6, c[0x0][0x39c] ;  /* 0x00007380ff0677ac */ /* 0x000e620008000800 */
[----:B------:R-:W-:-:S02]  /*1ef60*/  PRMT R73, R11, 0x9910, RZ ;  /* 0x000099100b497816 */ /* 0x000fc400000000ff */
[----:B0-----:R-:W-:Y:S02]  /*1ef70*/  IADD3 R10, P6, PT, R4, R68, RZ ;  /* 0x00000044040a7210 */ /* 0x001fe40007fde0ff */
[----:B------:R-:W-:-:S03]  /*1ef80*/  SHF.R.S32.HI R73, RZ, 0x8, R73 ;  /* 0x00000008ff497819 */ /* 0x000fc60000011449 */
[----:B------:R-:W-:Y:S01]  /*1ef90*/  IMAD.X R11, R12, 0x1, R3, P6 ;  /* 0x000000010c0b7824 */ /* 0x000fe200030e0603 */
[----:B------:R-:W-:Y:S02]  /*1efa0*/  IADD3 R8, P6, PT, R4, R70, RZ ;  /* 0x0000004604087210 */ /* 0x000fe40007fde0ff */
[----:B------:R-:W-:Y:S02]  /*1efb0*/  F2FP.SATFINITE.E4M3.F32.PACK_AB_MERGE_C R74, R33, R32, RZ ;  /* 0x00000020214a723e */ /* 0x000fe400048070ff */
[----:B------:R-:W3:Y:S01]  /*1efc0*/  LDL.LU R32, [R1+0x530] ;  /* 0x0005300001207983 */ /* 0x000ee20000300800 */
[----:B------:R-:W-:-:S03]  /*1efd0*/  IMAD.X R9, R12, 0x1, R69, P6 ;  /* 0x000000010c097824 */ /* 0x000fc600030e0645 */
[----:B------:R-:W3:Y:S04]  /*1efe0*/  LDL.LU R33, [R1+0x534] ;  /* 0x0005340001217983 */ /* 0x000ee80000300800 */
[----:B------:R0:W-:Y:S01]  /*1eff0*/  @P3 STG.E.U8 desc[UR22][R10.64], R73 ;  /* 0x000000490a003986 */ /* 0x0001e2000c101116 */
[----:B--2---:R-:W-:-:S03]  /*1f000*/  F2FP.SATFINITE.E4M3.F32.PACK_AB_MERGE_C R12, R31, R30, RZ ;  /* 0x0000001e1f0c723e */ /* 0x004fc600048070ff */
[----:B------:R-:W2:Y:S04]  /*1f010*/  LDL.LU R30, [R1+0x330] ;  /* 0x00033000011e7983 */ /* 0x000ea80000300800 */
[----:B------:R-:W2:Y:S01]  /*1f020*/  LDL.LU R31, [R1+0x334] ;  /* 0x00033400011f7983 */ /* 0x000ea20000300800 */
[----:B0-----:R-:W-:-:S03]  /*1f030*/  F2FP.SATFINITE.E4M3.F32.PACK_AB_MERGE_C R11, R29, R28, RZ ;  /* 0x0000001c1d0b723e */ /* 0x001fc600048070ff */
[----:B------:R-:W2:Y:S04]  /*1f040*/  LDL.LU R28, [R1+0x130] ;  /* 0x00013000011c7983 */ /* 0x000ea80000300800 */
[----:B------:R-:W2:Y:S01]  /*1f050*/  LDL.LU R29, [R1+0x134] ;  /* 0x00013400011d7983 */ /* 0x000ea20000300800 */
[----:B------:R-:W-:Y:S02]  /*1f060*/  PRMT R13, R13, 0x9910, RZ ;  /* 0x000099100d0d7816 */ /* 0x000fe400000000ff */
[----:B------:R-:W-:Y:S01]  /*1f070*/  ISETP.LT.AND P2, PT, R37, UR10, !P2 ;  /* 0x0000000a25007c0c */ /* 0x000fe2000d741270 */
[----:B------:R-:W-:Y:S01]  /*1f080*/  VIADD R5, R4, UR30 ;  /* 0x0000001e04057c36 */ /* 0x000fe20008000000 */
[----:B------:R-:W-:Y:S01]  /*1f090*/  ISETP.LT.AND P4, PT, R67, UR12, !P0 ;  /* 0x0000000c43007c0c */ /* 0x000fe2000c781270 */
[----:B------:R-:W-:Y:S01]  /*1f0a0*/  IMAD.MOV.U32 R4, RZ, RZ, R13 ;  /* 0x000000ffff047224 */ /* 0x000fe200078e000d */
[----:B------:R-:W0:Y:S01]  /*1f0b0*/  LDCU UR10, c[0x0][0x398] ;  /* 0x00007300ff0a77ac */ /* 0x000e220008000800 */
[----:B------:R-:W-:Y:S01]  /*1f0c0*/  F2FP.SATFINITE.E4M3.F32.PACK_AB_MERGE_C R14, R15, R14, RZ ;  /* 0x0000000e0f0e723e */ /* 0x000fe200048070ff */
[----:B------:R-:W2:Y:S01]  /*1f0d0*/  LDL.LU R41, [R1+0x538] ;  /* 0x0005380001297983 */ /* 0x000ea20000300800 */
[----:B------:R-:W-:Y:S01]  /*1f0e0*/  SHF.R.S32.HI R13, RZ, 0x1f, R5 ;  /* 0x0000001fff0d7819 */ /* 0x000fe20000011405 */
[----:B------:R-:W0:Y:S01]  /*1f0f0*/  LDCU UR12, c[0x0][0x398] ;  /* 0x00007300ff0c77ac */ /* 0x000e220008000800 */
[----:B------:R-:W-:Y:S01]  /*1f100*/  SHF.R.S32.HI R4, RZ, 0x8, R4 ;  /* 0x00000008ff047819 */ /* 0x000fe20000011404 */
[----:B------:R-:W2:Y:S01]  /*1f110*/  LDL.LU R38, [R1+0x53c] ;  /* 0x00053c0001267983 */ /* 0x000ea20000300800 */
[----:B------:R-:W-:-:S03]  /*1f120*/  IADD3 R6, P6, PT, R5, R0, RZ ;  /* 0x0000000005067210 */ /* 0x000fc60007fde0ff */
[----:B------:R0:W-:Y:S01]  /*1f130*/  @P2 STG.E.U8 desc[UR22][R8.64], R4 ;  /* 0x0000000408002986 */ /* 0x0001e2000c101116 */
[----:B----4-:R-:W-:Y:S01]  /*1f140*/  ISETP.LT.AND P2, PT, R34, UR9, !P0 ;  /* 0x0000000922007c0c */ /* 0x010fe2000c741270 */
[----:B------:R-:W-:Y:S01]  /*1f150*/  IMAD.X R7, R13, 0x1, R72, P6 ;  /* 0x000000010d077824 */ /* 0x000fe200030e0648 */
[----:B------:R-:W4:Y:S01]  /*1f160*/  LDCU UR9, c[0x0][0x398] ;  /* 0x00007300ff0977ac */ /* 0x000f220008000800 */
[----:B------:R-:W2:Y:S04]  /*1f170*/  LDL.LU R39, [R1+0x338] ;  /* 0x0003380001277983 */ /* 0x000ea80000300800 */
[----:B------:R1:W-:Y:S01]  /*1f180*/  @P4 STG.E.U8 desc[UR22][R6.64], R74 ;  /* 0x0000004a06004986 */ /* 0x0003e2000c101116 */
[----:B------:R-:W-:Y:S01]  /*1f190*/  ISETP.LT.AND P4, PT, R35, UR14, !P0 ;  /* 0x0000000e23007c0c */ /* 0x000fe2000c781270 */
[----:B------:R-:W2:Y:S01]  /*1f1a0*/  LDCU UR14, c[0x0][0x398] ;  /* 0x00007300ff0e77ac */ /* 0x000ea20008000800 */
[----:B0-----:R-:W-:Y:S01]  /*1f1b0*/  IADD3 R8, P6, PT, R5, R2, RZ ;  /* 0x0000000205087210 */ /* 0x001fe20007fde0ff */
[----:B------:R-:W-:Y:S01]  /*1f1c0*/  VIADD R4, R66, 0x4d ;  /* 0x0000004d42047836 */ /* 0x000fe20000000000 */
[----:B------:R-:W2:Y:S03]  /*1f1d0*/  LDL.LU R36, [R1+0x33c] ;  /* 0x00033c0001247983 */ /* 0x000ea60000300800 */
[----:B------:R-:W-:Y:S01]  /*1f1e0*/  IMAD.X R9, R13, 0x1, R71, P6 ;  /* 0x000000010d097824 */ /* 0x000fe200030e0647 */
[----:B------:R-:W-:-:S02]  /*1f1f0*/  ISETP.GE.AND P3, PT, R4, UR4, PT ;  /* 0x0000000404007c0c */ /* 0x000fc4000bf66270 */
[----:B-1----:R-:W-:Y:S01]  /*1f200*/  IADD3 R6, P6, PT, R5, R68, RZ ;  /* 0x0000004405067210 */ /* 0x002fe20007fde0ff */
[----:B------:R-:W-:Y:S01]  /*1f210*/  VIADD R4, R66, 0x4e ;  /* 0x0000004e42047836 */ /* 0x000fe20000000000 */
[----:B------:R0:W-:Y:S01]  /*1f220*/  @P2 STG.E.U8 desc[UR22][R8.64], R12 ;  /* 0x0000000c08002986 */ /* 0x0001e2000c101116 */
[----:B------:R-:W1:Y:S02]  /*1f230*/  LDCU UR4, c[0x0][0x398] ;  /* 0x00007300ff0477ac */ /* 0x000e640008000800 */
[----:B------:R-:W-:Y:S01]  /*1f240*/  IMAD.X R7, R13, 0x1, R3, P6 ;  /* 0x000000010d077824 */ /* 0x000fe200030e0603 */
[----:B------:R-:W-:Y:S01]  /*1f250*/  ISETP.GE.AND P2, PT, R4, UR6, PT ;  /* 0x0000000604007c0c */ /* 0x000fe2000bf46270 */
[----:B------:R-:W-:Y:S01]  /*1f260*/  VIADD R4, R5, UR30 ;  /* 0x0000001e05047c36 */ /* 0x000fe20008000000 */
[----:B----4-:R-:W-:Y:S01]  /*1f270*/  ISETP.LT.AND P0, PT, R37, UR9, !P0 ;  /* 0x0000000925007c0c */ /* 0x010fe2000c701270 */
[----:B------:R-:W4:Y:S01]  /*1f280*/  LDCU UR6, c[0x0][0x398] ;  /* 0x00007300ff0677ac */ /* 0x000f220008000800 */
[----:B------:R1:W-:Y:S01]  /*1f290*/  @P4 STG.E.U8 desc[UR22][R6.64], R11 ;  /* 0x0000000b06004986 */ /* 0x0003e2000c101116 */
[----:B------:R-:W-:-:S02]  /*1f2a0*/  ISETP.LT.AND P4, PT, R67, UR10, !P1 ;  /* 0x0000000a43007c0c */ /* 0x000fc4000cf81270 */
[----:B0-----:R-:W-:Y:S01]  /*1f2b0*/  IADD3 R8, P6, PT, R5, R70, RZ ;  /* 0x0000004605087210 */ /* 0x001fe20007fde0ff */
[----:B------:R-:W0:Y:S01]  /*1f2c0*/  LDCU UR9, c[0x0][0x398] ;  /* 0x00007300ff0977ac */ /* 0x000e220008000800 */
[----:B------:R-:W-:-:S03]  /*1f2d0*/  SHF.R.S32.HI R10, RZ, 0x1f, R4 ;  /* 0x0000001fff0a7819 */ /* 0x000fc60000011404 */
[----:B------:R-:W-:Y:S01]  /*1f2e0*/  IMAD.X R9, R13, 0x1, R69, P6 ;  /* 0x000000010d097824 */ /* 0x000fe200030e0645 */
[----:B------:R-:W-:Y:S01]  /*1f2f0*/  PRMT R5, R74, 0x9910, RZ ;  /* 0x000099104a057816 */ /* 0x000fe200000000ff */
[----:B------:R-:W0:Y:S01]  /*1f300*/  LDCU UR10, c[0x0][0x398] ;  /* 0x00007300ff0a77ac */ /* 0x000e220008000800 */
[----:B-1----:R-:W-:Y:S02]  /*1f310*/  IADD3 R6, P6, PT, R4, R0, RZ ;  /* 0x0000000004067210 */ /* 0x002fe40007fde0ff */
[----:B------:R-:W-:-:S03]  /*1f320*/  SHF.R.S32.HI R5, RZ, 0x8, R5 ;  /* 0x00000008ff057819 */ /* 0x000fc60000011405 */
[----:B------:R-:W-:Y:S01]  /*1f330*/  IMAD.X R7, R10, 0x1, R72, P6 ;  /* 0x000000010a077824 */ /* 0x000fe200030e0648 */
[----:B------:R1:W-:Y:S01]  /*1f340*/  @P0 STG.E.U8 desc[UR22][R8.64], R14 ;  /* 0x0000000e08000986 */ /* 0x0003e2000c101116 */
[----:B------:R-:W-:-:S03]  /*1f350*/  PRMT R12, R12, 0x9910, RZ ;  /* 0x000099100c0c7816 */ /* 0x000fc600000000ff */
[----:B------:R0:W-:Y:S01]  /*1f360*/  @P4 STG.E.U8 desc[UR22][R6.64], R5 ;  /* 0x0000000506004986 */ /* 0x0001e2000c101116 */
[----:B------:R-:W-:Y:S01]  /*1f370*/  ISETP.LT.AND P4, PT, R34, UR4, !P1 ;  /* 0x0000000422007c0c */ /* 0x000fe2000cf81270 */
[----:B------:R-:W2:Y:S01]  /*1f380*/  LDCU UR4, c[0x0][0x39c] ;  /* 0x00007380ff0477ac */ /* 0x000ea20008000800 */
[----:B-1----:R-:W-:Y:S02]  /*1f390*/  IADD3 R8, P6, PT, R4, R2, RZ ;  /* 0x0000000204087210 */ /* 0x002fe40007fde0ff */
[----:B0-----:R-:W-:Y:S01]  /*1f3a0*/  PRMT R5, R11, 0x9910, RZ ;  /* 0x000099100b057816 */ /* 0x001fe200000000ff */
[----:B------:R-:W-:Y:S02]  /*1f3b0*/  IMAD.MOV.U32 R11, RZ, RZ, R12 ;  /* 0x000000ffff0b7224 */ /* 0x000fe400078e000c */
[----:B------:R-:W-:-:S03]  /*1f3c0*/  IMAD.X R9, R10, 0x1, R71, P6 ;  /* 0x000000010a097824 */ /* 0x000fc600030e0647 */
[----:B------:R-:W-:-:S05]  /*1f3d0*/  SHF.R.S32.HI R11, RZ, 0x8, R11 ;  /* 0x00000008ff0b7819 */ /* 0x000fca000001140b */
[----:B------:R0:W-:Y:S02]  /*1f3e0*/  @P4 STG.E.U8 desc[UR22][R8.64], R11 ;  /* 0x0000000b08004986 */ /* 0x0001e4000c101116 */
[----:B0-----:R-:W-:Y:S02]  /*1f3f0*/  PRMT R11, R14, 0x9910, RZ ;  /* 0x000099100e0b7816 */ /* 0x001fe400000000ff */
[----:B---3--:R-:W-:Y:S02]  /*1f400*/  F2FP.SATFINITE.E4M3.F32.PACK_AB_MERGE_C R14, R33, R32, RZ ;  /* 0x00000020210e723e */ /* 0x008fe400048070ff */
[----:B------:R-:W3:Y:S04]  /*1f410*/  LDL.LU R32, [R1+0x540] ;  /* 0x0005400001207983 */ /* 0x000ee80000300800 */
[----:B------:R-:W3:Y:S01]  /*1f420*/  LDL.LU R33, [R1+0x544] ;  /* 0x0005440001217983 */ /* 0x000ee20000300800 */
[----:B--2---:R-:W-:-:S02]  /*1f430*/  F2FP.SATFINITE.E4M3.F32.PACK_AB_MERGE_C R12, R31, R30, RZ ;  /* 0x0000001e1f0c723e */ /* 0x004fc400048070ff */
[----:B------:R-:W-:Y:S02]  /*1f440*/  F2FP.SATFINITE.E4M3.F32.PACK_AB_MERGE_C R13, R29, R28, RZ ;  /* 0x0000001c1d0d723e */ /* 0x000fe400048070ff */
[----:B------:R-:W2:Y:S04]  /*1f450*/  LDL.LU R28, [R1+0x340] ;  /* 0x00034000011c7983 */ /* 0x000ea80000300800 */
[----:B------:R-:W2:Y:S04]  /*1f460*/  LDL.LU R29, [R1+0x344] ;  /* 0x00034400011d7983 */ /* 0x000ea80000300800 */
[----:B------:R-:W3:Y:S04]  /*1f470*/  LDL.LU R30, [R1+0x138] ;  /* 0x00013800011e7983 */ /* 0x000ee80000300800 */
[----:B------:R-:W3:Y:S01]  /*1f480*/  LDL.LU R31, [R1+0x13c] ;  /* 0x00013c00011f7983 */ /* 0x000ee20000300800 */
[----:B----4-:R-:W-:Y:S01]  /*1f490*/  ISETP.LT.AND P0, PT, R35, UR6, !P1 ;  /* 0x0000000623007c0c */ /* 0x010fe2000cf01270 */
[----:B------:R-:W0:Y:S01]  /*1f4a0*/  LDCU UR6, c[0x0][0x398] ;  /* 0x00007300ff0677ac */ /* 0x000e220008000800 */
[----:B------:R-:W-:-:S02]  /*1f4b0*/  IADD3 R6, P6, PT, R4, R68, RZ ;  /* 0x0000004404067210 */ /* 0x000fc40007fde0ff */
[----:B------:R-:W-:-:S03]  /*1f4c0*/  SHF.R.S32.HI R5, RZ, 0x8, R5 ;  /* 0x00000008ff057819 */ /* 0x000fc60000011405 */
[----:B------:R-:W-:Y:S01]  /*1f4d0*/  IMAD.X R7, R10, 0x1, R3, P6 ;  /* 0x000000010a077824 */ /* 0x000fe200030e0603 */
[----:B------:R-:W-:Y:S01]  /*1f4e0*/  ISETP.LT.AND P1, PT, R37, UR9, !P1 ;  /* 0x0000000925007c0c */ /* 0x000fe2000cf21270 */
[----:B------:R-:W1:Y:S01]  /*1f4f0*/  LDCU UR9, c[0x0][0x398] ;  /* 0x00007300ff0977ac */ /* 0x000e620008000800 */
[----:B------:R-:W-:-:S03]  /*1f500*/  IADD3 R8, P4, PT, R4, R70, RZ ;  /* 0x0000004604087210 */ /* 0x000fc60007f9e0ff */
[----:B------:R4:W-:Y:S01]  /*1f510*/  @P0 STG.E.U8 desc[UR22][R6.64], R5 ;  /* 0x0000000506000986 */ /* 0x0009e2000c101116 */
[----:B------:R-:W-:Y:S01]  /*1f520*/  ISETP.LT.AND P0, PT, R67, UR10, !P5 ;  /* 0x0000000a43007c0c */ /* 0x000fe2000ef01270 */
[----:B------:R-:W-:Y:S01]  /*1f530*/  IMAD.X R9, R10, 0x1, R69, P4 ;  /* 0x000000010a097824 */ /* 0x000fe200020e0645 */
[----:B------:R-:W-:Y:S01]  /*1f540*/  SHF.R.S32.HI R10, RZ, 0x8, R11 ;  /* 0x00000008ff0a7819 */ /* 0x000fe2000001140b */
[----:B------:R-:W0:Y:S01]  /*1f550*/  LDCU UR10, c[0x0][0x398] ;  /* 0x00007300ff0a77ac */ /* 0x000e220008000800 */
[----:B----4-:R-:W-:Y:S02]  /*1f560*/  VIADD R5, R4, UR30 ;  /* 0x0000001e04057c36 */ /* 0x010fe40008000000 */
[----:B------:R-:W-:-:S03]  /*1f570*/  VIADD R7, R66, 0x4f ;  /* 0x0000004f42077836 */ /* 0x000fc60000000000 */
[----:B------:R-:W-:Y:S02]  /*1f580*/  SHF.R.S32.HI R4, RZ, 0x1f, R5 ;  /* 0x0000001fff047819 */ /* 0x000fe40000011405 */
[----:B------:R-:W-:Y:S01]  /*1f590*/  IADD3 R6, P6, PT, R5, R0, RZ ;  /* 0x0000000005067210 */ /* 0x000fe20007fde0ff */
[----:B------:R4:W-:Y:S01]  /*1f5a0*/  @P1 STG.E.U8 desc[UR22][R8.64], R10 ;  /* 0x0000000a08001986 */ /* 0x0009e2000c101116 */
[----:B------:R-:W-:Y:S01]  /*1f5b0*/  ISETP.GE.AND P4, PT, R7, UR4, PT ;  /* 0x0000000407007c0c */ /* 0x000fe2000bf86270 */
[----:B------:R-:W1:Y:S02]  /*1f5c0*/  LDCU UR4, c[0x0][0x39c] ;  /* 0x00007380ff0477ac */ /* 0x000e640008000800 */
[----:B------:R-:W-:Y:S01]  /*1f5d0*/  IMAD.X R7, R4, 0x1, R72, P6 ;  /* 0x0000000104077824 */ /* 0x000fe200030e0648 */
[----:B------:R-:W-:Y:S01]  /*1f5e0*/  ISETP.LT.AND P1, PT, R34, UR12, !P5 ;  /* 0x0000000c22007c0c */ /* 0x000fe2000ef21270 */
[----:B------:R-:W1:Y:S01]  /*1f5f0*/  LDCU UR12, c[0x0][0x398] ;  /* 0x00007300ff0c77ac */ /* 0x000e620008000800 */
[----:B----4-:R-:W-:-:S02]  /*1f600*/  IADD3 R10, P6, PT, R5, R2, RZ ;  /* 0x00000002050a7210 */ /* 0x010fc40007fde0ff */
[----:B------:R4:W-:Y:S01]  /*1f610*/  @P0 STG.E.U8 desc[UR22][R6.64], R14 ;  /* 0x0000000e06000986 */ /* 0x0009e2000c101116 */
[----:B0-----:R-:W-:Y:S01]  /*1f620*/  ISETP.LT.AND P0, PT, R35, UR6, !P5 ;  /* 0x0000000623007c0c */ /* 0x001fe2000ef01270 */
[----:B------:R-:W0:Y:S01]  /*1f630*/  LDCU UR6, c[0x0][0x39c] ;  /* 0x00007380ff0677ac */ /* 0x000e220008000800 */
[C---:B------:R-:W-:Y:S01]  /*1f640*/  IMAD.X R11, R4.reuse, 0x1, R71, P6 ;  /* 0x00000001040b7824 */ /* 0x040fe200030e0647 */
[----:B------:R-:W-:Y:S02]  /*1f650*/  IADD3 R8, P6, PT, R5, R68, RZ ;  /* 0x0000004405087210 */ /* 0x000fe40007fde0ff */
[----:B------:R-:W-:Y:S01]  /*1f660*/  ISETP.LT.AND P5, PT, R37, UR14, !P5 ;  /* 0x0000000e25007c0c */ /* 0x000fe2000efa1270 */
[----:B------:R-:W0:Y:S02]  /*1f670*/  LDCU UR14, c[0x0][0x398] ;  /* 0x00007300ff0e77ac */ /* 0x000e240008000800 */
[----:B------:R-:W-:Y:S01]  /*1f680*/  IMAD.X R9, R4, 0x1, R3, P6 ;  /* 0x0000000104097824 */ /* 0x000fe200030e0603 */
[----:B----4-:R-:W-:-:S02]  /*1f690*/  IADD3 R6, P6, PT, R5, R70, RZ ;  /* 0x0000004605067210 */ /* 0x010fc40007fde0ff */
[----:B------:R-:W-:-:S03]  /*1f6a0*/  F2FP.SATFINITE.E4M3.F32.PACK_AB_MERGE_C R16, R17, R16, RZ ;  /* 0x000000101110723e */ /* 0x000fc600048070ff */
[----:B------:R-:W-:Y:S01]  /*1f6b0*/  IMAD.X R7, R4, 0x1, R69, P6 ;  /* 0x0000000104077824 */ /* 0x000fe200030e0645 */
[----:B------:R4:W-:Y:S01]  /*1f6c0*/  @P1 STG.E.U8 desc[UR22][R10.64], R12 ;  /* 0x0000000c0a001986 */ /* 0x0009e2000c101116 */
[----:B------:R-:W-:Y:S01]  /*1f6d0*/  VIADD R5, R5, UR30 ;  /* 0x0000001e05057c36 */ /* 0x000fe20008000000 */
[----:B------:R-:W-:Y:S02]  /*1f6e0*/  PRMT R14, R14, 0x9910, RZ ;  /* 0x000099100e0e7816 */ /* 0x000fe400000000ff */
[----:B------:R0:W-:Y:S01]  /*1f6f0*/  @P0 STG.E.U8 desc[UR22][R8.64], R13 ;  /* 0x0000000d08000986 */ /* 0x0001e2000c101116 */
[----:B-1----:R-:W-:Y:S01]  /*1f700*/  ISETP.LT.AND P0, PT, R67, UR9, !P3 ;  /* 0x0000000943007c0c */ /* 0x002fe2000df01270 */
[----:B------:R-:W1:Y:S02]  /*1f710*/  LDCU UR9, c[0x0][0x398] ;  /* 0x00007300ff0977ac */ /* 0x000e640008000800 */
[----:B------:R0:W-:Y:S01]  /*1f720*/  @P5 STG.E.U8 desc[UR22][R6.64], R16 ;  /* 0x0000001006005986 */ /* 0x0001e2000c101116 */
[----:B------:R-:W-:Y:S01]  /*1f730*/  ISETP.LT.AND P5, PT, R34, UR10, !P3 ;  /* 0x0000000a22007c0c */ /* 0x000fe2000dfa1270 */
[----:B------:R-:W1:Y:S01]  /*1f740*/  LDCU UR10, c[0x0][0x398] ;  /* 0x00007300ff0a77ac */ /* 0x000e620008000800 */
[----:B------:R-:W-:-:S02]  /*1f750*/  SHF.R.S32.HI R4, RZ, 0x1f, R5 ;  /* 0x0000001fff047819 */ /* 0x000fc40000011405 */
[----:B----4-:R-:W-:Y:S01]  /*1f760*/  PRMT R11, R12, 0x9910, RZ ;  /* 0x000099100c0b7816 */ /* 0x010fe200000000ff */
[----:B------:R-:W-:Y:S01]  /*1f770*/  IMAD.MOV.U32 R12, RZ, RZ, R14 ;  /* 0x000000ffff0c7224 */ /* 0x000fe200078e000e */
[C---:B0-----:R-:W-:Y:S02]  /*1f780*/  IADD3 R8, P1, PT, R5.reuse, R0, RZ ;  /* 0x0000000005087210 */ /* 0x041fe40007f3e0ff */
[----:B------:R-:W-:-:S03]  /*1f790*/  IADD3 R6, P6, PT, R5, R2, RZ ;  /* 0x0000000205067210 */ /* 0x000fc60007fde0ff */
[C---:B------:R-:W-:Y:S01]  /*1f7a0*/  IMAD.X R9, R4.reuse, 0x1, R72, P1 ;  /* 0x0000000104097824 */ /* 0x040fe200008e0648 */
[----:B------:R-:W-:Y:S02]  /*1f7b0*/  SHF.R.S32.HI R12, RZ, 0x8, R12 ;  /* 0x00000008ff0c7819 */ /* 0x000fe4000001140c */
[----:B------:R-:W-:Y:S01]  /*1f7c0*/  SHF.R.S32.HI R11, RZ, 0x8, R11 ;  /* 0x00000008ff0b7819 */ /* 0x000fe2000001140b */
[----:B------:R-:W-:Y:S01]  /*1f7d0*/  IMAD.X R7, R4, 0x1, R71, P6 ;  /* 0x0000000104077824 */ /* 0x000fe200030e0647 */
[----:B------:R-:W-:Y:S01]  /*1f7e0*/  ISETP.LT.AND P6, PT, R35, UR12, !P3 ;  /* 0x0000000c23007c0c */ /* 0x000fe2000dfc1270 */
[----:B------:R0:W-:Y:S01]  /*1f7f0*/  @P0 STG.E.U8 desc[UR22][R8.64], R12 ;  /* 0x0000000c08000986 */ /* 0x0001e2000c101116 */
[C---:B------:R-:W-:Y:S01]  /*1f800*/  VIADD R10, R66.reuse, 0x50 ;  /* 0x00000050420a7836 */ /* 0x040fe20000000000 */
[----:B------:R-:W-:Y:S01]  /*1f810*/  F2FP.SATFINITE.E4M3.F32.PACK_AB_MERGE_C R18, R19, R18, RZ ;  /* 0x000000121312723e */ /* 0x000fe200048070ff */
[----:B------:R-:W4:Y:S01]  /*1f820*/  LDCU UR12, c[0x0][0x398] ;  /* 0x00007300ff0c77ac */ /* 0x000f220008000800 */
[----:B------:R1:W-:Y:S01]  /*1f830*/  @P5 STG.E.U8 desc[UR22][R6.64], R11 ;  /* 0x0000000b06005986 */ /* 0x0003e2000c101116 */
[----:B0-----:R-:W-:Y:S01]  /*1f840*/  PRMT R8, R13, 0x9910, RZ ;  /* 0x000099100d087816 */ /* 0x001fe200000000ff */
[----:B-1----:R-:W-:Y:S01]  /*1f850*/  VIADD R7, R66, 0x51 ;  /* 0x0000005142077836 */ /* 0x002fe20000000000 */
        /* <DEDUP_REMOVED lines=12> */
[C---:B-1----:R-:W-:Y:S01]  /*1f920*/  IADD3 R6, P3, PT, R5.reuse, R70, RZ ;  /* 0x0000004605067210 */ /* 0x042fe20007f7e0ff */
[----:B------:R-:W-:Y:S01]  /*1f930*/  VIADD R5, R5, UR30 ;  /* 0x0000001e05057c36 */ /* 0x000fe20008000000 */
[----:B------:R-:W-:-:S03]  /*1f940*/  SHF.R.S32.HI R9, RZ, 0x8, R9 ;  /* 0x00000008ff097819 */ /* 0x000fc60000011409 */
[----:B------:R-:W-:Y:S01]  /*1f950*/  IMAD.X R7, R4, 0x1, R69, P3 ;  /* 0x0000000104077824 */ /* 0x000fe200018e0645 */
[----:B------:R-:W-:Y:S01]  /*1f960*/  ISETP.LT.AND P3, PT, R67, UR9, !P2 ;  /* 0x0000000943007c0c */ /* 0x000fe2000d761270 */
[----:B------:R-:W-:Y:S01]  /*1f970*/  VIADD R10, R66, 0x52 ;  /* 0x00000052420a7836 */ /* 0x000fe20000000000 */
[----:B------:R-:W-:Y:S01]  /*1f980*/  SHF.R.S32.HI R4, RZ, 0x1f, R5 ;  /* 0x0000001fff047819 */ /* 0x000fe20000011405 */
[----:B------:R-:W1:Y:S01]  /*1f990*/  LDCU UR9, c[0x0][0x398] ;  /* 0x00007300ff0977ac */ /* 0x000e620008000800 */
[----:B------:R-:W-:Y:S01]  /*1f9a0*/  IADD3 R8, P6, PT, R5, R0, RZ ;  /* 0x0000000005087210 */ /* 0x000fe20007fde0ff */
[----:B------:R0:W-:Y:S04]  /*1f9b0*/  @P5 STG.E.U8 desc[UR22][R6.64], R9 ;  /* 0x0000000906005986 */ /* 0x0001e8000c101116 */
[----:B0-----:R-:W-:-:S05]  /*1f9c0*/  IMAD.X R9, R4, 0x1, R72, P6 ;  /* 0x0000000104097824 */ /* 0x001fca00030e0648 */
[----:B------:R-:W-:Y:S01]  /*1f9d0*/  @P3 STG.E.U8 desc[UR22][R8.64], R11 ;  /* 0x0000000b08003986 */ /* 0x000fe2000c101116 */
        /* <DEDUP_REMOVED lines=8> */
[----:B------:R-:W-:Y:S01]  /*1fa60*/  ISETP.LT.AND P5, PT, R34, UR10, !P2 ;  /* 0x0000000a22007c0c */ /* 0x000fe2000d7a1270 */
[----:B------:R-:W0:Y:S01]  /*1fa70*/  LDCU UR10, c[0x0][0x398] ;  /* 0x00007300ff0a77ac */ /* 0x000e220008000800 */
[----:B------:R-:W-:Y:S02]  /*1fa80*/  IADD3 R6, P6, PT, R5, R2, RZ ;  /* 0x0000000205067210 */ /* 0x000fe40007fde0ff */
[----:B------:R-:W-:-:S03]  /*1fa90*/  F2FP.SATFINITE.E4M3.F32.PACK_AB_MERGE_C R12, R36, R39, RZ ;  /* 0x00000027240c723e */ /* 0x000fc600048070ff */
[----:B------:R-:W-:Y:S01]  /*1faa0*/  IMAD.X R7, R4, 0x1, R71, P6 ;  /* 0x0000000104077824 */ /* 0x000fe200030e0647 */
[----:B------:R-:W-:Y:S01]  /*1fab0*/  ISETP.LT.AND P6, PT, R35, UR6, !P2 ;  /* 0x0000000623007c0c */ /* 0x000fe2000d7c1270 */
[----:B------:R-:W0:Y:S04]  /*1fac0*/  LDCU UR6, c[0x0][0x398] ;  /* 0x00007300ff0677ac */ /* 0x000e280008000800 */
[----:B------:R4:W-:Y:S01]  /*1fad0*/  @P5 STG.E.U8 desc[UR22][R6.64], R12 ;  /* 0x0000000c06005986 */ /* 0x0009e2000c101116 */
[----:B-1----:R-:W-:Y:S01]  /*1fae0*/  ISETP.LT.AND P2, PT, R37, UR9, !P2 ;  /* 0x0000000925007c0c */ /* 0x002fe2000d741270 */
[----:B------:R-:W1:Y:S01]  /*1faf0*/  LDCU UR9, c[0x0][0x398] ;  /* 0x00007300ff0977ac */ /* 0x000e620008000800 */
[----:B----4-:R-:W-:-:S05]  /*1fb00*/  IADD3 R6, P5, PT, R5, R68, RZ ;  /* 0x0000004405067210 */ /* 0x010fca0007fbe0ff */
[----:B------:R-:W-:-:S05]  /*1fb10*/  IMAD.X R7, R4, 0x1, R3, P5 ;  /* 0x0000000104077824 */ /* 0x000fca00028e0603 */
[----:B------:R-:W-:Y:S01]  /*1fb20*/  @P6 STG.E.U8 desc[UR22][R6.64], R10 ;  /* 0x0000000a06006986 */ /* 0x000fe2000c101116 */
[----:B------:R-:W-:Y:S02]  /*1fb30*/  IADD3 R8, P6, PT, R5, R70, RZ ;  /* 0x0000004605087210 */ /* 0x000fe40007fde0ff */
[----:B------:R-:W-:-:S03]  /*1fb40*/  PRMT R11, R11, 0x9910, RZ ;  /* 0x000099100b0b7816 */ /* 0x000fc600000000ff */
[----:B------:R-:W-:-:S05]  /*1fb50*/  IMAD.X R9, R4, 0x1, R69, P6 ;  /* 0x0000000104097824 */ /* 0x000fca00030e0645 */
[----:B------:R4:W-:Y:S02]  /*1fb60*/  @P2 STG.E.U8 desc[UR22][R8.64], R18 ;  /* 0x0000001208002986 */ /* 0x0009e4000c101116 */
[----:B----4-:R-:W-:Y:S02]  /*1fb70*/  SHF.R.S32.HI R8, RZ, 0x8, R11 ;  /* 0x00000008ff087819 */ /* 0x010fe4000001140b */
[----:B--2---:R-:W-:Y:S02]  /*1fb80*/  F2FP.SATFINITE.E4M3.F32.PACK_AB_MERGE_C R14, R29, R28, RZ ;  /* 0x0000001c1d0e723e */ /* 0x004fe400048070ff */
[----:B---3--:R-:W-:Y:S02]  /*1fb90*/  F2FP.SATFINITE.E4M3.F32.PACK_AB_MERGE_C R11, R31, R30, RZ ;  /* 0x0000001e1f0b723e */ /* 0x008fe400048070ff */
[----:B------:R-:W2:Y:S04]  /*1fba0*/  LDL.LU R30, [R1+0x348] ;  /* 0x00034800011e7983 */ /* 0x000ea80000300800 */
[----:B------:R-:W2:Y:S04]  /*1fbb0*/  LDL.LU R31, [R1+0x34c] ;  /* 0x00034c00011f7983 */ /* 0x000ea80000300800 */
[----:B------:R-:W3:Y:S04]  /*1fbc0*/  LDL.LU R28, [R1+0x148] ;  /* 0x00014800011c7983 */ /* 0x000ee80000300800 */
[----:B------:R-:W3:Y:S01]  /*1fbd0*/  LDL.LU R29, [R1+0x14c] ;  /* 0x00014c00011d7983 */ /* 0x000ee20000300800 */
[----:B------:R-:W-:Y:S01]  /*1fbe0*/  VIADD R5, R5, UR30 ;  /* 0x0000001e05057c36 */ /* 0x000fe20008000000 */
[----:B0-----:R-:W-:Y:S01]  /*1fbf0*/  ISETP.LT.AND P5, PT, R67, UR10, !P4 ;  /* 0x0000000a43007c0c */ /* 0x001fe2000e7a1270 */
[----:B------:R-:W0:Y:S03]  /*1fc00*/  LDCU UR10, c[0x0][0x398] ;  /* 0x00007300ff0a77ac */ /* 0x000e260008000800 */
[----:B------:R-:W-:-:S02]  /*1fc10*/  SHF.R.S32.HI R4, RZ, 0x1f, R5 ;  /* 0x0000001fff047819 */ /* 0x000fc40000011405 */
[----:B------:R-:W-:Y:S02]  /*1fc20*/  IADD3 R6, P6, PT, R5, R0, RZ ;  /* 0x0000000005067210 */ /* 0x000fe40007fde0ff */
[----:B------:R-:W-:-:S03]  /*1fc30*/  PRMT R12, R12, 0x9910, RZ ;  /* 0x000099100c0c7816 */ /* 0x000fc600000000ff */
[----:B------:R-:W-:Y:S01]  /*1fc40*/  IMAD.X R7, R4, 0x1, R72, P6 ;  /* 0x0000000104077824 */ /* 0x000fe200030e0648 */
[----:B------:R-:W-:Y:S01]  /*1fc50*/  ISETP.LT.AND P2, PT, R34, UR4, !P4 ;  /* 0x0000000422007c0c */ /* 0x000fe2000e741270 */
[----:B------:R-:W4:Y:S03]  /*1fc60*/  LDCU UR4, c[0x0][0x39c] ;  /* 0x00007380ff0477ac */ /* 0x000f260008000800 */
        /* <DEDUP_REMOVED lines=13> */
[----:B-1----:R-:W-:Y:S01]  /*1fd40*/  ISETP.LT.AND P6, PT, R37, UR9, !P4 ;  /* 0x0000000925007c0c */ /* 0x002fe2000e7c1270 */
[----:B------:R-:W-:Y:S02]  /*1fd50*/  VIADD R10, R66, 0x53 ;  /* 0x00000053420a7836 */ /* 0x000fe40000000000 */
[----:B------:R0:W-:Y:S01]  /*1fd60*/  @P5 STG.E.U8 desc[UR22][R6.64], R8 ;  /* 0x0000000806005986 */ /* 0x0001e2000c101116 */
[----:B------:R-:W-:Y:S01]  /*1fd70*/  ISETP.LT.AND P4, PT, R67, UR10, !P1 ;  /* 0x0000000a43007c0c */ /* 0x000fe2000cf81270 */
[----:B------:R-:W1:Y:S01]  /*1fd80*/  LDCU UR9, c[0x0][0x398] ;  /* 0x00007300ff0977ac */ /* 0x000e620008000800 */
[----:B------:R-:W-:-:S02]  /*1fd90*/  F2FP.SATFINITE.E4M3.F32.PACK_AB_MERGE_C R13, R33, R32, RZ ;  /* 0x00000020210d723e */ /* 0x000fc400048070ff */
[----:B------:R-:W3:Y:S01]  /*1fda0*/  LDL.LU R32, [R1+0x550] ;  /* 0x0005500001207983 */ /* 0x000ee20000300800 */
[----:B------:R-:W-:Y:S01]  /*1fdb0*/  F2FP.SATFINITE.E4M3.F32.PACK_AB_MERGE_C R20, R21, R20, RZ ;  /* 0x000000141514723e */ /* 0x000fe200048070ff */
[----:B------:R-:W1:Y:S02]  /*1fdc0*/  LDCU UR10, c[0x0][0x398] ;  /* 0x00007300ff0a77ac */ /* 0x000e640008000800 */
[----:B------:R-:W3:Y:S01]  /*1fdd0*/  LDL.LU R33, [R1+0x554] ;  /* 0x0005540001217983 */ /* 0x000ee20000300800 */
[C---:B0-----:R-:W-:Y:S01]  /*1fde0*/  IADD3 R8, P2, PT, R5.reuse, R70, RZ ;  /* 0x0000004605087210 */ /* 0x041fe20007f5e0ff */
[----:B------:R-:W-:Y:S02]  /*1fdf0*/  IMAD.MOV.U32 R7, RZ, RZ, R18 ;  /* 0x000000ffff077224 */ /* 0x000fe400078e0012 */
[----:B------:R-:W-:Y:S02]  /*1fe00*/  VIADD R5, R5, UR30 ;  /* 0x0000001e05057c36 */ /* 0x000fe40008000000 */
[----:B------:R-:W-:Y:S01]  /*1fe10*/  IMAD.X R9, R4, 0x1, R69, P2 ;  /* 0x0000000104097824 */ /* 0x000fe200010e0645 */
[----:B------:R-:W-:-:S02]  /*1fe20*/  SHF.R.S32.HI R7, RZ, 0x8, R7 ;  /* 0x00000008ff077819 */ /* 0x000fc40000011407 */
[----:B------:R-:W-:Y:S02]  /*1fe30*/  SHF.R.S32.HI R4, RZ, 0x1f, R5 ;  /* 0x0000001fff047819 */ /* 0x000fe40000011405 */
[----:B------:R-:W-:Y:S01]  /*1fe40*/  IADD3 R6, P5, PT, R5, R0, RZ ;  /* 0x0000000005067210 */ /* 0x000fe20007fbe0ff */
[----:B------:R0:W-:Y:S04]  /*1fe50*/  @P6 STG.E.U8 desc[UR22][R8.64], R7 ;  /* 0x0000000708006986 */ /* 0x0001e8000c101116 */
[----:B0-----:R-:W-:-:S05]  /*1fe60*/  IMAD.X R7, R4, 0x1, R72, P5 ;  /* 0x0000000104077824 */ /* 0x001fca00028e0648 */
[----:B------:R2:W-:Y:S01]  /*1fe70*/  @P4 STG.E.U8 desc[UR22][R6.64], R13 ;  /* 0x0000000d06004986 */ /* 0x0005e2000c101116 */
[----:B----4-:R-:W-:Y:S01]  /*1fe80*/  ISETP.GE.AND P4, PT, R10, UR4, PT ;  /* 0x000000040a007c0c */ /* 0x010fe2000bf86270 */
[----:B------:R-:W0:Y:S01]  /*1fe90*/  LDCU UR4, c[0x0][0x398] ;  /* 0x00007300ff0477ac */ /* 0x000e220008000800 */
[----:B------:R-:W-:Y:S02]  /*1fea0*/  PRMT R10, R13, 0x9910, RZ ;  /* 0x000099100d0a7816 */ /* 0x000fe400000000ff */
        /* <DEDUP_REMOVED lines=8> */
[----:B------:R-:W-:Y:S01]  /*1ff30*/  ISETP.LT.AND P5, PT, R35, UR14, !P1 ;  /* 0x0000000e23007c0c */ /* 0x000fe2000cfa1270 */
[----:B------:R-:W-:Y:S01]  /*1ff40*/  VIADD R7, R66, 0x54 ;  /* 0x0000005442077836 */ /* 0x000fe20000000000 */
[----:B------:R-:W4:Y:S01]  /*1ff50*/  LDCU UR12, c[0x0][0x398] ;  /* 0x00007300ff0c77ac */ /* 0x000f220008000800 */
[----:B------:R-:W-:Y:S01]  /*1ff60*/  IMAD.X R9, R4, 0x1, R71, P6 ;  /* 0x0000000104097824 */ /* 0x000fe200030e0647 */
[----:B------:R-:W-:-:S02]  /*1ff70*/  IADD3 R6, P6, PT, R5, R68, RZ ;  /* 0x0000004405067210 */ /* 0x000fc40007fde0ff */
[----:B------:R-:W-:Y:S01]  /*1ff80*/  ISETP.LT.AND P1, PT, R37, UR16, !P1 ;  /* 0x0000001025007c0c */ /* 0x000fe2000cf21270 */
[----:B------:R-:W0:Y:S02]  /*1ff90*/  LDCU UR14, c[0x0][0x398] ;  /* 0x00007300ff0e77ac */ /* 0x000e240008000800 */
[----:B------:R4:W-:Y:S01]  /*1ffa0*/  @P2 STG.E.U8 desc[UR22][R8.64], R15 ;  /* 0x0000000f08002986 */ /* 0x0009e2000c101116 */
[----:B------:R-:W-:Y:S01]  /*1ffb0*/  ISETP.GE.AND P2, PT, R7, UR6, PT ;  /* 0x0000000607007c0c */ /* 0x000fe2000bf46270 */
[----:B------:R-:W-:Y:S01]  /*1ffc0*/  IMAD.X R7, R4, 0x1, R3, P6 ;  /* 0x0000000104077824 */ /* 0x000fe200030e0603 */
[----:B------:R-:W0:Y:S04]  /*1ffd0*/  LDCU UR6, c[0x0][0x398] ;  /* 0x00007300ff0677ac */ /* 0x000e280008000800 */
[----:B------:R0:W-:Y:S01]  /*1ffe0*/  @P5 STG.E.U8 desc[UR22][R6.64], R11 ;  /* 0x0000000b06005986 */ /* 0x0001e2000c101116 */
[----:B-1----:R-:W-:Y:S01]  /*1fff0*/  ISETP.LT.AND P5, PT, R67, UR9, !P0 ;  /* 0x0000000943007c0c */ /* 0x002fe2000c7a1270 */
[----:B------:R-:W1:Y:S01]  /*20000*/  LDCU UR9, c[0x0][0x398] ;  /* 0x00007300ff0977ac */ /* 0x000e620008000800 */
[C---:B----4-:R-:W-:Y:S01]  /*20010*/  IADD3 R8, P6, PT, R5.reuse, R70, RZ ;  /* 0x0000004605087210 */ /* 0x050fe20007fde0ff */
[----:B------:R-:W-:Y:S01]  /*20020*/  VIADD R5, R5, UR30 ;  /* 0x0000001e05057c36 */ /* 0x000fe20008000000 */
[----:B------:R-:W-:-:S02]  /*20030*/  F2FP.SATFINITE.E4M3.F32.PACK_AB_MERGE_C R22, R23, R22, RZ ;  /* 0x000000161716723e */ /* 0x000fc400048070ff */
[----:B------:R-:W-:Y:S01]  /*20040*/  F2FP.SATFINITE.E4M3.F32.PACK_AB_MERGE_C R24, R25, R24, RZ ;  /* 0x000000181918723e */ /* 0x000fe200048070ff */
[----:B------:R-:W-:Y:S01]  /*20050*/  IMAD.X R9, R4, 0x1, R69, P6 ;  /* 0x0000000104097824 */ /* 0x000fe200030e0645 */
[----:B------:R-:W-:Y:S01]  /*20060*/  SHF.R.S32.HI R4, RZ, 0x1f, R5 ;  /* 0x0000001fff047819 */ /* 0x000fe20000011405 */
[----:B------:R-:W-:Y:S01]  /*20070*/  VIADD R17, R66, 0x58 ;  /* 0x0000005842117836 */ /* 0x000fe20000000000 */
[----:B0-----:R-:W-:Y:S01]  /*20080*/  IADD3 R6, P6, PT, R5, R0, RZ ;  /* 0x0000000005067210 */ /* 0x001fe20007fde0ff */
[----:B------:R-:W0:Y:S01]  /*20090*/  LDCU UR16, c[0x0][0x398] ;  /* 0x00007300ff1077ac */ /* 0x000e220008000800 */
[----:B------:R4:W-:Y:S03]  /*200a0*/  @P1 STG.E.U8 desc[UR22][R8.64], R20 ;  /* 0x0000001408001986 */ /* 0x0009e6000c101116 */
[----:B------:R-:W-:Y:S01]  /*200b0*/  IMAD.X R7, R4, 0x1, R72, P6 ;  /* 0x0000000104077824 */ /* 0x000fe200030e0648 */
[----:B------:R-:W-:Y:S01]  /*200c0*/  ISETP.LT.AND P1, PT, R34, UR4, !P0 ;  /* 0x0000000422007c0c */ /* 0x000fe2000c721270 */
[----:B------:R-:W0:Y:S01]  /*200d0*/  LDCU UR4, c[0x0][0x39c] ;  /* 0x00007380ff0477ac */ /* 0x000e220008000800 */
[----:B----4-:R-:W-:-:S02]  /*200e0*/  SHF.R.S32.HI R8, RZ, 0x8, R10 ;  /* 0x00000008ff087819 */ /* 0x010fc4000001140a */
[----:B------:R-:W-:-:S03]  /*200f0*/  PRMT R9, R15, 0x9910, RZ ;  /* 0x000099100f097816 */ /* 0x000fc600000000ff */
[----:B------:R4:W-:Y:S01]  /*20100*/  @P5 STG.E.U8 desc[UR22][R6.64], R8 ;  /* 0x0000000806005986 */ /* 0x0009e2000c101116 */
[----:B------:R-:W-:Y:S01]  /*20110*/  ISETP.LT.AND P5, PT, R35, UR6, !P0 ;  /* 0x0000000623007c0c */ /* 0x000fe2000c7a1270 */
[----:B------:R-:W0:Y:S01]  /*20120*/  LDCU UR6, c[0x0][0x398] ;  /* 0x00007300ff0677ac */ /* 0x000e220008000800 */
[----:B------:R-:W-:Y:S02]  /*20130*/  PRMT R10, R11, 0x9910, RZ ;  /* 0x000099100b0a7816 */ /* 0x000fe400000000ff */
[----:B----4-:R-:W-:Y:S01]  /*20140*/  IADD3 R8, P6, PT, R5, R2, RZ ;  /* 0x0000000205087210 */ /* 0x010fe20007fde0ff */
[----:B------:R-:W-:-:S04]  /*20150*/  IMAD.MOV.U32 R7, RZ, RZ, R9 ;  /* 0x000000ffff077224 */ /* 0x000fc800078e0009 */
[----:B------:R-:W-:Y:S01]  /*20160*/  IMAD.X R9, R4, 0x1, R71, P6 ;  /* 0x0000000104097824 */ /* 0x000fe200030e0647 */
[----:B------:R-:W-:Y:S02]  /*20170*/  SHF.R.S32.HI R7, RZ, 0x8, R7 ;  /* 0x00000008ff077819 */ /* 0x000fe40000011407 */
[----:B------:R-:W-:-:S03]  /*20180*/  IADD3 R6, P6, PT, R5, R68, RZ ;  /* 0x0000004405067210 */ /* 0x000fc60007fde0ff */
[----:B------:R4:W-:Y:S01]  /*20190*/  @P1 STG.E.U8 desc[UR22][R8.64], R7 ;  /* 0x0000000708001986 */ /* 0x0009e2000c101116 */
[----:B------:R-:W-:Y:S02]  /*201a0*/  PRMT R20, R20, 0x9910, RZ ;  /* 0x0000991014147816 */ /* 0x000fe400000000ff */
[----:B-1----:R-:W-:Y:S01]  /*201b0*/  ISETP.LT.AND P0, PT, R37, UR9, !P0 ;  /* 0x0000000925007c0c */ /* 0x002fe2000c701270 */
[----:B------:R-:W1:Y:S01]  /*201c0*/  LDCU UR9, c[0x0][0x398] ;  /* 0x00007300ff0977ac */ /* 0x000e620008000800 */
[----:B----4-:R-:W-:Y:S01]  /*201d0*/  IMAD.X R7, R4, 0x1, R3, P6 ;  /* 0x0000000104077824 */ /* 0x010fe200030e0603 */
[----:B------:R-:W-:-:S05]  /*201e0*/  SHF.R.S32.HI R8, RZ, 0x8, R10 ;  /* 0x00000008ff087819 */ /* 0x000fca000001140a */
[----:B------:R4:W-:Y:S01]  /*201f0*/  @P5 STG.E.U8 desc[UR22][R6.64], R8 ;  /* 0x0000000806005986 */ /* 0x0009e2000c101116 */
[----:B------:R-:W-:Y:S01]  /*20200*/  ISETP.LT.AND P6, PT, R67, UR10, !P3 ;  /* 0x0000000a43007c0c */ /* 0x000fe2000dfc1270 */
[----:B------:R-:W0:Y:S01]  /*20210*/  LDCU UR10, c[0x0][0x398] ;  /* 0x00007300ff0a77ac */ /* 0x000e220008000800 */
[C---:B----4-:R-:W-:Y:S01]  /*20220*/  IADD3 R8, P1, PT, R5.reuse, R70, RZ ;  /* 0x0000004605087210 */ /* 0x050fe20007f3e0ff */
[----:B------:R-:W-:Y:S02]  /*20230*/  IMAD.MOV.U32 R6, RZ, RZ, R20 ;  /* 0x000000ffff067224 */ /* 0x000fe400078e0014 */
[----:B------:R-:W-:Y:S02]  /*20240*/  VIADD R5, R5, UR30 ;  /* 0x0000001e05057c36 */ /* 0x000fe40008000000 */
[----:B------:R-:W-:Y:S01]  /*20250*/  IMAD.X R9, R4, 0x1, R69, P1 ;  /* 0x0000000104097824 */ /* 0x000fe200008e0645 */
[----:B------:R-:W-:Y:S02]  /*20260*/  SHF.R.S32.HI R4, RZ, 0x8, R6 ;  /* 0x00000008ff047819 */ /* 0x000fe40000011406 */
[----:B------:R-:W-:-:S02]  /*20270*/  SHF.R.S32.HI R11, RZ, 0x1f, R5 ;  /* 0x0000001fff0b7819 */ /* 0x000fc40000011405 */
[----:B------:R-:W-:Y:S01]  /*20280*/  IADD3 R6, P1, PT, R5, R0, RZ ;  /* 0x0000000005067210 */ /* 0x000fe20007f3e0ff */
[----:B------:R4:W-:Y:S01]  /*20290*/  @P0 STG.E.U8 desc[UR22][R8.64], R4 ;  /* 0x0000000408000986 */ /* 0x0009e2000c101116 */
[----:B------:R-:W-:Y:S01]  /*202a0*/  ISETP.LT.AND P0, PT, R35, UR12, !P3 ;  /* 0x0000000c23007c0c */ /* 0x000fe2000df01270 */
[----:B------:R-:W1:Y:S02]  /*202b0*/  LDCU UR12, c[0x0][0x398] ;  /* 0x00007300ff0c77ac */ /* 0x000e640008000800 */
[----:B------:R-:W-:Y:S01]  /*202c0*/  IMAD.X R7, R11, 0x1, R72, P1 ;  /* 0x000000010b077824 */ /* 0x000fe200008e0648 */
[----:B0-----:R-:W-:Y:S01]  /*202d0*/  ISETP.LT.AND P1, PT, R34, UR6, !P3 ;  /* 0x0000000622007c0c */ /* 0x001fe2000df21270 */
[----:B------:R-:W0:Y:S03]  /*202e0*/  LDCU UR6, c[0x0][0x398] ;  /* 0x00007300ff0677ac */ /* 0x000e260008000800 */
[----:B------:R1:W-:Y:S01]  /*202f0*/  @P6 STG.E.U8 desc[UR22][R6.64], R14 ;  /* 0x0000000e06006986 */ /* 0x0003e2000c101116 */
[----:B----4-:R-:W-:Y:S01]  /*20300*/  IADD3 R8, P5, PT, R5, R2, RZ ;  /* 0x0000000205087210 */ /* 0x010fe20007fbe0ff */
[----:B------:R-:W-:-:S04]  /*20310*/  VIADD R4, R66, 0x55 ;  /* 0x0000005542047836 */ /* 0x000fc80000000000 */
[----:B------:R-:W-:Y:S01]  /*20320*/  IMAD.X R9, R11, 0x1, R71, P5 ;  /* 0x000000010b097824 */ /* 0x000fe200028e0647 */
[----:B-1----:R-:W-:-:S04]  /*20330*/  IADD3 R6, P6, PT, R5, R68, RZ ;  /* 0x0000004405067210 */ /* 0x002fc80007fde0ff */
[----:B------:R1:W-:Y:S01]  /*20340*/  @P1 STG.E.U8 desc[UR22][R8.64], R13 ;  /* 0x0000000d08001986 */ /* 0x0003e2000c101116 */
[----:B------:R-:W-:Y:S01]  /*20350*/  ISETP.LT.AND P3, PT, R37, UR9, !P3 ;  /* 0x0000000925007c0c */ /* 0x000fe2000df61270 */
[----:B------:R-:W4:Y:S01]  /*20360*/  LDCU UR9, c[0x0][0x398] ;  /* 0x00007300ff0977ac */ /* 0x000f220008000800 */
[----:B------:R-:W-:Y:S01]  /*20370*/  IMAD.X R7, R11, 0x1, R3, P6 ;  /* 0x000000010b077824 */ /* 0x000fe200030e0603 */
[----:B------:R-:W-:-:S04]  /*20380*/  ISETP.GE.AND P5, PT, R4, UR4, PT ;  /* 0x0000000404007c0c */ /* 0x000fc8000bfa6270 */
[----:B------:R0:W-:Y:S01]  /*20390*/  @P0 STG.E.U8 desc[UR22][R6.64], R12 ;  /* 0x0000000c06000986 */ /* 0x0001e2000c101116 */
[----:B------:R-:W-:Y:S01]  /*203a0*/  VIADD R4, R5, UR30 ;  /* 0x0000001e05047c36 */ /* 0x000fe20008000000 */
[----:B------:R-:W-:Y:S01]  /*203b0*/  ISETP.LT.AND P6, PT, R67, UR10, !P4 ;  /* 0x0000000a43007c0c */ /* 0x000fe2000e7c1270 */
[----:B------:R-:W2:Y:S01]  /*203c0*/  LDCU UR4, c[0x0][0x39c] ;  /* 0x00007380ff0477ac */ /* 0x000ea20008000800 */
[----:B-1----:R-:W-:Y:S02]  /*203d0*/  IADD3 R8, P0, PT, R5, R70, RZ ;  /* 0x0000004605087210 */ /* 0x002fe40007f1e0ff */
[----:B------:R-:W-:Y:S01]  /*203e0*/  SHF.R.S32.HI R10, RZ, 0x1f, R4 ;  /* 0x0000001fff0a7819 */ /* 0x000fe20000011404 */
[----:B------:R-:W1:Y:S02]  /*203f0*/  LDCU UR10, c[0x0][0x398] ;  /* 0x00007300ff0a77ac */ /* 0x000e640008000800 */
[----:B------:R-:W-:Y:S01]  /*20400*/  IMAD.X R9, R11, 0x1, R69, P0 ;  /* 0x000000010b097824 */ /* 0x000fe200000e0645 */
[----:B0-----:R-:W-:-:S02]  /*20410*/  PRMT R7, R14, 0x9910, RZ ;  /* 0x000099100e077816 */ /* 0x001fc400000000ff */
[----:B------:R-:W-:Y:S02]  /*20420*/  IADD3 R6, P1, PT, R4, R0, RZ ;  /* 0x0000000004067210 */ /* 0x000fe40007f3e0ff */
[----:B------:R0:W-:Y:S01]  /*20430*/  @P3 STG.E.U8 desc[UR22][R8.64], R22 ;  /* 0x0000001608003986 */ /* 0x0001e2000c101116 */
[----:B------:R-:W-:Y:S01]  /*20440*/  IMAD.MOV.U32 R5, RZ, RZ, R7 ;  /* 0x000000ffff057224 */ /* 0x000fe200078e0007 */
[----:B------:R-:W-:Y:S01]  /*20450*/  ISETP.LT.AND P3, PT, R34, UR6, !P4 ;  /* 0x0000000622007c0c */ /* 0x000fe2000e761270 */
[----:B------:R-:W-:Y:S01]  /*20460*/  IMAD.X R7, R10, 0x1, R72, P1 ;  /* 0x000000010a077824 */ /* 0x000fe200008e0648 */
[----:B------:R-:W-:Y:S01]  /*20470*/  PRMT R11, R13, 0x9910, RZ ;  /* 0x000099100d0b7816 */ /* 0x000fe200000000ff */
[----:B------:R-:W1:Y:S01]  /*20480*/  LDCU UR6, c[0x0][0x398] ;  /* 0x00007300ff0677ac */ /* 0x000e620008000800 */
[----:B------:R-:W-:Y:S02]  /*20490*/  SHF.R.S32.HI R5, RZ, 0x8, R5 ;  /* 0x00000008ff057819 */ /* 0x000fe40000011405 */
[----:B0-----:R-:W-:-:S03]  /*204a0*/  IADD3 R8, P0, PT, R4, R2, RZ ;  /* 0x0000000204087210 */ /* 0x001fc60007f1e0ff */
[----:B------:R0:W-:Y:S01]  /*204b0*/  @P6 STG.E.U8 desc[UR22][R6.64], R5 ;  /* 0x0000000506006986 */ /* 0x0001e2000c101116 */
[----:B------:R-:W-:Y:S01]  /*204c0*/  SHF.R.S32.HI R11, RZ, 0x8, R11 ;  /* 0x00000008ff0b7819 */ /* 0x000fe2000001140b */
[----:B------:R-:W-:Y:S01]  /*204d0*/  IMAD.X R9, R10, 0x1, R71, P0 ;  /* 0x000000010a097824 */ /* 0x000fe200000e0647 */
[----:B0-----:R-:W-:-:S04]  /*204e0*/  IADD3 R6, P1, PT, R4, R68, RZ ;  /* 0x0000004404067210 */ /* 0x001fc80007f3e0ff */
[----:B------:R0:W-:Y:S01]  /*204f0*/  @P3 STG.E.U8 desc[UR22][R8.64], R11 ;  /* 0x0000000b08003986 */ /* 0x0001e2000c101116 */
[----:B------:R-:W-:Y:S01]  /*20500*/  IMAD.X R7, R10, 0x1, R3, P1 ;  /* 0x000000010a077824 */ /* 0x000fe200008e0603 */
[----:B------:R-:W-:Y:S02]  /*20510*/  F2FP.SATFINITE.E4M3.F32.PACK_AB_MERGE_C R13, R33, R32, RZ ;  /* 0x00000020210d723e */ /* 0x000fe400048070ff */
[----:B------:R-:W4:Y:S01]  /*20520*/  LDL.LU R32, [R1+0x558] ;  /* 0x0005580001207983 */ /* 0x000f220000300800 */
[----:B------:R-:W-:-:S03]  /*20530*/  PRMT R5, R12, 0x9910, RZ ;  /* 0x000099100c057816 */ /* 0x000fc600000000ff */
[----:B------:R-:W4:Y:S01]  /*20540*/  LDL.LU R33, [R1+0x55c] ;  /* 0x00055c0001217983 */ /* 0x000f220000300800 */
[----:B0-----:R-:W-:Y:S02]  /*20550*/  IADD3 R8, P1, PT, R4, R70, RZ ;  /* 0x0000004604087210 */ /* 0x001fe40007f3e0ff */
[----:B------:R-:W-:-:S03]  /*20560*/  PRMT R11, R22, 0x9910, RZ ;  /* 0x00009910160b7816 */ /* 0x000fc600000000ff */
[----:B------:R-:W-:Y:S01]  /*20570*/  IMAD.X R9, R10, 0x1, R69, P1 ;  /* 0x000000010a097824 */ /* 0x000fe200008e0645 */
[----:B------:R-:W-:Y:S02]  /*20580*/  SHF.R.S32.HI R10, RZ, 0x8, R11 ;  /* 0x00000008ff0a7819 */ /* 0x000fe4000001140b */
        /* <DEDUP_REMOVED lines=8> */
[----:B------:R-:W-:Y:S02]  /*20610*/  SHF.R.S32.HI R5, RZ, 0x8, R5 ;  /* 0x00000008ff057819 */ /* 0x000fe40000011405 */
[----:B------:R-:W-:Y:S01]  /*20620*/  ISETP.LT.AND P4, PT, R37, UR14, !P4 ;  /* 0x0000000e25007c0c */ /* 0x000fe2000e781270 */
[----:B------:R-:W0:Y:S01]  /*20630*/  LDCU UR14, c[0x0][0x398] ;  /* 0x00007300ff0e77ac */ /* 0x000e220008000800 */
[----:B----4-:R-:W-:Y:S01]  /*20640*/  ISETP.LT.AND P0, PT, R67, UR9, !P2 ;  /* 0x0000000943007c0c */ /* 0x010fe2000d701270 */
[----:B------:R-:W4:Y:S06]  /*20650*/  LDCU UR9, c[0x0][0x398] ;  /* 0x00007300ff0977ac */ /* 0x000f2c0008000800 */
[----:B------:R0:W-:Y:S02]  /*20660*/  @P6 STG.E.U8 desc[UR22][R6.64], R5 ;  /* 0x0000000506006986 */ /* 0x0001e4000c101116 */
[----:B0-----:R-:W-:-:S02]  /*20670*/  VIADD R5, R4, UR30 ;  /* 0x0000001e04057c36 */ /* 0x001fc40008000000 */
[----:B------:R-:W-:-:S03]  /*20680*/  VIADD R7, R66, 0x56 ;  /* 0x0000005642077836 */ /* 0x000fc60000000000 */
[----:B------:R-:W-:Y:S02]  /*20690*/  SHF.R.S32.HI R4, RZ, 0x1f, R5 ;  /* 0x0000001fff047819 */ /* 0x000fe40000011405 */
[----:B------:R-:W-:Y:S02]  /*206a0*/  IADD3 R6, P1, PT, R5, R0, RZ ;  /* 0x0000000005067210 */ /* 0x000fe40007f3e0ff */
[----:B------:R-:W-:Y:S01]  /*206b0*/  ISETP.GE.AND P3, PT, R7, UR4, PT ;  /* 0x0000000407007c0c */ /* 0x000fe2000bf66270 */
[----:B------:R-:W0:Y:S02]  /*206c0*/  LDCU UR4, c[0x0][0x398] ;  /* 0x00007300ff0477ac */ /* 0x000e240008000800 */
[----:B------:R-:W-:Y:S01]  /*206d0*/  IMAD.X R7, R4, 0x1, R72, P1 ;  /* 0x0000000104077824 */ /* 0x000fe200008e0648 */
[----:B------:R0:W-:Y:S01]  /*206e0*/  @P4 STG.E.U8 desc[UR22][R8.64], R10 ;  /* 0x0000000a08004986 */ /* 0x0001e2000c101116 */
[----:B-1----:R-:W-:Y:S01]  /*206f0*/  ISETP.LT.AND P6, PT, R34, UR6, !P2 ;  /* 0x0000000622007c0c */ /* 0x002fe2000d7c1270 */
[----:B------:R-:W1:Y:S02]  /*20700*/  LDCU UR6, c[0x0][0x398] ;  /* 0x00007300ff0677ac */ /* 0x000e640008000800 */
[----:B------:R0:W-:Y:S01]  /*20710*/  @P0 STG.E.U8 desc[UR22][R6.64], R13 ;  /* 0x0000000d06000986 */ /* 0x0001e2000c101116 */
[----:B------:R-:W-:Y:S01]  /*20720*/  ISETP.LT.AND P4, PT, R35, UR10, !P2 ;  /* 0x0000000a23007c0c */ /* 0x000fe2000d781270 */
[----:B------:R-:W1:Y:S01]  /*20730*/  LDCU UR10, c[0x0][0x398] ;  /* 0x00007300ff0a77ac */ /* 0x000e620008000800 */
[----:B0-----:R-:W-:Y:S01]  /*20740*/  IADD3 R8, P0, PT, R5, R2, RZ ;  /* 0x0000000205087210 */ /* 0x001fe20007f1e0ff */
[----:B------:R-:W-:-:S04]  /*20750*/  VIADD R6, R66, 0x7f ;  /* 0x0000007f42067836 */ /* 0x000fc80000000000 */
[----:B------:R-:W-:Y:S01]  /*20760*/  IMAD.X R9, R4, 0x1, R71, P0 ;  /* 0x0000000104097824 */ /* 0x000fe200000e0647 */
[----:B------:R-:W-:Y:S02]  /*20770*/  ISETP.GE.AND P1, PT, R6, UR29, PT ;  /* 0x0000001d06007c0c */ /* 0x000fe4000bf26270 */
[----:B------:R-:W-:Y:S02]  /*20780*/  IADD3 R6, P0, PT, R5, R68, RZ ;  /* 0x0000004405067210 */ /* 0x000fe40007f1e0ff */
[----:B------:R-:W-:Y:S01]  /*20790*/  ISETP.LT.AND P2, PT, R37, UR4, !P2 ;  /* 0x0000000425007c0c */ /* 0x000fe2000d741270 */
[----:B------:R0:W-:Y:S01]  /*207a0*/  @P6 STG.E.U8 desc[UR22][R8.64], R11 ;  /* 0x0000000b08006986 */ /* 0x0001e2000c101116 */
[----:B------:R-:W-:Y:S01]  /*207b0*/  VIADD R10, R66, 0x7e ;  /* 0x0000007e420a7836 */ /* 0x000fe20000000000 */
[----:B------:R-:W4:Y:S01]  /*207c0*/  LDCU UR4, c[0x0][0x398] ;  /* 0x00007300ff0477ac */ /* 0x000f220008000800 */
[----:B------:R-:W-:-:S05]  /*207d0*/  IMAD.X R7, R4, 0x1, R3, P0 ;  /* 0x0000000104077824 */ /* 0x000fca00000e0603 */
[----:B------:R4:W-:Y:S01]  /*207e0*/  @P4 STG.E.U8 desc[UR22][R6.64], R12 ;  /* 0x0000000c06004986 */ /* 0x0009e2000c101116 */
[----:B-1----:R-:W-:Y:S01]  /*207f0*/  ISETP.LT.AND P4, PT, R67, UR6, !P5 ;  /* 0x0000000643007c0c */ /* 0x002fe2000ef81270 */
[----:B------:R-:W1:Y:S01]  /*20800*/  LDCU UR6, c[0x0][0x398] ;  /* 0x00007300ff0677ac */ /* 0x000e620008000800 */
[C---:B0-----:R-:W-:Y:S01]  /*20810*/  IADD3 R8, P6, PT, R5.reuse, R70, RZ ;  /* 0x0000004605087210 */ /* 0x041fe20007fde0ff */
[----:B------:R-:W-:Y:S01]  /*20820*/  VIADD R5, R5, UR30 ;  /* 0x0000001e05057c36 */ /* 0x000fe20008000000 */
[----:B------:R-:W-:-:S03]  /*20830*/  ISETP.GE.AND P0, PT, R10, UR27, PT ;  /* 0x0000001b0a007c0c */ /* 0x000fc6000bf06270 */
[----:B------:R-:W-:Y:S01]  /*20840*/  IMAD.X R9, R4, 0x1, R69, P6 ;  /* 0x0000000104097824 */ /* 0x000fe200030e0645 */
[----:B------:R-:W-:Y:S02]  /*20850*/  SHF.R.S32.HI R4, RZ, 0x1f, R5 ;  /* 0x0000001fff047819 */ /* 0x000fe40000011405 */
[----:B----4-:R-:W-:Y:S02]  /*20860*/  IADD3 R6, P6, PT, R5, R0, RZ ;  /* 0x0000000005067210 */ /* 0x010fe40007fde0ff */
[----:B------:R-:W-:Y:S01]  /*20870*/  PRMT R10, R13, 0x9910, RZ ;  /* 0x000099100d0a7816 */ /* 0x000fe200000000ff */
[----:B------:R0:W-:Y:S01]  /*20880*/  @P2 STG.E.U8 desc[UR22][R8.64], R24 ;  /* 0x0000001808002986 */ /* 0x0001e2000c101116 */
[----:B------:R-:W-:Y:S01]  /*20890*/  PRMT R11, R11, 0x9910, RZ ;  /* 0x000099100b0b7816 */ /* 0x000fe200000000ff */
[----:B------:R-:W-:Y:S01]  /*208a0*/  IMAD.X R7, R4, 0x1, R72, P6 ;  /* 0x0000000104077824 */ /* 0x000fe200030e0648 */
[----:B------:R-:W-:Y:S01]  /*208b0*/  ISETP.LT.AND P2, PT, R34, UR9, !P5 ;  /* 0x0000000922007c0c */ /* 0x000fe2000ef41270 */
[----:B------:R-:W4:Y:S01]  /*208c0*/  LDCU UR9, c[0x0][0x398] ;  /* 0x00007300ff0977ac */ /* 0x000f220008000800 */
        /* <DEDUP_REMOVED lines=15> */
[----:B------:R-:W0:Y:S02]  /*209c0*/  LDCU UR6, c[0x0][0x398] ;  /* 0x00007300ff0677ac */ /* 0x000e240008000800 */
[----:B------:R1:W-:Y:S02]  /*209d0*/  @P6 STG.E.U8 desc[UR22][R6.64], R8 ;  /* 0x0000000806006986 */ /* 0x0003e4000c101116 */
[----:B-1----:R-:W-:Y:S01]  /*209e0*/  IADD3 R6, P2, PT, R5, R70, RZ ;  /* 0x0000004605067210 */ /* 0x002fe20007f5e0ff */
[----:B------:R-:W-:-:S02]  /*209f0*/  IMAD.MOV.U32 R8, RZ, RZ, R24 ;  /* 0x000000ffff087224 */ /* 0x000fc400078e0018 */
[----:B------:R-:W-:Y:S02]  /*20a00*/  VIADD R5, R5, UR30 ;  /* 0x0000001e05057c36 */ /* 0x000fe40008000000 */
[----:B------:R-:W-:Y:S01]  /*20a10*/  IMAD.X R7, R4, 0x1, R69, P2 ;  /* 0x0000000104077824 */ /* 0x000fe200010e0645 */
[----:B------:R-:W-:Y:S02]  /*20a20*/  SHF.R.S32.HI R4, RZ, 0x8, R8 ;  /* 0x00000008ff047819 */ /* 0x000fe40000011408 */
[----:B----4-:R-:W-:Y:S01]  /*20a30*/  ISETP.LT.AND P2, PT, R67, UR9, !P3 ;  /* 0x0000000943007c0c */ /* 0x010fe2000df41270 */
[----:B------:R-:W1:Y:S01]  /*20a40*/  LDCU UR9, c[0x0][0x398] ;  /* 0x00007300ff0977ac */ /* 0x000e620008000800 */
[----:B------:R-:W-:Y:S02]  /*20a50*/  SHF.R.S32.HI R12, RZ, 0x1f, R5 ;  /* 0x0000001fff0c7819 */ /* 0x000fe40000011405 */
[C---:B------:R-:W-:Y:S01]  /*20a60*/  IADD3 R10, P5, PT, R5.reuse, R0, RZ ;  /* 0x00000000050a7210 */ /* 0x040fe20007fbe0ff */
[----:B------:R4:W-:Y:S01]  /*20a70*/  @P4 STG.E.U8 desc[UR22][R6.64], R4 ;  /* 0x0000000406004986 */ /* 0x0009e2000c101116 */
[----:B------:R-:W-:-:S02]  /*20a80*/  IADD3 R8, P6, PT, R5, R2, RZ ;  /* 0x0000000205087210 */ /* 0x000fc40007fde0ff */
[----:B------:R-:W-:Y:S01]  /*20a90*/  ISETP.LT.AND P4, PT, R34, UR10, !P3 ;  /* 0x0000000a22007c0c */ /* 0x000fe2000df81270 */
[C---:B------:R-:W-:Y:S01]  /*20aa0*/  IMAD.X R11, R12.reuse, 0x1, R72, P5 ;  /* 0x000000010c0b7824 */ /* 0x040fe200028e0648 */
[----:B------:R-:W-:Y:S01]  /*20ab0*/  ISETP.LT.AND P5, PT, R35, UR12, !P3 ;  /* 0x0000000c23007c0c */ /* 0x000fe2000dfa1270 */
[----:B------:R-:W-:Y:S01]  /*20ac0*/  IMAD.X R9, R12, 0x1, R71, P6 ;  /* 0x000000010c097824 */ /* 0x000fe200030e0647 */
[----:B------:R-:W-:Y:S01]  /*20ad0*/  F2FP.SATFINITE.E4M3.F32.PACK_AB_MERGE_C R26, R27, R26, RZ ;  /* 0x0000001a1b1a723e */ /* 0x000fe200048070ff */
[----:B------:R-:W0:Y:S01]  /*20ae0*/  LDCU UR10, c[0x0][0x398] ;  /* 0x00007300ff0a77ac */ /* 0x000e220008000800 */
[----:B----4-:R-:W-:Y:S01]  /*20af0*/  IADD3 R6, P6, PT, R5, R68, RZ ;  /* 0x0000004405067210 */ /* 0x010fe20007fde0ff */
[----:B------:R-:W-:Y:S01]  /*20b00*/  VIADD R4, R66, 0x57 ;  /* 0x0000005742047836 */ /* 0x000fe20000000000 */
[----:B------:R-:W4:Y:S03]  /*20b10*/  LDCU UR12, c[0x0][0x398] ;  /* 0x00007300ff0c77ac */ /* 0x000f260008000800 */
[----:B------:R-:W-:Y:S01]  /*20b20*/  IMAD.X R7, R12, 0x1, R3, P6 ;  /* 0x000000010c077824 */ /* 0x000fe200030e0603 */
[----:B------:R-:W-:-:S05]  /*20b30*/  F2FP.SATFINITE.E4M3.F32.PACK_AB_MERGE_C R18, R33, R32, RZ ;  /* 0x000000202112723e */ /* 0x000fca00048070ff */
[----:B------:R0:W-:Y:S01]  /*20b40*/  @P2 STG.E.U8 desc[UR22][R10.64], R18 ;  /* 0x000000120a002986 */ /* 0x0001e2000c101116 */
[----:B------:R-:W-:Y:S01]  /*20b50*/  ISETP.GE.AND P2, PT, R4, UR4, PT ;  /* 0x0000000404007c0c */ /* 0x000fe2000bf46270 */
[----:B------:R-:W-:Y:S01]  /*20b60*/  VIADD R4, R5, UR30 ;  /* 0x0000001e05047c36 */ /* 0x000fe20008000000 */
[----:B------:R-:W1:Y:S04]  /*20b70*/  LDCU UR4, c[0x0][0x39c] ;  /* 0x00007380ff0477ac */ /* 0x000e680008000800 */
[----:B0-----:R-:W-:Y:S02]  /*20b80*/  IADD3 R10, P6, PT, R4, R68, RZ ;  /* 0x00000044040a7210 */ /* 0x001fe40007fde0ff */
[----:B--2---:R-:W-:Y:S02]  /*20b90*/  F2FP.SATFINITE.E4M3.F32.PACK_AB_MERGE_C R14, R31, R30, RZ ;  /* 0x0000001e1f0e723e */ /* 0x004fe400048070ff */
[----:B---3--:R-:W-:-:S03]  /*20ba0*/  F2FP.SATFINITE.E4M3.F32.PACK_AB_MERGE_C R13, R29, R28, RZ ;  /* 0x0000001c1d0d723e */ /* 0x008fc600048070ff */
[----:B------:R0:W-:Y:S04]  /*20bb0*/  @P4 STG.E.U8 desc[UR22][R8.64], R14 ;  /* 0x0000000e08004986 */ /* 0x0001e8000c101116 */
[----:B------:R2:W-:Y:S01]  /*20bc0*/  @P5 STG.E.U8 desc[UR22][R6.64], R13 ;  /* 0x0000000d06005986 */ /* 0x0005e2000c101116 */
[----:B------:R-:W-:Y:S02]  /*20bd0*/  IADD3 R20, P5, PT, R5, R70, RZ ;  /* 0x0000004605147210 */ /* 0x000fe40007fbe0ff */
[----:B0-----:R-:W-:Y:S02]  /*20be0*/  IADD3 R8, P4, PT, R4, R0, RZ ;  /* 0x0000000004087210 */ /* 0x001fe40007f9e0ff */
[----:B--2---:R-:W-:Y:S01]  /*20bf0*/  SHF.R.S32.HI R6, RZ, 0x1f, R4 ;  /* 0x0000001fff067819 */ /* 0x004fe20000011404 */
[----:B------:R0:W-:Y:S04]  /*20c00*/  STL [R1+0x660], R14 ;  /* 0x0006600e01007387 */ /* 0x0001e80000100800 */
[----:B------:R-:W-:Y:S01]  /*20c10*/  IMAD.X R9, R6, 0x1, R72, P4 ;  /* 0x0000000106097824 */ /* 0x000fe200020e0648 */
[----:B------:R-:W-:Y:S01]  /*20c20*/  STL [R1+0x65c], R13 ;  /* 0x00065c0d01007387 */ /* 0x000fe20000100800 */
[----:B------:R-:W-:-:S02]  /*20c30*/  IMAD.X R21, R12, 0x1, R69, P5 ;  /* 0x000000010c157824 */ /* 0x000fc400028e0645 */
[C---:B------:R-:W-:Y:S01]  /*20c40*/  VIADD R5, R4.reuse, UR30 ;  /* 0x0000001e04057c36 */ /* 0x040fe20008000000 */
[----:B------:R2:W-:Y:S01]  /*20c50*/  STL.64 [R1+0x648], R8 ;  /* 0x0006480801007387 */ /* 0x0005e20000100a00 */
[----:B0-----:R-:W-:Y:S01]  /*20c60*/  IADD3 R14, P5, PT, R4, R2, RZ ;  /* 0x00000002040e7210 */ /* 0x001fe20007fbe0ff */
[C---:B------:R-:W-:Y:S02]  /*20c70*/  IMAD.X R11, R6.reuse, 0x1, R3, P6 ;  /* 0x00000001060b7824 */ /* 0x040fe400030e0603 */
[----:B------:R-:W-:Y:S02]  /*20c80*/  SHF.R.S32.HI R7, RZ, 0x1f, R5 ;  /* 0x0000001fff077819 */ /* 0x000fe40000011405 */
[----:B------:R-:W-:Y:S01]  /*20c90*/  IMAD.X R15, R6, 0x1, R71, P5 ;  /* 0x00000001060f7824 */ /* 0x000fe200028e0647 */
[----:B------:R-:W-:Y:S02]  /*20ca0*/  IADD3 R28, P5, PT, R5, R0, RZ ;  /* 0x00000000051c7210 */ /* 0x000fe40007fbe0ff */
[----:B--2---:R-:W-:-:S02]  /*20cb0*/  IADD3 R8, P4, PT, R4, R70, RZ ;  /* 0x0000004604087210 */ /* 0x004fc40007f9e0ff */
[----:B------:R-:W-:Y:S03]  /*20cc0*/  STL.64 [R1+0x640], R14 ;  /* 0x0006400e01007387 */ /* 0x000fe60000100a00 */
[----:B------:R-:W-:Y:S01]  /*20cd0*/  IMAD.X R9, R6, 0x1, R69, P4 ;  /* 0x0000000106097824 */ /* 0x000fe200020e0645 */
[----:B------:R-:W-:Y:S01]  /*20ce0*/  IADD3 R12, P4, PT, R5, R2, RZ ;  /* 0x00000002050c7210 */ /* 0x000fe20007f9e0ff */
[----:B------:R0:W-:Y:S01]  /*20cf0*/  STL.64 [R1+0x638], R10 ;  /* 0x0006380a01007387 */ /* 0x0001e20000100a00 */
[----:B------:R-:W-:Y:S02]  /*20d00*/  IMAD.X R29, R7, 0x1, R72, P5 ;  /* 0x00000001071d7824 */ /* 0x000fe400028e0648 */
[----:B------:R-:W-:Y:S01]  /*20d10*/  VIADD R4, R5, UR30 ;  /* 0x0000001e05047c36 */ /* 0x000fe20008000000 */
[----:B------:R2:W-:Y:S01]  /*20d20*/  STL.64 [R1+0x630], R8 ;  /* 0x0006300801007387 */ /* 0x0005e20000100a00 */
[----:B------:R-:W-:-:S03]  /*20d30*/  IMAD.X R13, R7, 0x1, R71, P4 ;  /* 0x00000001070d7824 */ /* 0x000fc600020e0647 */
[----:B------:R-:W-:Y:S01]  /*20d40*/  STL.64 [R1+0x838], R28 ;  /* 0x0008381c01007387 */ /* 0x000fe20000100a00 */
[----:B0-----:R-:W-:-:S03]  /*20d50*/  IADD3 R10, P6, PT, R5, R68, RZ ;  /* 0x00000044050a7210 */ /* 0x001fc60007fde0ff */
[----:B------:R0:W-:Y:S01]  /*20d60*/  STL.64 [R1+0x620], R12 ;  /* 0x0006200c01007387 */ /* 0x0001e20000100a00 */
[----:B--2---:R-:W-:Y:S01]  /*20d70*/  IADD3 R8, P5, PT, R5, R70, RZ ;  /* 0x0000004605087210 */ /* 0x004fe20007fbe0ff */
[----:B------:R-:W-:Y:S01]  /*20d80*/  IMAD.X R11, R7, 0x1, R3, P6 ;  /* 0x00000001070b7824 */ /* 0x000fe200030e0603 */
[----:B------:R-:W-:-:S03]  /*20d90*/  SHF.R.S32.HI R6, RZ, 0x1f, R4 ;  /* 0x0000001fff067819 */ /* 0x000fc60000011404 */
[----:B------:R-:W-:Y:S01]  /*20da0*/  IMAD.X R9, R7, 0x1, R69, P5 ;  /* 0x0000000107097824 */ /* 0x000fe200028e0645 */
[----:B0-----:R-:W-:Y:S01]  /*20db0*/  IADD3 R12, P4, PT, R4, R0, RZ ;  /* 0x00000000040c7210 */ /* 0x001fe20007f9e0ff */
[----:B------:R0:W-:Y:S04]  /*20dc0*/  STL.64 [R1+0x618], R10 ;  /* 0x0006180a01007387 */ /* 0x0001e80000100a00 */
[----:B------:R-:W-:Y:S01]  /*20dd0*/  IMAD.X R13, R6, 0x1, R72, P4 ;  /* 0x00000001060d7824 */ /* 0x000fe200020e0648 */
[----:B------:R2:W-:Y:S01]  /*20de0*/  STL.64 [R1+0x610], R8 ;  /* 0x0006100801007387 */ /* 0x0005e20000100a00 */
[C---:B------:R-:W-:Y:S02]  /*20df0*/  IADD3 R30, P4, PT, R4.reuse, R70, RZ ;  /* 0x00000046041e7210 */ /* 0x040fe40007f9e0ff */
[----:B0-----:R-:W-:-:S03]  /*20e00*/  IADD3 R10, P5, PT, R4, R2, RZ ;  /* 0x00000002040a7210 */ /* 0x001fc60007fbe0ff */
[----:B------:R-:W-:Y:S01]  /*20e10*/  IMAD.X R31, R6, 0x1, R69, P4 ;  /* 0x00000001061f7824 */ /* 0x000fe200020e0645 */
[----:B--2---:R-:W-:Y:S01]  /*20e20*/  IADD3 R8, P6, PT, R4, R68, RZ ;  /* 0x0000004404087210 */ /* 0x004fe20007fde0ff */
[----:B------:R-:W-:Y:S02]  /*20e30*/  IMAD.X R11, R6, 0x1, R71, P5 ;  /* 0x00000001060b7824 */ /* 0x000fe400028e0647 */
[----:B------:R-:W-:Y:S02]  /*20e40*/  VIADD R5, R4, UR30 ;  /* 0x0000001e04057c36 */ /* 0x000fe40008000000 */
[----:B------:R-:W-:Y:S01]  /*20e50*/  IMAD.X R9, R6, 0x1, R3, P6 ;  /* 0x0000000106097824 */ /* 0x000fe200030e0603 */
[----:B------:R-:W-:Y:S02]  /*20e60*/  STL.64 [R1+0x608], R12 ;  /* 0x0006080c01007387 */ /* 0x000fe40000100a00 */
[----:B------:R-:W-:Y:S02]  /*20e70*/  SHF.R.S32.HI R7, RZ, 0x1f, R5 ;  /* 0x0000001fff077819 */ /* 0x000fe40000011405 */
[----:B------:R0:W-:Y:S04]  /*20e80*/  STL.64 [R1+0x600], R10 ;  /* 0x0006000a01007387 */ /* 0x0001e80000100a00 */
[----:B------:R-:W-:Y:S04]  /*20e90*/  STL.64 [R1+0x828], R30 ;  /* 0x0008281e01007387 */ /* 0x000fe80000100a00 */
[----:B------:R2:W-:Y:S01]  /*20ea0*/  STL.64 [R1+0x558], R8 ;  /* 0x0005580801007387 */ /* 0x0005e20000100a00 */
[C---:B0-----:R-:W-:Y:S01]  /*20eb0*/  IADD3 R10, P5, PT, R5.reuse, R0, RZ ;  /* 0x00000000050a7210 */ /* 0x041fe20007fbe0ff */
[C---:B------:R-:W-:Y:S01]  /*20ec0*/  VIADD R4, R5.reuse, UR30 ;  /* 0x0000001e05047c36 */ /* 0x040fe20008000000 */
[----:B------:R-:W-:-:S02]  /*20ed0*/  IADD3 R12, P4, PT, R5, R2, RZ ;  /* 0x00000002050c7210 */ /* 0x000fc40007f9e0ff */
[----:B--2---:R-:W-:Y:S01]  /*20ee0*/  IADD3 R8, P6, PT, R5, R68, RZ ;  /* 0x0000004405087210 */ /* 0x004fe20007fde0ff */
[----:B------:R-:W-:-:S04]  /*20ef0*/  IMAD.X R11, R7, 0x1, R72, P5 ;  /* 0x00000001070b7824 */ /* 0x000fc800028e0648 */
[C---:B------:R-:W-:Y:S01]  /*20f00*/  IMAD.X R9, R7.reuse, 0x1, R3, P6 ;  /* 0x0000000107097824 */ /* 0x040fe200030e0603 */
[----:B------:R0:W-:Y:S01]  /*20f10*/  STL.64 [R1+0x548], R10 ;  /* 0x0005480a01007387 */ /* 0x0001e20000100a00 */
[----:B------:R-:W-:Y:S01]  /*20f20*/  IMAD.X R13, R7, 0x1, R71, P4 ;  /* 0x00000001070d7824 */ /* 0x000fe200020e0647 */
[----:B------:R-:W-:Y:S02]  /*20f30*/  SHF.R.S32.HI R6, RZ, 0x1f, R4 ;  /* 0x0000001fff067819 */ /* 0x000fe40000011404 */
[----:B------:R2:W-:Y:S01]  /*20f40*/  STL.64 [R1+0x538], R8 ;  /* 0x0005380801007387 */ /* 0x0005e20000100a00 */
[----:B0-----:R-:W-:Y:S02]  /*20f50*/  IADD3 R10, P5, PT, R5, R70, RZ ;  /* 0x00000046050a7210 */ /* 0x001fe40007fbe0ff */
[----:B--2---:R-:W-:-:S03]  /*20f60*/  IADD3 R8, P4, PT, R4, R0, RZ ;  /* 0x0000000004087210 */ /* 0x004fc60007f9e0ff */
[----:B------:R-:W-:Y:S01]  /*20f70*/  IMAD.X R11, R7, 0x1, R69, P5 ;  /* 0x00000001070b7824 */ /* 0x000fe200028e0645 */
[----:B------:R0:W-:Y:S01]  /*20f80*/  STL.64 [R1+0x540], R12 ;  /* 0x0005400c01007387 */ /* 0x0001e20000100a00 */
[----:B------:R-:W-:-:S03]  /*20f90*/  IMAD.X R9, R6, 0x1, R72, P4 ;  /* 0x0000000106097824 */ /* 0x000fc600020e0648 */
[----:B------:R2:W-:Y:S04]  /*20fa0*/  STL.64 [R1+0x530], R10 ;  /* 0x0005300a01007387 */ /* 0x0005e80000100a00 */
[----:B------:R3:W-:Y:S01]  /*20fb0*/  STL.64 [R1+0x528], R8 ;  /* 0x0005280801007387 */ /* 0x0007e20000100a00 */
[C---:B0-----:R-:W-:Y:S02]  /*20fc0*/  IADD3 R12, P5, PT, R4.reuse, R2, RZ ;  /* 0x00000002040c7210 */ /* 0x041fe40007fbe0ff */
[----:B--2---:R-:W-:-:S03]  /*20fd0*/  IADD3 R10, P6, PT, R4, R68, RZ ;  /* 0x00000044040a7210 */ /* 0x004fc60007fde0ff */
[----:B------:R-:W-:Y:S01]  /*20fe0*/  IMAD.X R13, R6, 0x1, R71, P5 ;  /* 0x00000001060d7824 */ /* 0x000fe200028e0647 */
[----:B---3--:R-:W-:Y:S01]  /*20ff0*/  IADD3 R8, P4, PT, R4, R70, RZ ;  /* 0x0000004604087210 */ /* 0x008fe20007f9e0ff */
[----:B------:R-:W-:Y:S02]  /*21000*/  IMAD.X R11, R6, 0x1, R3, P6 ;  /* 0x00000001060b7824 */ /* 0x000fe400030e0603 */
[----:B------:R-:W-:Y:S02]  /*21010*/  VIADD R5, R4, UR30 ;  /* 0x0000001e04057c36 */ /* 0x000fe40008000000 */
[----:B------:R-:W-:Y:S01]  /*21020*/  IMAD.X R9, R6, 0x1, R69, P4 ;  /* 0x0000000106097824 */ /* 0x000fe200020e0645 */
[----:B------:R0:W-:Y:S02]  /*21030*/  STL.64 [R1+0x520], R12 ;  /* 0x0005200c01007387 */ /* 0x0001e40000100a00 */
[----:B------:R-:W-:Y:S02]  /*21040*/  SHF.R.S32.HI R7, RZ, 0x1f, R5 ;  /* 0x0000001fff077819 */ /* 0x000fe40000011405 */
[----:B------:R-:W-:Y:S01]  /*21050*/  STL.64 [R1+0x518], R10 ;  /* 0x0005180a01007387 */ /* 0x000fe20000100a00 */
[----:B------:R-:W-:-:S03]  /*21060*/  IADD3 R32, P5, PT, R5, R0, RZ ;  /* 0x0000000005207210 */ /* 0x000fc60007fbe0ff */
[----:B------:R2:W-:Y:S02]  /*21070*/  STL.64 [R1+0x510], R8 ;  /* 0x0005100801007387 */ /* 0x0005e40000100a00 */
[----:B------:R-:W-:Y:S01]  /*21080*/  IMAD.X R33, R7, 0x1, R72, P5 ;  /* 0x0000000107217824 */ /* 0x000fe200028e0648 */
[C---:B0-----:R-:W-:Y:S01]  /*21090*/  IADD3 R12, P4, PT, R5.reuse, R2, RZ ;  /* 0x00000002050c7210 */ /* 0x041fe20007f9e0ff */
[C---:B------:R-:W-:Y:S01]  /*210a0*/  VIADD R4, R5.reuse, UR30 ;  /* 0x0000001e05047c36 */ /* 0x040fe20008000000 */
[----:B--2---:R-:W-:Y:S02]  /*210b0*/  IADD3 R8, P6, PT, R5, R68, RZ ;  /* 0x0000004405087210 */ /* 0x004fe40007fde0ff */
[----:B------:R-:W-:Y:S03]  /*210c0*/  STL.64 [R1+0x818], R32 ;  /* 0x0008182001007387 */ /* 0x000fe60000100a00 */
[----:B------:R-:W-:Y:S01]  /*210d0*/  IMAD.X R9, R7, 0x1, R3, P6 ;  /* 0x0000000107097824 */ /* 0x000fe200030e0603 */
[----:B------:R-:W-:Y:S01]  /*210e0*/  IADD3 R10, P5, PT, R5, R70, RZ ;  /* 0x00000046050a7210 */ /* 0x000fe20007fbe0ff */
[----:B------:R-:W-:Y:S01]  /*210f0*/  IMAD.X R13, R7, 0x1, R71, P4 ;  /* 0x00000001070d7824 */ /* 0x000fe200020e0647 */
[----:B------:R-:W-:-:S02]  /*21100*/  SHF.R.S32.HI R6, RZ, 0x1f, R4 ;  /* 0x0000001fff067819 */ /* 0x000fc40000011404 */
[----:B------:R0:W-:Y:S01]  /*21110*/  STL.64 [R1+0x4f8], R8 ;  /* 0x0004f80801007387 */ /* 0x0001e20000100a00 */
[----:B------:R-:W-:-:S03]  /*21120*/  IMAD.X R11, R7, 0x1, R69, P5 ;  /* 0x00000001070b7824 */ /* 0x000fc600028e0645 */
[----:B------:R2:W-:Y:S01]  /*21130*/  STL.64 [R1+0x500], R12 ;  /* 0x0005000c01007387 */ /* 0x0005e20000100a00 */
[----:B0-----:R-:W-:-:S03]  /*21140*/  IADD3 R8, P4, PT, R4, R0, RZ ;  /* 0x0000000004087210 */ /* 0x001fc60007f9e0ff */
[----:B------:R0:W-:Y:S02]  /*21150*/  STL.64 [R1+0x4f0], R10 ;  /* 0x0004f00a01007387 */ /* 0x0001e40000100a00 */
[----:B------:R-:W-:Y:S01]  /*21160*/  IMAD.X R9, R6, 0x1, R72, P4 ;  /* 0x0000000106097824 */ /* 0x000fe200020e0648 */
[----:B--2---:R-:W-:-:S04]  /*21170*/  IADD3 R12, P5, PT, R4, R2, RZ ;  /* 0x00000002040c7210 */ /* 0x004fc80007fbe0ff */
[----:B------:R2:W-:Y:S01]  /*21180*/  STL.64 [R1+0x4e8], R8 ;  /* 0x0004e80801007387 */ /* 0x0005e20000100a00 */
[----:B0-----:R-:W-:Y:S01]  /*21190*/  IADD3 R10, P6, PT, R4, R68, RZ ;  /* 0x00000044040a7210 */ /* 0x001fe20007fde0ff */
[----:B------:R-:W-:Y:S02]  /*211a0*/  IMAD.X R13, R6, 0x1, R71, P5 ;  /* 0x00000001060d7824 */ /* 0x000fe400028e0647 */
[----:B------:R-:W-:Y:S02]  /*211b0*/  VIADD R5, R4, UR30 ;  /* 0x0000001e04057c36 */ /* 0x000fe40008000000 */
[----:B------:R-:W-:Y:S01]  /*211c0*/  IMAD.X R11, R6, 0x1, R3, P6 ;  /* 0x00000001060b7824 */ /* 0x000fe200030e0603 */
[----:B--2---:R-:W-:Y:S01]  /*211d0*/  IADD3 R8, P4, PT, R4, R70, RZ ;  /* 0x0000004604087210 */ /* 0x004fe20007f9e0ff */
[----:B------:R0:W-:Y:S04]  /*211e0*/  STL.64 [R1+0x4e0], R12 ;  /* 0x0004e00c01007387 */ /* 0x0001e80000100a00 */
[----:B------:R-:W-:Y:S01]  /*211f0*/  IMAD.X R9, R6, 0x1, R69, P4 ;  /* 0x0000000106097824 */ /* 0x000fe200020e0645 */
[----:B------:R-:W-:Y:S01]  /*21200*/  STL.64 [R1+0x4d8], R10 ;  /* 0x0004d80a01007387 */ /* 0x000fe20000100a00 */
[----:B------:R-:W-:-:S02]  /*21210*/  SHF.R.S32.HI R7, RZ, 0x1f, R5 ;  /* 0x0000001fff077819 */ /* 0x000fc40000011405 */
[C---:B------:R-:W-:Y:S01]  /*21220*/  IADD3 R34, P5, PT, R5.reuse, R0, RZ ;  /* 0x0000000005227210 */ /* 0x040fe20007fbe0ff */
[----:B------:R2:W-:Y:S01]  /*21230*/  STL.64 [R1+0x4d0], R8 ;  /* 0x0004d00801007387 */ /* 0x0005e20000100a00 */
[C---:B------:R-:W-:Y:S01]  /*21240*/  VIADD R4, R5.reuse, UR30 ;  /* 0x0000001e05047c36 */ /* 0x040fe20008000000 */
[----:B0-----:R-:W-:Y:S02]  /*21250*/  IADD3 R12, P4, PT, R5, R2, RZ ;  /* 0x00000002050c7210 */ /* 0x001fe40007f9e0ff */
[----:B------:R-:W-:Y:S01]  /*21260*/  IMAD.X R35, R7, 0x1, R72, P5 ;  /* 0x0000000107237824 */ /* 0x000fe200028e0648 */
[----:B--2---:R-:W-:-:S04]  /*21270*/  IADD3 R8, P6, PT, R5, R68, RZ ;  /* 0x0000004405087210 */ /* 0x004fc80007fde0ff */
[----:B------:R-:W-:Y:S01]  /*21280*/  STL.64 [R1+0x800], R34 ;  /* 0x0008002201007387 */ /* 0x000fe20000100a00 */
[----:B------:R-:W-:Y:S01]  /*21290*/  IMAD.X R9, R7, 0x1, R3, P6 ;  /* 0x0000000107097824 */ /* 0x000fe200030e0603 */
[----:B------:R-:W-:Y:S01]  /*212a0*/  IADD3 R10, P5, PT, R5, R70, RZ ;  /* 0x00000046050a7210 */ /* 0x000fe20007fbe0ff */
[C---:B------:R-:W-:Y:S01]  /*212b0*/  IMAD.X R13, R7.reuse, 0x1, R71, P4 ;  /* 0x00000001070d7824 */ /* 0x040fe200020e0647 */
[----:B------:R-:W-:Y:S02]  /*212c0*/  SHF.R.S32.HI R6, RZ, 0x1f, R4 ;  /* 0x0000001fff067819 */ /* 0x000fe40000011404 */
        /* <DEDUP_REMOVED lines=22> */
[----:B--2---:R-:W-:Y:S01]  /*21430*/  IADD3 R8, P6, PT, R5, R68, RZ ;  /* 0x0000004405087210 */ /* 0x004fe20007fde0ff */
[----:B------:R-:W-:Y:S04]  /*21440*/  STL [R1+0x808], R36 ;  /* 0x0008082401007387 */ /* 0x000fe80000100800 */
[----:B------:R-:W-:Y:S01]  /*21450*/  IMAD.X R9, R7, 0x1, R3, P6 ;  /* 0x0000000107097824 */ /* 0x000fe200030e0603 */
[----:B------:R-:W-:Y:S01]  /*21460*/  STL [R1+0x7f0], R37 ;  /* 0x0007f02501007387 */ /* 0x000fe20000100800 */
[----:B------:R-:W-:Y:S01]  /*21470*/  IADD3 R10, P5, PT, R5, R70, RZ ;  /* 0x00000046050a7210 */ /* 0x000fe20007fbe0ff */
[C---:B------:R-:W-:Y:S01]  /*21480*/  IMAD.X R13, R7.reuse, 0x1, R71, P4 ;  /* 0x00000001070d7824 */ /* 0x040fe200020e0647 */
[----:B------:R-:W-:Y:S01]  /*21490*/  SHF.R.S32.HI R6, RZ, 0x1f, R4 ;  /* 0x0000001fff067819 */ /* 0x000fe20000011404 */
[----:B------:R0:W-:Y:S02]  /*214a0*/  STL.64 [R1+0x478], R8 ;  /* 0x0004780801007387 */ /* 0x0001e40000100a00 */
[----:B------:R-:W-:-:S02]  /*214b0*/  IMAD.X R11, R7, 0x1, R69, P5 ;  /* 0x00000001070b7824 */ /* 0x000fc400028e0645 */
        /* <DEDUP_REMOVED lines=32> */
[C---:B--2---:R-:W-:Y:S01]  /*216c0*/  IADD3 R12, P5, PT, R4.reuse, R2, RZ ;  /* 0x00000002040c7210 */ /* 0x044fe20007fbe0ff */
[----:B------:R-:W-:-:S03]  /*216d0*/  VIADD R5, R4, UR30 ;  /* 0x0000001e04057c36 */ /* 0x000fc60008000000 */
[----:B------:R2:W-:Y:S01]  /*216e0*/  STL.64 [R1+0x428], R8 ;  /* 0x0004280801007387 */ /* 0x0005e20000100a00 */
[----:B0-----:R-:W-:Y:S01]  /*216f0*/  IADD3 R10, P6, PT, R4, R68, RZ ;  /* 0x00000044040a7210 */ /* 0x001fe20007fde0ff */
[C---:B------:R-:W-:Y:S01]  /*21700*/  IMAD.X R13, R6.reuse, 0x1, R71, P5 ;  /* 0x00000001060d7824 */ /* 0x040fe200028e0647 */
[----:B------:R-:W-:Y:S02]  /*21710*/  SHF.R.S32.HI R7, RZ, 0x1f, R5 ;  /* 0x0000001fff077819 */ /* 0x000fe40000011405 */
[----:B------:R-:W-:Y:S01]  /*21720*/  IADD3 R40, P5, PT, R5, R0, RZ ;  /* 0x0000000005287210 */ /* 0x000fe20007fbe0ff */
[----:B------:R-:W-:Y:S01]  /*21730*/  IMAD.X R11, R6, 0x1, R3, P6 ;  /* 0x00000001060b7824 */ /* 0x000fe200030e0603 */
[----:B--2---:R-:W-:Y:S01]  /*21740*/  IADD3 R8, P4, PT, R4, R70, RZ ;  /* 0x0000004604087210 */ /* 0x004fe20007f9e0ff */
[----:B------:R0:W-:Y:S04]  /*21750*/  STL.64 [R1+0x420], R12 ;  /* 0x0004200c01007387 */ /* 0x0001e80000100a00 */
[----:B------:R-:W-:Y:S01]  /*21760*/  IMAD.X R9, R6, 0x1, R69, P4 ;  /* 0x0000000106097824 */ /* 0x000fe200020e0645 */
[----:B------:R2:W-:Y:S01]  /*21770*/  STL.64 [R1+0x418], R10 ;  /* 0x0004180a01007387 */ /* 0x0005e20000100a00 */
[----:B------:R-:W-:-:S03]  /*21780*/  IMAD.X R41, R7, 0x1, R72, P5 ;  /* 0x0000000107297824 */ /* 0x000fc600028e0648 */
[----:B------:R3:W-:Y:S01]  /*21790*/  STL.64 [R1+0x410], R8 ;  /* 0x0004100801007387 */ /* 0x0007e20000100a00 */
[C---:B0-----:R-:W-:Y:S02]  /*217a0*/  IADD3 R12, P6, PT, R5.reuse, R2, RZ ;  /* 0x00000002050c7210 */ /* 0x041fe40007fde0ff */
[----:B--2---:R-:W-:-:S03]  /*217b0*/  IADD3 R10, P4, PT, R5, R68, RZ ;  /* 0x00000044050a7210 */ /* 0x004fc60007f9e0ff */
[----:B------:R-:W-:Y:S01]  /*217c0*/  IMAD.X R13, R7, 0x1, R71, P6 ;  /* 0x00000001070d7824 */ /* 0x000fe200030e0647 */
[----:B---3--:R-:W-:Y:S01]  /*217d0*/  IADD3 R8, P5, PT, R5, R70, RZ ;  /* 0x0000004605087210 */ /* 0x008fe20007fbe0ff */
[----:B------:R-:W-:Y:S01]  /*217e0*/  IMAD.X R11, R7, 0x1, R3, P4 ;  /* 0x00000001070b7824 */ /* 0x000fe200020e0603 */
[----:B------:R-:W-:Y:S01]  /*217f0*/  STL [R1+0x7e0], R40 ;  /* 0x0007e02801007387 */ /* 0x000fe20000100800 */
[----:B------:R-:W-:Y:S02]  /*21800*/  VIADD R4, R5, UR30 ;  /* 0x0000001e05047c36 */ /* 0x000fe40008000000 */
[----:B------:R-:W-:Y:S01]  /*21810*/  IMAD.X R9, R7, 0x1, R69, P5 ;  /* 0x0000000107097824 */ /* 0x000fe200028e0645 */
[----:B------:R-:W-:Y:S02]  /*21820*/  STL [R1+0x7c8], R41 ;  /* 0x0007c82901007387 */ /* 0x000fe40000100800 */
[----:B------:R-:W-:Y:S02]  /*21830*/  SHF.R.S32.HI R6, RZ, 0x1f, R4 ;  /* 0x0000001fff067819 */ /* 0x000fe40000011404 */
[----:B------:R0:W-:Y:S04]  /*21840*/  STL.64 [R1+0x400], R12 ;  /* 0x0004000c01007387 */ /* 0x0001e80000100a00 */
[----:B------:R-:W-:Y:S04]  /*21850*/  STL.64 [R1+0x358], R10 ;  /* 0x0003580a01007387 */ /* 0x000fe80000100a00 */
[----:B------:R2:W-:Y:S01]  /*21860*/  STL.64 [R1+0x350], R8 ;  /* 0x0003500801007387 */ /* 0x0005e20000100a00 */
[C---:B0-----:R-:W-:Y:S01]  /*21870*/  IADD3 R12, P4, PT, R4.reuse, R0, RZ ;  /* 0x00000000040c7210 */ /* 0x041fe20007f9e0ff */
[C---:B------:R-:W-:Y:S01]  /*21880*/  VIADD R5, R4.reuse, UR30 ;  /* 0x0000001e04057c36 */ /* 0x040fe20008000000 */
[----:B--2---:R-:W-:-:S03]  /*21890*/  IADD3 R8, P5, PT, R4, R68, RZ ;  /* 0x0000004404087210 */ /* 0x004fc60007fbe0ff */
[C---:B------:R-:W-:Y:S02]  /*218a0*/  IMAD.X R13, R6.reuse, 0x1, R72, P4 ;  /* 0x00000001060d7824 */ /* 0x040fe400020e0648 */
[----:B------:R-:W-:-:S03]  /*218b0*/  IMAD.X R9, R6, 0x1, R3, P5 ;  /* 0x0000000106097824 */ /* 0x000fc600028e0603 */
[----:B------:R-:W-:Y:S01]  /*218c0*/  STL.64 [R1+0x348], R12 ;  /* 0x0003480c01007387 */ /* 0x000fe20000100a00 */
[C---:B------:R-:W-:Y:S02]  /*218d0*/  IADD3 R10, P6, PT, R4.reuse, R2, RZ ;  /* 0x00000002040a7210 */ /* 0x040fe40007fde0ff */
[----:B------:R-:W-:Y:S01]  /*218e0*/  SHF.R.S32.HI R7, RZ, 0x1f, R5 ;  /* 0x0000001fff077819 */ /* 0x000fe20000011405 */
[----:B------:R0:W-:Y:S01]  /*218f0*/  STL.64 [R1+0x338], R8 ;  /* 0x0003380801007387 */ /* 0x0001e20000100a00 */
[----:B------:R-:W-:Y:S01]  /*21900*/  IADD3 R42, P4, PT, R4, R70, RZ ;  /* 0x00000046042a7210 */ /* 0x000fe20007f9e0ff */
[----:B------:R-:W-:Y:S01]  /*21910*/  IMAD.X R11, R6, 0x1, R71, P6 ;  /* 0x00000001060b7824 */ /* 0x000fe200030e0647 */
[----:B0-----:R-:W-:-:S04]  /*21920*/  IADD3 R8, P5, PT, R5, R0, RZ ;  /* 0x0000000005087210 */ /* 0x001fc80007fbe0ff */
[----:B------:R0:W-:Y:S01]  /*21930*/  STL.64 [R1+0x340], R10 ;  /* 0x0003400a01007387 */ /* 0x0001e20000100a00 */
[----:B------:R-:W-:Y:S01]  /*21940*/  IMAD.X R9, R7, 0x1, R72, P5 ;  /* 0x0000000107097824 */ /* 0x000fe200028e0648 */
[----:B------:R-:W-:Y:S01]  /*21950*/  IADD3 R12, P6, PT, R5, R2, RZ ;  /* 0x00000002050c7210 */ /* 0x000fe20007fde0ff */
[----:B------:R-:W-:-:S03]  /*21960*/  IMAD.X R43, R6, 0x1, R69, P4 ;  /* 0x00000001062b7824 */ /* 0x000fc600020e0645 */
        /* <DEDUP_REMOVED lines=8> */
[----:B------:R-:W-:Y:S01]  /*219f0*/  SHF.R.S32.HI R6, RZ, 0x1f, R4 ;  /* 0x0000001fff067819 */ /* 0x000fe20000011404 */
[----:B------:R2:W-:Y:S04]  /*21a00*/  STL.64 [R1+0x318], R10 ;  /* 0x0003180a01007387 */ /* 0x0005e80000100a00 */
[----:B------:R3:W-:Y:S01]  /*21a10*/  STL.64 [R1+0x310], R8 ;  /* 0x0003100801007387 */ /* 0x0007e20000100a00 */
[----:B0-----:R-:W-:-:S02]  /*21a20*/  IADD3 R12, P4, PT, R4, R0, RZ ;  /* 0x00000000040c7210 */ /* 0x001fc40007f9e0ff */
[----:B--2---:R-:W-:-:S03]  /*21a30*/  IADD3 R10, P6, PT, R4, R2, RZ ;  /* 0x00000002040a7210 */ /* 0x004fc60007fde0ff */
[----:B------:R-:W-:Y:S01]  /*21a40*/  IMAD.X R13, R6, 0x1, R72, P4 ;  /* 0x00000001060d7824 */ /* 0x000fe200020e0648 */
[----:B---3--:R-:W-:Y:S01]  /*21a50*/  IADD3 R8, P5, PT, R4, R68, RZ ;  /* 0x0000004404087210 */ /* 0x008fe20007fbe0ff */
[----:B------:R-:W-:Y:S01]  /*21a60*/  IMAD.X R11, R6, 0x1, R71, P6 ;  /* 0x00000001060b7824 */ /* 0x000fe200030e0647 */
[C---:B------:R-:W-:Y:S01]  /*21a70*/  IADD3 R44, P4, PT, R4.reuse, R70, RZ ;  /* 0x00000046042c7210 */ /* 0x040fe20007f9e0ff */
[----:B------:R-:W-:Y:S02]  /*21a80*/  VIADD R5, R4, UR30 ;  /* 0x0000001e04057c36 */ /* 0x000fe40008000000 */
[C---:B------:R-:W-:Y:S01]  /*21a90*/  IMAD.X R9, R6.reuse, 0x1, R3, P5 ;  /* 0x0000000106097824 */ /* 0x040fe200028e0603 */
[----:B------:R-:W-:Y:S01]  /*21aa0*/  STL.64 [R1+0x308], R12 ;  /* 0x0003080c01007387 */ /* 0x000fe20000100a00 */
[----:B------:R-:W-:Y:S01]  /*21ab0*/  IMAD.X R45, R6, 0x1, R69, P4 ;  /* 0x00000001062d7824 */ /* 0x000fe200020e0645 */
[----:B------:R-:W-:Y:S02]  /*21ac0*/  SHF.R.S32.HI R7, RZ, 0x1f, R5 ;  /* 0x0000001fff077819 */ /* 0x000fe40000011405 */
[----:B------:R0:W-:Y:S04]  /*21ad0*/  STL.64 [R1+0x300], R10 ;  /* 0x0003000a01007387 */ /* 0x0001e80000100a00 */
[----:B------:R2:W-:Y:S01]  /*21ae0*/  STL.64 [R1+0x2f8], R8 ;  /* 0x0002f80801007387 */ /* 0x0005e20000100a00 */
[C---:B------:R-:W-:Y:S01]  /*21af0*/  VIADD R4, R5.reuse, UR30 ;  /* 0x0000001e05047c36 */ /* 0x040fe20008000000 */
[----:B0-----:R-:W-:-:S02]  /*21b00*/  IADD3 R10, P5, PT, R5, R0, RZ ;  /* 0x00000000050a7210 */ /* 0x001fc40007fbe0ff */
[----:B--2---:R-:W-:-:S03]  /*21b10*/  IADD3 R8, P4, PT, R5, R68, RZ ;  /* 0x0000004405087210 */ /* 0x004fc60007f9e0ff */
[C---:B------:R-:W-:Y:S02]  /*21b20*/  IMAD.X R11, R7.reuse, 0x1, R72, P5 ;  /* 0x00000001070b7824 */ /* 0x040fe400028e0648 */
[----:B------:R-:W-:Y:S01]  /*21b30*/  IMAD.X R9, R7, 0x1, R3, P4 ;  /* 0x0000000107097824 */ /* 0x000fe200020e0603 */
[----:B------:R-:W-:Y:S02]  /*21b40*/  IADD3 R12, P6, PT, R5, R2, RZ ;  /* 0x00000002050c7210 */ /* 0x000fe40007fde0ff */
[----:B------:R0:W-:Y:S01]  /*21b50*/  STL.64 [R1+0x2e8], R10 ;  /* 0x0002e80a01007387 */ /* 0x0001e20000100a00 */
[----:B------:R-:W-:-:S03]  /*21b60*/  SHF.R.S32.HI R6, RZ, 0x1f, R4 ;  /* 0x0000001fff067819 */ /* 0x000fc60000011404 */
[----:B------:R2:W-:Y:S01]  /*21b70*/  STL.64 [R1+0x2d8], R8 ;  /* 0x0002d80801007387 */ /* 0x0005e20000100a00 */
[----:B------:R-:W-:Y:S01]  /*21b80*/  IMAD.X R13, R7, 0x1, R71, P6 ;  /* 0x00000001070d7824 */ /* 0x000fe200030e0647 */
[----:B0-----:R-:W-:Y:S02]  /*21b90*/  IADD3 R10, P5, PT, R5, R70, RZ ;  /* 0x00000046050a7210 */ /* 0x001fe40007fbe0ff */
[----:B--2---:R-:W-:-:S03]  /*21ba0*/  IADD3 R8, P4, PT, R4, R0, RZ ;  /* 0x0000000004087210 */ /* 0x004fc60007f9e0ff */
[----:B------:R-:W-:Y:S01]  /*21bb0*/  IMAD.X R11, R7, 0x1, R69, P5 ;  /* 0x00000001070b7824 */ /* 0x000fe200028e0645 */
[----:B------:R0:W-:Y:S01]  /*21bc0*/  STL.64 [R1+0x2e0], R12 ;  /* 0x0002e00c01007387 */ /* 0x0001e20000100a00 */
[----:B------:R-:W-:-:S03]  /*21bd0*/  IMAD.X R9, R6, 0x1, R72, P4 ;  /* 0x0000000106097824 */ /* 0x000fc600020e0648 */
[----:B------:R2:W-:Y:S01]  /*21be0*/  STL.64 [R1+0x2d0], R10 ;  /* 0x0002d00a01007387 */ /* 0x0005e20000100a00 */
[----:B------:R-:W-:-:S03]  /*21bf0*/  VIADD R5, R4, UR30 ;  /* 0x0000001e04057c36 */ /* 0x000fc60008000000 */
[----:B------:R3:W-:Y:S01]  /*21c00*/  STL.64 [R1+0x2c8], R8 ;  /* 0x0002c80801007387 */ /* 0x0007e20000100a00 */
[C---:B0-----:R-:W-:Y:S02]  /*21c10*/  IADD3 R12, P6, PT, R4.reuse, R2, RZ ;  /* 0x00000002040c7210 */ /* 0x041fe40007fde0ff */
[----:B--2---:R-:W-:-:S03]  /*21c20*/  IADD3 R10, P5, PT, R4, R68, RZ ;  /* 0x00000044040a7210 */ /* 0x004fc60007fbe0ff */
[----:B------:R-:W-:Y:S01]  /*21c30*/  IMAD.X R13, R6, 0x1, R71, P6 ;  /* 0x00000001060d7824 */ /* 0x000fe200030e0647 */
[----:B---3--:R-:W-:Y:S01]  /*21c40*/  IADD3 R8, P4, PT, R4, R70, RZ ;  /* 0x0000004604087210 */ /* 0x008fe20007f9e0ff */
[----:B------:R-:W-:Y:S01]  /*21c50*/  IMAD.X R11, R6, 0x1, R3, P5 ;  /* 0x00000001060b7824 */ /* 0x000fe200028e0603 */
[----:B------:R-:W-:-:S03]  /*21c60*/  SHF.R.S32.HI R7, RZ, 0x1f, R5 ;  /* 0x0000001fff077819 */ /* 0x000fc60000011405 */
[----:B------:R-:W-:Y:S01]  /*21c70*/  IMAD.X R9, R6, 0x1, R69, P4 ;  /* 0x0000000106097824 */ /* 0x000fe200020e0645 */
[----:B------:R-:W-:Y:S01]  /*21c80*/  IADD3 R46, P5, PT, R5, R0, RZ ;  /* 0x00000000052e7210 */ /* 0x000fe20007fbe0ff */
[----:B------:R0:W-:Y:S04]  /*21c90*/  STL.64 [R1+0x2c0], R12 ;  /* 0x0002c00c01007387 */ /* 0x0001e80000100a00 */
[----:B------:R2:W-:Y:S01]  /*21ca0*/  STL.64 [R1+0x2b8], R10 ;  /* 0x0002b80a01007387 */ /* 0x0005e20000100a00 */
[----:B------:R-:W-:-:S03]  /*21cb0*/  IMAD.X R47, R7, 0x1, R72, P5 ;  /* 0x00000001072f7824 */ /* 0x000fc600028e0648 */
[----:B------:R3:W-:Y:S01]  /*21cc0*/  STL.64 [R1+0x2b0], R8 ;  /* 0x0002b00801007387 */ /* 0x0007e20000100a00 */
[C---:B0-----:R-:W-:Y:S02]  /*21cd0*/  IADD3 R12, P6, PT, R5.reuse, R2, RZ ;  /* 0x00000002050c7210 */ /* 0x041fe40007fde0ff */
[C---:B--2---:R-:W-:Y:S02]  /*21ce0*/  IADD3 R10, P5, PT, R5.reuse, R70, RZ ;  /* 0x00000046050a7210 */ /* 0x044fe40007fbe0ff */
[----:B---3--:R-:W-:Y:S01]  /*21cf0*/  IADD3 R8, P4, PT, R5, R68, RZ ;  /* 0x0000004405087210 */ /* 0x008fe20007f9e0ff */
[----:B------:R-:W-:Y:S02]  /*21d00*/  IMAD.X R13, R7, 0x1, R71, P6 ;  /* 0x00000001070d7824 */ /* 0x000fe400030e0647 */
[----:B------:R-:W-:Y:S02]  /*21d10*/  VIADD R4, R5, UR30 ;  /* 0x0000001e05047c36 */ /* 0x000fe40008000000 */
[----:B------:R-:W-:-:S02]  /*21d20*/  IMAD.X R9, R7, 0x1, R3, P4 ;  /* 0x0000000107097824 */ /* 0x000fc400020e0603 */
[----:B------:R-:W-:Y:S01]  /*21d30*/  IMAD.X R11, R7, 0x1, R69, P5 ;  /* 0x00000001070b7824 */ /* 0x000fe200028e0645 */
[----:B------:R-:W-:Y:S02]  /*21d40*/  SHF.R.S32.HI R6, RZ, 0x1f, R4 ;  /* 0x0000001fff067819 */ /* 0x000fe40000011404 */
[----:B------:R0:W-:Y:S04]  /*21d50*/  STL.64 [R1+0x298], R8 ;  /* 0x0002980801007387 */ /* 0x0001e80000100a00 */
[----:B------:R-:W-:Y:S04]  /*21d60*/  STL.64 [R1+0x2a0], R12 ;  /* 0x0002a00c01007387 */ /* 0x000fe80000100a00 */
[----:B------:R2:W-:Y:S01]  /*21d70*/  STL.64 [R1+0x290], R10 ;  /* 0x0002900a01007387 */ /* 0x0005e20000100a00 */
[C---:B0-----:R-:W-:Y:S01]  /*21d80*/  IADD3 R8, P4, PT, R4.reuse, R0, RZ ;  /* 0x0000000004087210 */ /* 0x041fe20007f9e0ff */
[C---:B------:R-:W-:Y:S01]  /*21d90*/  VIADD R5, R4.reuse, UR30 ;  /* 0x0000001e04057c36 */ /* 0x040fe20008000000 */
[----:B--2---:R-:W-:-:S03]  /*21da0*/  IADD3 R10, P5, PT, R4, R68, RZ ;  /* 0x00000044040a7210 */ /* 0x004fc60007fbe0ff */
[----:B------:R-:W-:Y:S01]  /*21db0*/  IMAD.X R9, R6, 0x1, R72, P4 ;  /* 0x0000000106097824 */ /* 0x000fe200020e0648 */
[----:B------:R-:W-:Y:S01]  /*21dc0*/  IADD3 R14, P6, PT, R4, R2, RZ ;  /* 0x00000002040e7210 */ /* 0x000fe20007fde0ff */
[----:B------:R-:W-:Y:S01]  /*21dd0*/  IMAD.X R11, R6, 0x1, R3, P5 ;  /* 0x00000001060b7824 */ /* 0x000fe200028e0603 */
[----:B------:R-:W-:Y:S02]  /*21de0*/  IADD3 R12, P4, PT, R4, R70, RZ ;  /* 0x00000046040c7210 */ /* 0x000fe40007f9e0ff */
[----:B------:R0:W-:Y:S01]  /*21df0*/  STL.64 [R1+0x288], R8 ;  /* 0x0002880801007387 */ /* 0x0001e20000100a00 */
[----:B------:R-:W-:-:S03]  /*21e00*/  IMAD.X R15, R6, 0x1, R71, P6 ;  /* 0x00000001060f7824 */ /* 0x000fc600030e0647 */
[----:B------:R2:W-:Y:S01]  /*21e10*/  STL.64 [R1+0x278], R10 ;  /* 0x0002780a01007387 */ /* 0x0005e20000100a00 */
[----:B------:R-:W-:Y:S01]  /*21e20*/  IMAD.X R13, R6, 0x1, R69, P4 ;  /* 0x00000001060d7824 */ /* 0x000fe200020e0645 */
[----:B0-----:R-:W-:Y:S02]  /*21e30*/  SHF.R.S32.HI R8, RZ, 0x1f, R5 ;  /* 0x0000001fff087819 */ /* 0x001fe40000011405 */
[C---:B--2---:R-:W-:Y:S01]  /*21e40*/  IADD3 R10, P5, PT, R5.reuse, R0, RZ ;  /* 0x00000000050a7210 */ /* 0x044fe20007fbe0ff */
[----:B------:R-:W-:Y:S04]  /*21e50*/  STL.64 [R1+0x280], R14 ;  /* 0x0002800e01007387 */ /* 0x000fe80000100a00 */
[----:B------:R-:W-:Y:S01]  /*21e60*/  IMAD.X R11, R8, 0x1, R72, P5 ;  /* 0x00000001080b7824 */ /* 0x000fe200028e0648 */
[----:B------:R0:W-:Y:S04]  /*21e70*/  STL.64 [R1+0x270], R12 ;  /* 0x0002700c01007387 */ /* 0x0001e80000100a00 */
[----:B------:R2:W-:Y:S01]  /*21e80*/  STL.64 [R1+0x268], R10 ;  /* 0x0002680a01007387 */ /* 0x0005e20000100a00 */
[C---:B------:R-:W-:Y:S01]  /*21e90*/  VIADD R4, R5.reuse, UR30 ;  /* 0x0000001e05047c36 */ /* 0x040fe20008000000 */
[----:B0-----:R-:W-:-:S02]  /*21ea0*/  IADD3 R12, P4, PT, R5, R68, RZ ;  /* 0x00000044050c7210 */ /* 0x001fc40007f9e0ff */
[----:B--2---:R-:W-:-:S03]  /*21eb0*/  IADD3 R10, P5, PT, R5, R70, RZ ;  /* 0x00000046050a7210 */ /* 0x004fc60007fbe0ff */
[C---:B------:R-:W-:Y:S01]  /*21ec0*/  IMAD.X R13, R8.reuse, 0x1, R3, P4 ;  /* 0x00000001080d7824 */ /* 0x040fe200020e0603 */
[----:B------:R-:W-:Y:S01]  /*21ed0*/  IADD3 R48, P6, PT, R5, R2, RZ ;  /* 0x0000000205307210 */ /* 0x000fe20007fde0ff */
[----:B------:R-:W-:-:S03]  /*21ee0*/  IMAD.X R11, R8, 0x1, R69, P5 ;  /* 0x00000001080b7824 */ /* 0x000fc600028e0645 */
[----:B------:R0:W-:Y:S01]  /*21ef0*/  STL.64 [R1+0x258], R12 ;  /* 0x0002580c01007387 */ /* 0x0001e20000100a00 */
[----:B------:R-:W-:Y:S01]  /*21f00*/  SHF.R.S32.HI R7, RZ, 0x1f, R4 ;  /* 0x0000001fff077819 */ /* 0x000fe20000011404 */
[----:B------:R-:W-:Y:S02]  /*21f10*/  IMAD.X R49, R8, 0x1, R71, P6 ;  /* 0x0000000108317824 */ /* 0x000fe400030e0647 */
[----:B------:R2:W-:Y:S01]  /*21f20*/  STL.64 [R1+0x250], R10 ;  /* 0x0002500a01007387 */ /* 0x0005e20000100a00 */
[C---:B------:R-:W-:Y:S02]  /*21f30*/  IADD3 R50, P5, PT, R4.reuse, R68, RZ ;  /* 0x0000004404327210 */ /* 0x040fe40007fbe0ff */
[C---:B0-----:R-:W-:Y:S02]  /*21f40*/  IADD3 R12, P4, PT, R4.reuse, R0, RZ ;  /* 0x00000000040c7210 */ /* 0x041fe40007f9e0ff */
[----:B--2---:R-:W-:-:S03]  /*21f50*/  IADD3 R10, P6, PT, R4, R2, RZ ;  /* 0x00000002040a7210 */ /* 0x004fc60007fde0ff */
[C---:B------:R-:W-:Y:S02]  /*21f60*/  IMAD.X R13, R7.reuse, 0x1, R72, P4 ;  /* 0x00000001070d7824 */ /* 0x040fe400020e0648 */
[C---:B------:R-:W-:Y:S02]  /*21f70*/  VIADD R6, R4.reuse, UR30 ;  /* 0x0000001e04067c36 */ /* 0x040fe40008000000 */
[C---:B------:R-:W-:Y:S01]  /*21f80*/  IMAD.X R11, R7.reuse, 0x1, R71, P6 ;  /* 0x00000001070b7824 */ /* 0x040fe200030e0647 */
[----:B------:R0:W-:Y:S01]  /*21f90*/  STL.64 [R1+0x248], R12 ;  /* 0x0002480c01007387 */ /* 0x0001e20000100a00 */
[----:B------:R-:W-:Y:S01]  /*21fa0*/  IMAD.X R51, R7, 0x1, R3, P5 ;  /* 0x0000000107337824 */ /* 0x000fe200028e0603 */
[----:B------:R-:W-:Y:S02]  /*21fb0*/  SHF.R.S32.HI R8, RZ, 0x1f, R6 ;  /* 0x0000001fff087819 */ /* 0x000fe40000011406 */
[----:B------:R2:W-:Y:S01]  /*21fc0*/  STL.64 [R1+0x240], R10 ;  /* 0x0002400a01007387 */ /* 0x0005e20000100a00 */
[----:B0-----:R-:W-:-:S02]  /*21fd0*/  IADD3 R12, P4, PT, R4, R70, RZ ;  /* 0x00000046040c7210 */ /* 0x001fc40007f9e0ff */
[----:B--2---:R-:W-:-:S03]  /*21fe0*/  IADD3 R10, P5, PT, R6, R0, RZ ;  /* 0x00000000060a7210 */ /* 0x004fc60007fbe0ff */
[----:B------:R-:W-:Y:S02]  /*21ff0*/  IMAD.X R13, R7, 0x1, R69, P4 ;  /* 0x00000001070d7824 */ /* 0x000fe400020e0645 */
[----:B------:R-:W-:-:S03]  /*22000*/  IMAD.X R11, R8, 0x1, R72, P5 ;  /* 0x00000001080b7824 */ /* 0x000fc600028e0648 */
[----:B------:R0:W-:Y:S01]  /*22010*/  STL.64 [R1+0x230], R12 ;  /* 0x0002300c01007387 */ /* 0x0001e20000100a00 */
[----:B------:R-:W-:-:S03]  /*22020*/  IADD3 R14, P6, PT, R6, R2, RZ ;  /* 0x00000002060e7210 */ /* 0x000fc60007fde0ff */
[----:B------:R2:W-:Y:S01]  /*22030*/  STL.64 [R1+0x228], R10 ;  /* 0x0002280a01007387 */ /* 0x0005e20000100a00 */
[C---:B------:R-:W-:Y:S01]  /*22040*/  VIADD R5, R6.reuse, UR30 ;  /* 0x0000001e06057c36 */ /* 0x040fe20008000000 */
[C---:B0-----:R-:W-:Y:S02]  /*22050*/  IADD3 R12, P4, PT, R6.reuse, R68, RZ ;  /* 0x00000044060c7210 */ /* 0x041fe40007f9e0ff */
[----:B--2---:R-:W-:-:S03]  /*22060*/  IADD3 R10, P5, PT, R6, R70, RZ ;  /* 0x00000046060a7210 */ /* 0x004fc60007fbe0ff */
[C---:B------:R-:W-:Y:S02]  /*22070*/  IMAD.X R13, R8.reuse, 0x1, R3, P4 ;  /* 0x00000001080d7824 */ /* 0x040fe400020e0603 */
[C---:B------:R-:W-:Y:S02]  /*22080*/  IMAD.X R15, R8.reuse, 0x1, R71, P6 ;  /* 0x00000001080f7824 */ /* 0x040fe400030e0647 */
[----:B------:R-:W-:Y:S01]  /*22090*/  IMAD.X R11, R8, 0x1, R69, P5 ;  /* 0x00000001080b7824 */ /* 0x000fe200028e0645 */
[----:B------:R0:W-:Y:S01]  /*220a0*/  STL.64 [R1+0x218], R12 ;  /* 0x0002180c01007387 */ /* 0x0001e20000100a00 */
[----:B------:R-:W-:-:S03]  /*220b0*/  SHF.R.S32.HI R7, RZ, 0x1f, R5 ;  /* 0x0000001fff077819 */ /* 0x000fc60000011405 */
[----:B------:R-:W-:Y:S04]  /*220c0*/  STL.64 [R1+0x220], R14 ;  /* 0x0002200e01007387 */ /* 0x000fe80000100a00 */
[----:B------:R2:W-:Y:S01]  /*220d0*/  STL.64 [R1+0x210], R10 ;  /* 0x0002100a01007387 */ /* 0x0005e20000100a00 */
[C---:B0-----:R-:W-:Y:S01]  /*220e0*/  IADD3 R12, P4, PT, R5.reuse, R0, RZ ;  /* 0x00000000050c7210 */ /* 0x041fe20007f9e0ff */
[C---:B------:R-:W-:Y:S01]  /*220f0*/  VIADD R4, R5.reuse, UR30 ;  /* 0x0000001e05047c36 */ /* 0x040fe20008000000 */
[C---:B------:R-:W-:Y:S02]  /*22100*/  IADD3 R52, P5, PT, R5.reuse, R68, RZ ;  /* 0x0000004405347210 */ /* 0x040fe40007fbe0ff */
        /* <DEDUP_REMOVED lines=9> */
[----:B------:R-:W-:Y:S02]  /*221a0*/  IMAD.X R13, R7, 0x1, R69, P4 ;  /* 0x00000001070d7824 */ /* 0x000fe400020e0645 */
[----:B------:R-:W-:-:S03]  /*221b0*/  IMAD.X R11, R8, 0x1, R72, P5 ;  /* 0x00000001080b7824 */ /* 0x000fc600028e0648 */
[----:B------:R-:W-:Y:S04]  /*221c0*/  STL.64 [R1+0x150], R12 ;  /* 0x0001500c01007387 */ /* 0x000fe80000100a00 */
[----:B------:R0:W-:Y:S01]  /*221d0*/  STL.64 [R1+0x148], R10 ;  /* 0x0001480a01007387 */ /* 0x0001e20000100a00 */
[C---:B------:R-:W-:Y:S01]  /*221e0*/  IADD3 R14, P6, PT, R4.reuse, R2, RZ ;  /* 0x00000002040e7210 */ /* 0x040fe20007fde0ff */
[C---:B------:R-:W-:Y:S01]  /*221f0*/  VIADD R6, R4.reuse, UR30 ;  /* 0x0000001e04067c36 */ /* 0x040fe20008000000 */
[----:B0-----:R-:W-:-:S05]  /*22200*/  IADD3 R10, P5, PT, R4, R70, RZ ;  /* 0x00000046040a7210 */ /* 0x001fca0007fbe0ff */
        /* <DEDUP_REMOVED lines=8> */
[----:B------:R-:W-:Y:S02]  /*22290*/  STL.64 [R1+0x138], R12 ;  /* 0x0001380c01007387 */ /* 0x000fe40000100a00 */
[----:B------:R-:W-:Y:S01]  /*222a0*/  IMAD.X R11, R7, 0x1, R72, P6 ;  /* 0x00000001070b7824 */ /* 0x000fe200030e0648 */
[----:B--2---:R-:W-:-:S04]  /*222b0*/  IADD3 R14, P5, PT, R6, R2, RZ ;  /* 0x00000002060e7210 */ /* 0x004fc80007fbe0ff */
[----:B------:R0:W-:Y:S01]  /*222c0*/  STL.64 [R1+0x128], R10 ;  /* 0x0001280a01007387 */ /* 0x0001e20000100a00 */
[C---:B------:R-:W-:Y:S02]  /*222d0*/  IMAD.X R15, R7.reuse, 0x1, R71, P5 ;  /* 0x00000001070f7824 */ /* 0x040fe400028e0647 */
[C---:B------:R-:W-:Y:S01]  /*222e0*/  VIADD R5, R6.reuse, UR30 ;  /* 0x0000001e06057c36 */ /* 0x040fe20008000000 */
[C---:B0-----:R-:W-:Y:S02]  /*222f0*/  IADD3 R10, P6, PT, R6.reuse, R70, RZ ;  /* 0x00000046060a7210 */ /* 0x041fe40007fde0ff */
[----:B------:R-:W-:Y:S03]  /*22300*/  STL.64 [R1+0x120], R14 ;  /* 0x0001200e01007387 */ /* 0x000fe60000100a00 */
[----:B------:R-:W-:Y:S01]  /*22310*/  IMAD.X R11, R7, 0x1, R69, P6 ;  /* 0x00000001070b7824 */ /* 0x000fe200030e0645 */
[----:B------:R-:W-:-:S02]  /*22320*/  IADD3 R12, P4, PT, R6, R68, RZ ;  /* 0x00000044060c7210 */ /* 0x000fc40007f9e0ff */
[----:B------:R-:W-:Y:S02]  /*22330*/  SHF.R.S32.HI R6, RZ, 0x1f, R5 ;  /* 0x0000001fff067819 */ /* 0x000fe40000011405 */
[----:B------:R0:W-:Y:S01]  /*22340*/  STL.64 [R1+0x110], R10 ;  /* 0x0001100a01007387 */ /* 0x0001e20000100a00 */
[----:B------:R-:W-:Y:S02]  /*22350*/  IMAD.X R13, R7, 0x1, R3, P4 ;  /* 0x00000001070d7824 */ /* 0x000fe400020e0603 */
[C---:B------:R-:W-:Y:S01]  /*22360*/  VIADD R4, R5.reuse, UR30 ;  /* 0x0000001e05047c36 */ /* 0x040fe20008000000 */
[C---:B0-----:R-:W-:Y:S02]  /*22370*/  IADD3 R10, P6, PT, R5.reuse, R0, RZ ;  /* 0x00000000050a7210 */ /* 0x041fe40007fde0ff */
[----:B------:R-:W-:Y:S03]  /*22380*/  STL.64 [R1+0x118], R12 ;  /* 0x0001180c01007387 */ /* 0x000fe60000100a00 */
[----:B------:R-:W-:Y:S01]  /*22390*/  IMAD.X R11, R6, 0x1, R72, P6 ;  /* 0x00000001060b7824 */ /* 0x000fe200030e0648 */
[----:B------:R-:W-:Y:S01]  /*223a0*/  IADD3 R22, P4, PT, R5, R68, RZ ;  /* 0x0000004405167210 */ /* 0x000fe20007f9e0ff */
[----:B------:R-:W-:-:S03]  /*223b0*/  VIADD R9, R4, UR30 ;  /* 0x0000001e04097c36 */ /* 0x000fc60008000000 */
[----:B------:R0:W-:Y:S01]  /*223c0*/  STL.64 [R1+0x108], R10 ;  /* 0x0001080a01007387 */ /* 0x0001e20000100a00 */
[----:B------:R-:W-:Y:S01]  /*223d0*/  VIADD R14, R9, UR30 ;  /* 0x0000001e090e7c36 */ /* 0x000fe20008000000 */
[C---:B------:R-:W-:Y:S01]  /*223e0*/  IADD3 R54, P5, PT, R5.reuse, R2, RZ ;  /* 0x0000000205367210 */ /* 0x040fe20007fbe0ff */
[----:B------:R-:W-:Y:S01]  /*223f0*/  IMAD.X R23, R6, 0x1, R3, P4 ;  /* 0x0000000106177824 */ /* 0x000fe200020e0603 */
[----:B0-----:R-:W-:-:S05]  /*22400*/  IADD3 R10, P6, PT, R5, R70, RZ ;  /* 0x00000046050a7210 */ /* 0x001fca0007fde0ff */
[----:B------:R-:W-:Y:S01]  /*22410*/  IMAD.X R11, R6, 0x1, R69, P6 ;  /* 0x00000001060b7824 */ /* 0x000fe200030e0645 */
[----:B------:R-:W-:Y:S01]  /*22420*/  SHF.R.S32.HI R5, RZ, 0x1f, R4 ;  /* 0x0000001fff057819 */ /* 0x000fe20000011404 */
[----:B------:R-:W-:Y:S01]  /*22430*/  VIADD R13, R14, UR30 ;  /* 0x0000001e0e0d7c36 */ /* 0x000fe20008000000 */
[----:B------:R-:W-:Y:S01]  /*22440*/  IADD3 R24, P6, PT, R4, R0, RZ ;  /* 0x0000000004187210 */ /* 0x000fe20007fde0ff */
[----:B------:R-:W-:Y:S01]  /*22450*/  IMAD.X R55, R6, 0x1, R71, P5 ;  /* 0x0000000106377824 */ /* 0x000fe200028e0647 */
[----:B------:R-:W-:Y:S01]  /*22460*/  STL.64 [R1+0xf0], R10 ;  /* 0x0000f00a01007387 */ /* 0x000fe20000100a00 */
[----:B------:R-:W-:-:S03]  /*22470*/  VIADD R12, R13, UR30 ;  /* 0x0000001e0d0c7c36 */ /* 0x000fc60008000000 */
[----:B------:R0:W-:Y:S01]  /*22480*/  STL.64 [R1+0xf8], R22 ;  /* 0x0000f81601007387 */ /* 0x0001e20000100a00 */
[----:B------:R-:W-:Y:S01]  /*22490*/  IMAD.X R25, R5, 0x1, R72, P6 ;  /* 0x0000000105197824 */ /* 0x000fe200030e0648 */
[C---:B------:R-:W-:Y:S02]  /*224a0*/  IADD3 R6, P6, PT, R4.reuse, R70, RZ ;  /* 0x0000004604067210 */ /* 0x040fe40007fde0ff */
[----:B0-----:R-:W-:Y:S01]  /*224b0*/  IADD3 R22, P5, PT, R4, R2, RZ ;  /* 0x0000000204167210 */ /* 0x001fe20007fbe0ff */
[----:B------:R-:W-:-:S04]  /*224c0*/  VIADD R11, R12, UR30 ;  /* 0x0000001e0c0b7c36 */ /* 0x000fc80008000000 */
[----:B------:R-:W-:Y:S01]  /*224d0*/  IMAD.X R23, R5, 0x1, R71, P5 ;  /* 0x0000000105177824 */ /* 0x000fe200028e0647 */
[----:B------:R-:W-:Y:S01]  /*224e0*/  STL.64 [R1+0xe8], R24 ;  /* 0x0000e81801007387 */ /* 0x000fe20000100a00 */
[----:B------:R-:W-:Y:S01]  /*224f0*/  IADD3 R56, P4, PT, R4, R68, RZ ;  /* 0x0000004404387210 */ /* 0x000fe20007f9e0ff */
[----:B------:R-:W-:Y:S01]  /*22500*/  VIADD R10, R11, UR30 ;  /* 0x0000001e0b0a7c36 */ /* 0x000fe20008000000 */
[----:B------:R-:W-:Y:S01]  /*22510*/  SHF.R.S32.HI R4, RZ, 0x1f, R9 ;  /* 0x0000001fff047819 */ /* 0x000fe20000011409 */
[----:B------:R-:W-:Y:S01]  /*22520*/  IMAD.X R7, R5, 0x1, R69, P6 ;  /* 0x0000000105077824 */ /* 0x000fe200030e0645 */
[----:B------:R0:W-:Y:S01]  /*22530*/  STL.64 [R1+0xe0], R22 ;  /* 0x0000e01601007387 */ /* 0x0001e20000100a00 */
[----:B------:R-:W-:Y:S01]  /*22540*/  IADD3 R28, P5, PT, R9, R2, RZ ;  /* 0x00000002091c7210 */ /* 0x000fe20007fbe0ff */
[----:B------:R-:W-:Y:S02]  /*22550*/  VIADD R8, R10, UR30 ;  /* 0x0000001e0a087c36 */ /* 0x000fe40008000000 */
[----:B------:R-:W-:Y:S01]  /*22560*/  IMAD.X R57, R5, 0x1, R3, P4 ;  /* 0x0000000105397824 */ /* 0x000fe200020e0603 */
[----:B------:R2:W-:Y:S01]  /*22570*/  STL.64 [R1+0xd0], R6 ;  /* 0x0000d00601007387 */ /* 0x0005e20000100a00 */
[----:B------:R-:W-:Y:S01]  /*22580*/  IMAD.X R29, R4, 0x1, R71, P5 ;  /* 0x00000001041d7824 */ /* 0x000fe200028e0647 */
[----:B0-----:R-:W-:-:S02]  /*22590*/  IADD3 R22, P6, PT, R9, R0, RZ ;  /* 0x0000000009167210 */ /* 0x001fc40007fde0ff */
[----:B------:R-:W-:-:S03]  /*225a0*/  IADD3 R24, P4, PT, R9, R68, RZ ;  /* 0x0000004409187210 */ /* 0x000fc60007f9e0ff */
[----:B------:R-:W-:Y:S02]  /*225b0*/  IMAD.X R23, R4, 0x1, R72, P6 ;  /* 0x0000000104177824 */ /* 0x000fe400030e0648 */
[----:B--2---:R-:W-:Y:S01]  /*225c0*/  VIADD R7, R8, UR30 ;  /* 0x0000001e08077c36 */ /* 0x004fe20008000000 */
[----:B------:R-:W-:Y:S01]  /*225d0*/  SHF.R.S32.HI R16, RZ, 0x1f, R14 ;  /* 0x0000001fff107819 */ /* 0x000fe2000001140e */
[----:B------:R-:W-:Y:S01]  /*225e0*/  IMAD.X R25, R4, 0x1, R3, P4 ;  /* 0x0000000104197824 */ /* 0x000fe200020e0603 */
[----:B------:R0:W-:Y:S01]  /*225f0*/  STL.64 [R1+0xc8], R22 ;  /* 0x0000c81601007387 */ /* 0x0001e20000100a00 */
[----:B------:R-:W-:-:S03]  /*22600*/  VIADD R6, R7, UR30 ;  /* 0x0000001e07067c36 */ /* 0x000fc60008000000 */
[----:B------:R2:W-:Y:S01]  /*22610*/  STL.64 [R1+0xc0], R28 ;  /* 0x0000c01c01007387 */ /* 0x0005e20000100a00 */
[----:B------:R-:W-:Y:S01]  /*22620*/  VIADD R5, R6, UR30 ;  /* 0x0000001e06057c36 */ /* 0x000fe20008000000 */
[----:B0-----:R-:W-:Y:S02]  /*22630*/  IADD3 R22, P6, PT, R9, R70, RZ ;  /* 0x0000004609167210 */ /* 0x001fe40007fde0ff */
[----:B--2---:R-:W-:-:S03]  /*22640*/  IADD3 R28, P5, PT, R14, R0, RZ ;  /* 0x000000000e1c7210 */ /* 0x004fc60007fbe0ff */
[----:B------:R-:W-:Y:S01]  /*22650*/  IMAD.X R23, R4, 0x1, R69, P6 ;  /* 0x0000000104177824 */ /* 0x000fe200030e0645 */
[----:B------:R0:W-:Y:S01]  /*22660*/  STL.64 [R1+0xb8], R24 ;  /* 0x0000b81801007387 */ /* 0x0001e20000100a00 */
[----:B------:R-:W-:Y:S02]  /*22670*/  VIADD R4, R5, UR30 ;  /* 0x0000001e05047c36 */ /* 0x000fe40008000000 */
[----:B------:R-:W-:Y:S01]  /*22680*/  IMAD.X R29, R16, 0x1, R72, P5 ;  /* 0x00000001101d7824 */ /* 0x000fe200028e0648 */
[----:B------:R2:W-:Y:S01]  /*22690*/  STL.64 [R1+0xb0], R22 ;  /* 0x0000b01601007387 */ /* 0x0005e20000100a00 */
[----:B------:R-:W-:Y:S01]  /*226a0*/  VIADD R9, R4, UR30 ;  /* 0x0000001e04097c36 */ /* 0x000fe20008000000 */
[C---:B0-----:R-:W-:Y:S02]  /*226b0*/  IADD3 R24, P6, PT, R14.reuse, R2, RZ ;  /* 0x000000020e187210 */ /* 0x041fe40007fde0ff */
[----:B------:R-:W-:Y:S01]  /*226c0*/  STL.64 [R1+0x98], R28 ;  /* 0x0000981c01007387 */ /* 0x000fe20000100a00 */
[----:B--2---:R-:W-:-:S02]  /*226d0*/  IADD3 R22, P4, PT, R14, R68, RZ ;  /* 0x000000440e167210 */ /* 0x004fc40007f9e0ff */
[----:B------:R-:W-:Y:S01]  /*226e0*/  IMAD.X R25, R16, 0x1, R71, P6 ;  /* 0x0000000110197824 */ /* 0x000fe200030e0647 */
[----:B------:R-:W2:Y:S01]  /*226f0*/  LDL.LU R62, [R1+0x560] ;  /* 0x00056000013e7983 */ /* 0x000ea20000300800 */
[----:B------:R-:W-:-:S03]  /*22700*/  IADD3 R58, P5, PT, R14, R70, RZ ;  /* 0x000000460e3a7210 */ /* 0x000fc60007fbe0ff */
[----:B------:R-:W2:Y:S01]  /*22710*/  LDL.LU R63, [R1+0x564] ;  /* 0x00056400013f7983 */ /* 0x000ea20000300800 */
[----:B------:R-:W-:Y:S01]  /*22720*/  IMAD.X R23, R16, 0x1, R3, P4 ;  /* 0x0000000110177824 */ /* 0x000fe200020e0603 */
[----:B------:R-:W-:Y:S02]  /*22730*/  SHF.R.S32.HI R14, RZ, 0x1f, R9 ;  /* 0x0000001fff0e7819 */ /* 0x000fe40000011409 */
[----:B------:R0:W-:Y:S04]  /*22740*/  STL.64 [R1+0x90], R24 ;  /* 0x0000901801007387 */ /* 0x0001e80000100a00 */
[----:B------:R3:W-:Y:S01]  /*22750*/  STL.64 [R1+0x88], R22 ;  /* 0x0000881601007387 */ /* 0x0007e20000100a00 */
[C---:B0-----:R-:W-:Y:S02]  /*22760*/  IADD3 R24, P6, PT, R9.reuse, R0, RZ ;  /* 0x0000000009187210 */ /* 0x041fe40007fde0ff */
[----:B---3--:R-:W-:-:S03]  /*22770*/  IADD3 R22, P4, PT, R9, R2, RZ ;  /* 0x0000000209167210 */ /* 0x008fc60007f9e0ff */
[--C-:B------:R-:W-:Y:S01]  /*22780*/  IMAD.X R25, R14, 0x1, R72.reuse, P6 ;  /* 0x000000010e197824 */ /* 0x100fe200030e0648 */
[----:B------:R-:W-:Y:S01]  /*22790*/  SHF.R.S32.HI R15, RZ, 0x1f, R13 ;  /* 0x0000001fff0f7819 */ /* 0x000fe2000001140d */
[----:B------:R-:W-:Y:S01]  /*227a0*/  IMAD.X R59, R16, 0x1, R69, P5 ;  /* 0x00000001103b7824 */ /* 0x000fe200028e0645 */
[----:B------:R-:W-:Y:S01]  /*227b0*/  IADD3 R28, P5, PT, R13, R0, RZ ;  /* 0x000000000d1c7210 */ /* 0x000fe20007fbe0ff */
[----:B------:R-:W-:Y:S01]  /*227c0*/  IMAD.X R23, R14, 0x1, R71, P4 ;  /* 0x000000010e177824 */ /* 0x000fe200020e0647 */
[----:B------:R0:W-:Y:S03]  /*227d0*/  STL.64 [R1+0xa8], R24 ;  /* 0x0000a81801007387 */ /* 0x0001e60000100a00 */
[----:B------:R-:W-:Y:S01]  /*227e0*/  IMAD.X R29, R15, 0x1, R72, P5 ;  /* 0x000000010f1d7824 */ /* 0x000fe200028e0648 */
[----:B------:R3:W-:Y:S01]  /*227f0*/  STL.64 [R1+0xa0], R22 ;  /* 0x0000a01601007387 */ /* 0x0007e20000100a00 */
[----:B0-----:R-:W-:-:S02]  /*22800*/  IADD3 R24, P6, PT, R13, R2, RZ ;  /* 0x000000020d187210 */ /* 0x001fc40007fde0ff */
[----:B---3--:R-:W-:-:S03]  /*22810*/  IADD3 R22, P4, PT, R13, R68, RZ ;  /* 0x000000440d167210 */ /* 0x008fc60007f9e0ff */
[C---:B------:R-:W-:Y:S01]  /*22820*/  IMAD.X R25, R15.reuse, 0x1, R71, P6 ;  /* 0x000000010f197824 */ /* 0x040fe200030e0647 */
[----:B------:R0:W-:Y:S01]  /*22830*/  STL.64 [R1+0x70], R28 ;  /* 0x0000701c01007387 */ /* 0x0001e20000100a00 */
[----:B------:R-:W-:-:S03]  /*22840*/  IMAD.X R23, R15, 0x1, R3, P4 ;  /* 0x000000010f177824 */ /* 0x000fc600020e0603 */
[----:B------:R3:W-:Y:S04]  /*22850*/  STL.64 [R1+0x68], R24 ;  /* 0x0000681801007387 */ /* 0x0007e80000100a00 */
[----:B------:R1:W-:Y:S01]  /*22860*/  STL.64 [R1+0x60], R22 ;  /* 0x0000601601007387 */ /* 0x0003e20000100a00 */
[----:B0-----:R-:W-:Y:S02]  /*22870*/  IADD3 R28, P5, PT, R13, R70, RZ ;  /* 0x000000460d1c7210 */ /* 0x001fe40007fbe0ff */
[C---:B---3--:R-:W-:Y:S02]  /*22880*/  IADD3 R24, P6, PT, R9.reuse, R68, RZ ;  /* 0x0000004409187210 */ /* 0x048fe40007fde0ff */
[----:B-1----:R-:W-:-:S03]  /*22890*/  IADD3 R22, P4, PT, R9, R70, RZ ;  /* 0x0000004609167210 */ /* 0x002fc60007f9e0ff */
[C---:B------:R-:W-:Y:S02]  /*228a0*/  IMAD.X R25, R14.reuse, 0x1, R3, P6 ;  /* 0x000000010e197824 */ /* 0x040fe400030e0603 */
[--C-:B------:R-:W-:Y:S01]  /*228b0*/  IMAD.X R29, R15, 0x1, R69.reuse, P5 ;  /* 0x000000010f1d7824 */ /* 0x100fe200028e0645 */
[----:B------:R-:W-:Y:S01]  /*228c0*/  SHF.R.S32.HI R13, RZ, 0x1f, R12 ;  /* 0x0000001fff0d7819 */ /* 0x000fe2000001140c */
[----:B------:R-:W-:Y:S01]  /*228d0*/  IMAD.X R23, R14, 0x1, R69, P4 ;  /* 0x000000010e177824 */ /* 0x000fe200020e0645 */
[----:B------:R0:W-:Y:S04]  /*228e0*/  STL.64 [R1+0x78], R24 ;  /* 0x0000781801007387 */ /* 0x0001e80000100a00 */
[----:B------:R-:W-:Y:S04]  /*228f0*/  STL.64 [R1+0x50], R28 ;  /* 0x0000501c01007387 */ /* 0x000fe80000100a00 */
[----:B------:R1:W-:Y:S01]  /*22900*/  STL.64 [R1+0x58], R22 ;  /* 0x0000581601007387 */ /* 0x0003e20000100a00 */
[----:B0-----:R-:W-:-:S05]  /*22910*/  IADD3 R24, P6, PT, R12, R0, RZ ;  /* 0x000000000c187210 */ /* 0x001fca0007fde0ff */
[----:B------:R-:W-:Y:S01]  /*22920*/  IMAD.X R25, R13, 0x1, R72, P6 ;  /* 0x000000010d197824 */ /* 0x000fe200030e0648 */
[C---:B------:R-:W-:Y:S02]  /*22930*/  IADD3 R14, P6, PT, R12.reuse, R68, RZ ;  /* 0x000000440c0e7210 */ /* 0x040fe40007fde0ff */
[----:B-1----:R-:W-:-:S03]  /*22940*/  IADD3 R22, P5, PT, R12, R2, RZ ;  /* 0x000000020c167210 */ /* 0x002fc60007fbe0ff */
[C---:B------:R-:W-:Y:S02]  /*22950*/  IMAD.X R15, R13.reuse, 0x1, R3, P6 ;  /* 0x000000010d0f7824 */ /* 0x040fe400030e0603 */
[----:B------:R-:W-:Y:S01]  /*22960*/  IMAD.X R23, R13, 0x1, R71, P5 ;  /* 0x000000010d177824 */ /* 0x000fe200028e0647 */
[----:B------:R-:W-:Y:S01]  /*22970*/  STL.64 [R1+0x48], R24 ;  /* 0x0000481801007387 */ /* 0x000fe20000100a00 */
[----:B------:R-:W-:-:S03]  /*22980*/  IADD3 R16, P5, PT, R12, R70, RZ ;  /* 0x000000460c107210 */ /* 0x000fc60007fbe0ff */
[----:B------:R-:W-:Y:S01]  /*22990*/  STL.64 [R1+0x40], R22 ;  /* 0x0000401601007387 */ /* 0x000fe20000100a00 */
[----:B------:R-:W-:-:S03]  /*229a0*/  SHF.R.S32.HI R9, RZ, 0x1f, R11 ;  /* 0x0000001fff097819 */ /* 0x000fc6000001140b */
[----:B------:R0:W-:Y:S01]  /*229b0*/  STL.64 [R1+0x38], R14 ;  /* 0x0000380e01007387 */ /* 0x0001e20000100a00 */
[----:B------:R-:W-:Y:S01]  /*229c0*/  ISETP.GE.AND P4, PT, R17, UR4, PT ;  /* 0x0000000411007c0c */ /* 0x000fe2000bf86270 */
[----:B------:R-:W-:Y:S01]  /*229d0*/  IMAD.X R17, R13, 0x1, R69, P5 ;  /* 0x000000010d117824 */ /* 0x000fe200028e0645 */
[C---:B------:R-:W-:Y:S01]  /*229e0*/  IADD3 R60, P5, PT, R11.reuse, R2, RZ ;  /* 0x000000020b3c7210 */ /* 0x040fe20007fbe0ff */
[----:B------:R-:W-:Y:S01]  /*229f0*/  IMAD.MOV.U32 R28, RZ, RZ, R20 ;  /* 0x000000ffff1c7224 */ /* 0x000fe200078e0014 */
[----:B------:R-:W1:Y:S01]  /*22a00*/  LDCU UR4, c[0x0][0x39c] ;  /* 0x00007380ff0477ac */ /* 0x000e620008000800 */
[----:B0-----:R-:W-:Y:S01]  /*22a10*/  IADD3 R14, P6, PT, R11, R0, RZ ;  /* 0x000000000b0e7210 */ /* 0x001fe20007fde0ff */
[----:B------:R-:W-:Y:S04]  /*22a20*/  STL.64 [R1+0x30], R16 ;  /* 0x0000301001007387 */ /* 0x000fe80000100a00 */
[----:B------:R-:W-:-:S02]  /*22a30*/  IMAD.X R15, R9, 0x1, R72, P6 ;  /* 0x00000001090f7824 */ /* 0x000fc400030e0648 */
[----:B------:R-:W-:-:S03]  /*22a40*/  IMAD.X R61, R9, 0x1, R71, P5 ;  /* 0x00000001093d7824 */ /* 0x000fc600028e0647 */
[----:B------:R0:W-:Y:S01]  /*22a50*/  STL.64 [R1+0x28], R14 ;  /* 0x0000280e01007387 */ /* 0x0001e20000100a00 */
[C---:B------:R-:W-:Y:S02]  /*22a60*/  IADD3 R12, P5, PT, R11.reuse, R70, RZ ;  /* 0x000000460b0c7210 */ /* 0x040fe40007fbe0ff */
[----:B0-----:R-:W-:-:S03]  /*22a70*/  IADD3 R14, P6, PT, R11, R68, RZ ;  /* 0x000000440b0e7210 */ /* 0x001fc60007fde0ff */
[C---:B------:R-:W-:Y:S02]  /*22a80*/  IMAD.X R13, R9.reuse, 0x1, R69, P5 ;  /* 0x00000001090d7824 */ /* 0x040fe400028e0645 */
[----:B------:R-:W-:-:S05]  /*22a90*/  IMAD.X R15, R9, 0x1, R3, P6 ;  /* 0x00000001090f7824 */ /* 0x000fca00030e0603 */
[----:B------:R0:W-:Y:S04]  /*22aa0*/  STL.64 [R1+0x18], R14 ;  /* 0x0000180e01007387 */ /* 0x0001e80000100a00 */
[----:B------:R-:W3:Y:S04]  /*22ab0*/  LDL.LU R36, [R1+0x660] ;  /* 0x0006600001247983 */ /* 0x000ee80000300800 */
[----:B------:R0:W-:Y:S04]  /*22ac0*/  STL.64 [R1+0x10], R12 ;  /* 0x0000100c01007387 */ /* 0x0001e80000100a00 */
[----:B------:R-:W3:Y:S04]  /*22ad0*/  LDL.LU.64 R30, [R1+0x648] ;  /* 0x00064800011e7983 */ /* 0x000ee80000300a00 */
[----:B------:R-:W3:Y:S04]  /*22ae0*/  LDL.LU.64 R38, [R1+0x640] ;  /* 0x0006400001267983 */ /* 0x000ee80000300a00 */
[----:B------:R-:W3:Y:S01]  /*22af0*/  LDL R37, [R1+0x70c] ;  /* 0x00070c0001257983 */ /* 0x000ee20000100800 */
[----:B------:R-:W-:-:S02]  /*22b00*/  SHF.R.S32.HI R11, RZ, 0x1f, R10 ;  /* 0x0000001fff0b7819 */ /* 0x000fc4000001140a */
[C---:B------:R-:W-:Y:S01]  /*22b10*/  IADD3 R64, P5, PT, R10.reuse, R2, RZ ;  /* 0x000000020a407210 */ /* 0x040fe20007fbe0ff */
[----:B------:R-:W-:Y:S01]  /*22b20*/  IMAD.MOV.U32 R33, RZ, RZ, R18 ;  /* 0x000000ffff217224 */ /* 0x000fe200078e0012 */
[----:B------:R-:W-:Y:S01]  /*22b30*/  SHF.R.S32.HI R9, RZ, 0x1f, R8 ;  /* 0x0000001fff097819 */ /* 0x000fe20000011408 */
[----:B------:R-:W-:Y:S01]  /*22b40*/  IMAD.MOV.U32 R29, RZ, RZ, R21 ;  /* 0x000000ffff1d7224 */ /* 0x000fe200078e0015 */
[----:B------:R-:W4:Y:S01]  /*22b50*/  LDL R41, [R1+0x708] ;  /* 0x0007080001297983 */ /* 0x000f220000100800 */
[----:B------:R-:W-:Y:S01]  /*22b60*/  IMAD.X R65, R11, 0x1, R71, P5 ;  /* 0x000000010b417824 */ /* 0x000fe200028e0647 */
[----:B------:R-:W-:-:S05]  /*22b70*/  IADD3 R90, P5, PT, R10, R70, RZ ;  /* 0x000000460a5a7210 */ /* 0x000fca0007fbe0ff */
[----:B------:R-:W-:Y:S01]  /*22b80*/  IMAD.X R91, R11, 0x1, R69, P5 ;  /* 0x000000010b5b7824 */ /* 0x000fe200028e0645 */
[----:B------:R-:W-:-:S05]  /*22b90*/  IADD3 R86, P5, PT, R8, R2, RZ ;  /* 0x0000000208567210 */ /* 0x000fca0007fbe0ff */
[----:B------:R-:W-:Y:S01]  /*22ba0*/  IMAD.X R87, R9, 0x1, R71, P5 ;  /* 0x0000000109577824 */ /* 0x000fe200028e0647 */
[----:B------:R-:W-:-:S05]  /*22bb0*/  IADD3 R82, P5, PT, R8, R70, RZ ;  /* 0x0000004608527210 */ /* 0x000fca0007fbe0ff */
[----:B------:R-:W-:Y:S01]  /*22bc0*/  IMAD.X R83, R9, 0x1, R69, P5 ;  /* 0x0000000109537824 */ /* 0x000fe200028e0645 */
[----:B------:R-:W-:Y:S02]  /*22bd0*/  IADD3 R78, P5, PT, R7, R2, RZ ;  /* 0x00000002074e7210 */ /* 0x000fe40007fbe0ff */
[----:B--2---:R-:W-:Y:S02]  /*22be0*/  F2FP.SATFINITE.E4M3.F32.PACK_AB_MERGE_C R73, R63, R62, RZ ;  /* 0x0000003e3f49723e */ /* 0x004fe400048070ff */
[----:B------:R-:W-:-:S05]  /*22bf0*/  IADD3 R62, P6, PT, R10, R0, RZ ;  /* 0x000000000a3e7210 */ /* 0x000fca0007fde0ff */
[----:B------:R-:W-:Y:S01]  /*22c00*/  IMAD.X R63, R11, 0x1, R72, P6 ;  /* 0x000000010b3f7824 */ /* 0x000fe200030e0648 */
[----:B------:R-:W-:-:S05]  /*22c10*/  IADD3 R92, P6, PT, R10, R68, RZ ;  /* 0x000000440a5c7210 */ /* 0x000fca0007fde0ff */
[----:B------:R-:W-:Y:S01]  /*22c20*/  IMAD.X R93, R11, 0x1, R3, P6 ;  /* 0x000000010b5d7824 */ /* 0x000fe200030e0603 */
[----:B------:R-:W-:-:S05]  /*22c30*/  IADD3 R88, P6, PT, R8, R0, RZ ;  /* 0x0000000008587210 */ /* 0x000fca0007fde0ff */
[----:B------:R-:W-:Y:S01]  /*22c40*/  IMAD.X R89, R9, 0x1, R72, P6 ;  /* 0x0000000109597824 */ /* 0x000fe200030e0648 */
[----:B------:R-:W-:Y:S02]  /*22c50*/  IADD3 R84, P6, PT, R8, R68, RZ ;  /* 0x0000004408547210 */ /* 0x000fe40007fde0ff */
[----:B------:R-:W-:-:S03]  /*22c60*/  SHF.R.S32.HI R8, RZ, 0x1f, R7 ;  /* 0x0000001fff087819 */ /* 0x000fc60000011407 */
[----:B------:R-:W-:Y:S01]  /*22c70*/  IMAD.X R85, R9, 0x1, R3, P6 ;  /* 0x0000000109557824 */ /* 0x000fe200030e0603 */
[C---:B------:R-:W-:Y:S01]  /*22c80*/  IADD3 R80, P6, PT, R7.reuse, R0, RZ ;  /* 0x0000000007507210 */ /* 0x040fe20007fde0ff */
[----:B------:R-:W-:Y:S01]  /*22c90*/  IMAD.X R79, R8, 0x1, R71, P5 ;  /* 0x00000001084f7824 */ /* 0x000fe200028e0647 */
[----:B------:R-:W-:-:S03]  /*22ca0*/  IADD3 R74, P5, PT, R7, R70, RZ ;  /* 0x00000046074a7210 */ /* 0x000fc60007fbe0ff */
[C---:B------:R-:W-:Y:S01]  /*22cb0*/  IMAD.X R81, R8.reuse, 0x1, R72, P6 ;  /* 0x0000000108517824 */ /* 0x040fe200030e0648 */
[----:B------:R-:W-:Y:S01]  /*22cc0*/  IADD3 R76, P6, PT, R7, R68, RZ ;  /* 0x00000044074c7210 */ /* 0x000fe20007fde0ff */
[----:B------:R-:W-:Y:S01]  /*22cd0*/  IMAD.X R75, R8, 0x1, R69, P5 ;  /* 0x00000001084b7824 */ /* 0x000fe200028e0645 */
[----:B------:R-:W-:-:S03]  /*22ce0*/  SHF.R.S32.HI R7, RZ, 0x1f, R6 ;  /* 0x0000001fff077819 */ /* 0x000fc60000011406 */
[----:B------:R-:W-:Y:S01]  /*22cf0*/  IMAD.X R77, R8, 0x1, R3, P6 ;  /* 0x00000001084d7824 */ /* 0x000fe200030e0603 */
[C---:B------:R-:W-:Y:S02]  /*22d00*/  IADD3 R24, P6, PT, R6.reuse, R0, RZ ;  /* 0x0000000006187210 */ /* 0x040fe40007fde0ff */
[----:B------:R-:W-:-:S03]  /*22d10*/  IADD3 R22, P5, PT, R6, R2, RZ ;  /* 0x0000000206167210 */ /* 0x000fc60007fbe0ff */
        /* <DEDUP_REMOVED lines=8> */
[----:B0-----:R-:W-:-:S03]  /*22da0*/  IADD3 R14, P5, PT, R5, R2, RZ ;  /* 0x00000002050e7210 */ /* 0x001fc60007fbe0ff */
        /* <DEDUP_REMOVED lines=10> */
[----:B------:R-:W-:Y:S01]  /*22e50*/  IADD3 R2, P6, PT, R4, R68, RZ ;  /* 0x0000004404027210 */ /* 0x000fe20007fde0ff */
[----:B------:R-:W-:Y:S01]  /*22e60*/  IMAD.X R7, R5, 0x1, R71, P5 ;  /* 0x0000000105077824 */ /* 0x000fe200028e0647 */
[----:B------:R-:W2:Y:S04]  /*22e70*/  LDL.LU R68, [R1+0x65c] ;  /* 0x00065c0001447983 */ /* 0x000ea80000300800 */
[----:B------:R-:W2:Y:S01]  /*22e80*/  LDL R71, [R1+0x710] ;  /* 0x0007100001477983 */ /* 0x000ea20000100800 */
[----:B------:R-:W-:-:S03]  /*22e90*/  PRMT R0, R33, 0x9910, RZ ;  /* 0x0000991021007816 */ /* 0x000fc600000000ff */
[----:B------:R-:W2:Y:S04]  /*22ea0*/  LDL.LU.64 R34, [R1+0x638] ;  /* 0x0006380001227983 */ /* 0x000ea80000300a00 */
[----:B------:R-:W2:Y:S01]  /*22eb0*/  LDL.LU.64 R32, [R1+0x630] ;  /* 0x0006300001207983 */ /* 0x000ea20000300a00 */
[----:B---3--:R-:W-:Y:S01]  /*22ec0*/  ISETP.LT.AND P3, PT, R37, UR6, !P3 ;  /* 0x0000000625007c0c */ /* 0x008fe2000df61270 */
[----:B------:R-:W-:Y:S01]  /*22ed0*/  IMAD.X R3, R5, 0x1, R3, P6 ;  /* 0x0000000105037824 */ /* 0x000fe200030e0603 */
[----:B------:R-:W-:Y:S01]  /*22ee0*/  IADD3 R4, P5, PT, R4, R70, RZ ;  /* 0x0000004604047210 */ /* 0x000fe20007fbe0ff */
[----:B------:R-:W0:Y:S10]  /*22ef0*/  LDCU UR6, c[0x0][0x39c] ;  /* 0x00007380ff0677ac */ /* 0x000e340008000800 */
[----:B------:R3:W-:Y:S04]  /*22f00*/  @P3 STG.E.U8 desc[UR22][R28.64], R26 ;  /* 0x0000001a1c003986 */ /* 0x0007e8000c101116 */
[----:B---3--:R-:W3:Y:S01]  /*22f10*/  LDL.LU.64 R28, [R1+0x838] ;  /* 0x00083800011c7983 */ /* 0x008ee20000300a00 */
[----:B------:R-:W-:Y:S01]  /*22f20*/  ISETP.LT.AND P6, PT, R67, UR9, !P2 ;  /* 0x0000000943007c0c */ /* 0x000fe2000d7c1270 */
[----:B------:R-:W0:Y:S01]  /*22f30*/  LDCU UR9, c[0x0][0x398] ;  /* 0x00007300ff0977ac */ /* 0x000e220008000800 */
[----:B------:R-:W-:Y:S01]  /*22f40*/  SHF.R.S32.HI R0, RZ, 0x8, R0 ;  /* 0x00000008ff007819 */ /* 0x000fe20000011400 */
[----:B------:R-:W-:Y:S01]  /*22f50*/  IMAD.X R5, R5, 0x1, R69, P5 ;  /* 0x0000000105057824 */ /* 0x000fe200028e0645 */
[----:B------:R-:W-:Y:S01]  /*22f60*/  PRMT R27, R36, 0x9910, RZ ;  /* 0x00009910241b7816 */ /* 0x000fe200000000ff */
[----:B------:R-:W3:Y:S01]  /*22f70*/  LDL.LU R70, [R1+0x360] ;  /* 0x0003600001467983 */ /* 0x000ee20000300800 */
[----:B----4-:R-:W-:Y:S01]  /*22f80*/  ISETP.LT.AND P3, PT, R41, UR12, !P2 ;  /* 0x0000000c29007c0c */ /* 0x010fe2000d761270 */
[----:B------:R-:W4:Y:S02]  /*22f90*/  LDCU UR12, c[0x0][0x398] ;  /* 0x00007300ff0c77ac */ /* 0x000f240008000800 */
[----:B------:R-:W4:Y:S04]  /*22fa0*/  LDL.LU R72, [R1+0x364] ;  /* 0x0003640001487983 */ /* 0x000f280000300800 */
[----:B------:R0:W-:Y:S01]  /*22fb0*/  @P6 STG.E.U8 desc[UR22][R30.64], R0 ;  /* 0x000000001e006986 */ /* 0x0001e2000c101116 */
[----:B------:R-:W-:Y:S01]  /*22fc0*/  ISETP.LT.AND P6, PT, R37, UR14, !P2 ;  /* 0x0000000e25007c0c */ /* 0x000fe2000d7c1270 */
[----:B------:R-:W1:Y:S02]  /*22fd0*/  LDCU UR14, c[0x0][0x398] ;  /* 0x00007300ff0e77ac */ /* 0x000e640008000800 */
[----:B------:R-:W4:Y:S04]  /*22fe0*/  LDL.LU R40, [R1+0x160] ;  /* 0x0001600001287983 */ /* 0x000f280000300800 */
[----:B------:R-:W4:Y:S01]  /*22ff0*/  LDL.LU R36, [R1+0x164] ;  /* 0x0001640001247983 */ /* 0x000f220000300800 */
[----:B0-----:R-:W-:Y:S01]  /*23000*/  IMAD.MOV.U32 R0, RZ, RZ, R27 ;  /* 0x000000ffff007224 */ /* 0x001fe200078e001b */
[----:B------:R-:W-:-:S02]  /*23010*/  PRMT R27, R26, 0x9910, RZ ;  /* 0x000099101a1b7816 */ /* 0x000fc400000000ff */
[----:B------:R-:W4:Y:S02]  /*23020*/  LDL.LU.64 R30, [R1+0x620] ;  /* 0x00062000011e7983 */ /* 0x000f240000300a00 */
[----:B------:R-:W-:Y:S02]  /*23030*/  SHF.R.S32.HI R0, RZ, 0x8, R0 ;  /* 0x00000008ff007819 */ /* 0x000fe40000011400 */
[----:B--2---:R-:W-:Y:S01]  /*23040*/  ISETP.LT.AND P5, PT, R71, UR10, !P2 ;  /* 0x0000000a47007c0c */ /* 0x004fe2000d7a1270 */
[----:B------:R-:W0:Y:S01]  /*23050*/  LDCU UR10, c[0x0][0x398] ;  /* 0x00007300ff0a77ac */ /* 0x000e220008000800 */
[----:B------:R-:W-:Y:S02]  /*23060*/  PRMT R68, R68, 0x9910, RZ ;  /* 0x0000991044447816 */ /* 0x000fe400000000ff */
[----:B------:R-:W-:Y:S01]  /*23070*/  ISETP.LT.AND P2, PT, R67, UR9, !P4 ;  /* 0x0000000943007c0c */ /* 0x000fe2000e741270 */
[----:B------:R-:W2:Y:S02]  /*23080*/  LDCU UR9, c[0x0][0x398] ;  /* 0x00007300ff0977ac */ /* 0x000ea40008000800 */
[----:B------:R-:W-:-:S02]  /*23090*/  IMAD.MOV.U32 R26, RZ, RZ, R68 ;  /* 0x000000ffff1a7224 */ /* 0x000fc400078e0044 */
[----:B------:R-:W2:Y:S04]  /*230a0*/  LDL.LU.64 R68, [R1+0x618] ;  /* 0x0006180001447983 */ /* 0x000ea80000300a00 */
[----:B------:R0:W-:Y:S01]  /*230b0*/  @P5 STG.E.U8 desc[UR22][R38.64], R0 ;  /* 0x0000000026005986 */ /* 0x0001e2000c101116 */
[----:B------:R-:W-:Y:S01]  /*230c0*/  SHF.R.S32.HI R26, RZ, 0x8, R26 ;  /* 0x00000008ff1a7819 */ /* 0x000fe2000001141a */
[----:B0-----:R-:W-:-:S04]  /*230d0*/  IMAD.MOV.U32 R0, RZ, RZ, R27 ;  /* 0x000000ffff007224 */ /* 0x001fc800078e001b */
[----:B------:R0:W-:Y:S01]  /*230e0*/  @P3 STG.E.U8 desc[UR22][R34.64], R26 ;  /* 0x0000001a22003986 */ /* 0x0001e2000c101116 */
[----:B------:R-:W-:-:S03]  /*230f0*/  SHF.R.S32.HI R0, RZ, 0x8, R0 ;  /* 0x00000008ff007819 */ /* 0x000fc60000011400 */
[----:B------:R-:W2:Y:S04]  /*23100*/  LDL.LU.64 R38, [R1+0x610] ;  /* 0x0006100001267983 */ /* 0x000ea80000300a00 */
[----:B------:R1:W-:Y:S04]  /*23110*/  @P6 STG.E.U8 desc[UR22][R32.64], R0 ;  /* 0x0000000020006986 */ /* 0x0003e8000c101116 */
[----:B0-----:R-:W2:Y:S04]  /*23120*/  LDL.LU.64 R34, [R1+0x608] ;  /* 0x0006080001227983 */ /* 0x001ea80000300a00 */
[----:B-1----:R-:W2:Y:S04]  /*23130*/  LDL.LU.64 R32, [R1+0x600] ;  /* 0x0006000001207983 */ /* 0x002ea80000300a00 */
[----:B---3--:R0:W-:Y:S04]  /*23140*/  @P2 STG.E.U8 desc[UR22][R28.64], R73 ;  /* 0x000000491c002986 */ /* 0x0081e8000c101116 */
[----:B0-----:R-:W3:Y:S01]  /*23150*/  LDL.LU.64 R28, [R1+0x830] ;  /* 0x00083000011c7983 */ /* 0x001ee20000300a00 */
[----:B------:R-:W-:Y:S01]  /*23160*/  VIADD R0, R66, 0x59 ;  /* 0x0000005942007836 */ /* 0x000fe20000000000 */
[----:B------:R-:W-:Y:S01]  /*23170*/  ISETP.LT.AND P6, PT, R71, UR10, !P4 ;  /* 0x0000000a47007c0c */ /* 0x000fe2000e7c1270 */
[----:B------:R-:W0:Y:S01]  /*23180*/  LDCU UR10, c[0x0][0x398] ;  /* 0x00007300ff0a77ac */ /* 0x000e220008000800 */
[----:B------:R-:W-:-:S02]  /*23190*/  ISETP.LT.AND P5, PT, R41, UR16, !P4 ;  /* 0x0000001029007c0c */ /* 0x000fc4000e7a1270 */
[----:B------:R-:W-:Y:S01]  /*231a0*/  ISETP.GE.AND P3, PT, R0, UR4, PT ;  /* 0x0000000400007c0c */ /* 0x000fe2000bf66270 */
[----:B------:R-:W1:Y:S01]  /*231b0*/  LDCU UR4, c[0x0][0x39c] ;  /* 0x00007380ff0477ac */ /* 0x000e620008000800 */
[----:B----4-:R-:W-:Y:S02]  /*231c0*/  ISETP.LT.AND P4, PT, R37, UR12, !P4 ;  /* 0x0000000c25007c0c */ /* 0x010fe4000e781270 */
[----:B------:R-:W-:Y:S02]  /*231d0*/  F2FP.SATFINITE.E4M3.F32.PACK_AB_MERGE_C R0, R72, R70, RZ ;  /* 0x000000464800723e */ /* 0x000fe400048070ff */
[----:B------:R-:W-:Y:S01]  /*231e0*/  F2FP.SATFINITE.E4M3.F32.PACK_AB_MERGE_C R27, R36, R40, RZ ;  /* 0x00000028241b723e */ /* 0x000fe200048070ff */
[----:B------:R-:W-:Y:S01]  /*231f0*/  VIADD R26, R66, 0x5a ;  /* 0x0000005a421a7836 */ /* 0x000fe20000000000 */
[----:B------:R-:W4:Y:S01]  /*23200*/  LDCU UR12, c[0x0][0x398] ;  /* 0x00007300ff0c77ac */ /* 0x000f220008000800 */
[----:B------:R1:W-:Y:S03]  /*23210*/  @P6 STG.E.U8 desc[UR22][R30.64], R0 ;  /* 0x000000001e006986 */ /* 0x0003e6000c101116 */
[----:B------:R-:W-:Y:S01]  /*23220*/  ISETP.GE.AND P2, PT, R26, UR6, PT ;  /* 0x000000061a007c0c */ /* 0x000fe2000bf46270 */
[----:B------:R-:W2:Y:S01]  /*23230*/  LDCU UR6, c[0x0][0x398] ;  /* 0x00007300ff0677ac */ /* 0x000ea20008000800 */
[----:B0-----:R-:W-:-:S02]  /*23240*/  ISETP.LT.AND P6, PT, R71, UR10, !P3 ;  /* 0x0000000a47007c0c */ /* 0x001fc4000dfc1270 */
[----:B------:R-:W-:Y:S01]  /*23250*/  PRMT R26, R73, 0x9910, RZ ;  /* 0x00009910491a7816 */ /* 0x000fe200000000ff */
[----:B------:R-:W0:Y:S01]  /*23260*/  LDCU UR10, c[0x0][0x398] ;  /* 0x00007300ff0a77ac */ /* 0x000e220008000800 */
[----:B-1----:R-:W4:Y:S02]  /*23270*/  LDL.LU.64 R30, [R1+0x828] ;  /* 0x00082800011e7983 */ /* 0x002f240000300a00 */
[----:B------:R-:W-:Y:S01]  /*23280*/  SHF.R.S32.HI R26, RZ, 0x8, R26 ;  /* 0x00000008ff1a7819 */ /* 0x000fe2000001141a */
[----:B------:R-:W1:Y:S01]  /*23290*/  LDCU UR16, c[0x0][0x398] ;  /* 0x00007300ff1077ac */ /* 0x000e620008000800 */
[----:B------:R-:W4:Y:S04]  /*232a0*/  LDL.LU.64 R72, [R1+0x558] ;  /* 0x0005580001487983 */ /* 0x000f280000300a00 */
[----:B--2---:R2:W-:Y:S01]  /*232b0*/  @P5 STG.E.U8 desc[UR22][R68.64], R27 ;  /* 0x0000001b44005986 */ /* 0x0045e2000c101116 */
[----:B------:R-:W-:Y:S01]  /*232c0*/  ISETP.LT.AND P5, PT, R67, UR9, !P3 ;  /* 0x0000000943007c0c */ /* 0x000fe2000dfa1270 */
[----:B------:R-:W0:Y:S01]  /*232d0*/  LDCU UR9, c[0x0][0x398] ;  /* 0x00007300ff0977ac */ /* 0x000e220008000800 */
[----:B---3--:R-:W-:-:S02]  /*232e0*/  F2FP.SATFINITE.E4M3.F32.PACK_AB_MERGE_C R28, R29, R28, RZ ;  /* 0x0000001c1d1c723e */ /* 0x008fc400048070ff */
[----:B------:R-:W-:Y:S01]  /*232f0*/  PRMT R29, R0, 0x9910, RZ ;  /* 0x00009910001d7816 */ /* 0x000fe200000000ff */
[----:B------:R-:W-:Y:S02]  /*23300*/  VIADD R0, R66, 0x5b ;  /* 0x0000005b42007836 */ /* 0x000fe40000000000 */
[----:B------:R-:W-:Y:S03]  /*23310*/  @P4 STG.E.U8 desc[UR22][R38.64], R28 ;  /* 0x0000001c26004986 */ /* 0x000fe6000c101116 */
[----:B------:R-:W-:-:S03]  /*23320*/  ISETP.GE.AND P4, PT, R0, UR4, PT ;  /* 0x0000000400007c0c */ /* 0x000fc6000bf86270 */
[----:B------:R3:W-:Y:S01]  /*23330*/  @P5 STG.E.U8 desc[UR22][R34.64], R26 ;  /* 0x0000001a22005986 */ /* 0x0007e2000c101116 */
[----:B------:R-:W-:Y:S01]  /*23340*/  SHF.R.S32.HI R0, RZ, 0x8, R29 ;  /* 0x00000008ff007819 */ /* 0x000fe2000001141d */
[----:B------:R-:W0:Y:S02]  /*23350*/  LDCU UR4, c[0x0][0x39c] ;  /* 0x00007380ff0477ac */ /* 0x000e240008000800 */
[----:B------:R-:W4:Y:S04]  /*23360*/  LDL.LU R29, [R1+0x570] ;  /* 0x00057000011d7983 */ /* 0x000f280000300800 */
[----:B--2---:R-:W2:Y:S04]  /*23370*/  LDL.LU R68, [R1+0x574] ;  /* 0x0005740001447983 */ /* 0x004ea80000300800 */
[----:B------:R-:W2:Y:S04]  /*23380*/  LDL.LU R69, [R1+0x368] ;  /* 0x0003680001457983 */ /* 0x000ea80000300800 */
[----:B------:R-:W2:Y:S04]  /*23390*/  LDL.LU R70, [R1+0x36c] ;  /* 0x00036c0001467983 */ /* 0x000ea80000300800 */
[----:B------:R-:W2:Y:S04]  /*233a0*/  LDL.LU R40, [R1+0x168] ;  /* 0x0001680001287983 */ /* 0x000ea80000300800 */
[----:B------:R-:W2:Y:S01]  /*233b0*/  LDL.LU R36, [R1+0x16c] ;  /* 0x00016c0001247983 */ /* 0x000ea20000300800 */
[----:B---3--:R-:W-:-:S03]  /*233c0*/  PRMT R26, R28, 0x9910, RZ ;  /* 0x000099101c1a7816 */ /* 0x008fc600000000ff */
[----:B------:R-:W3:Y:S04]  /*233d0*/  LDL.LU.64 R38, [R1+0x540] ;  /* 0x0005400001267983 */ /* 0x000ee80000300a00 */
[----:B------:R0:W-:Y:S04]  /*233e0*/  @P6 STG.E.U8 desc[UR22][R32.64], R0 ;  /* 0x0000000020006986 */ /* 0x0001e8000c101116 */
[----:B------:R-:W2:Y:S04]  /*233f0*/  LDL.LU.64 R34, [R1+0x538] ;  /* 0x0005380001227983 */ /* 0x000ea80000300a00 */
[----:B0-----:R-:W2:Y:S01]  /*23400*/  LDL.LU.64 R32, [R1+0x530] ;  /* 0x0005300001207983 */ /* 0x001ea20000300a00 */
[----:B------:R-:W-:-:S03]  /*23410*/  PRMT R0, R27, 0x9910, RZ ;  /* 0x000099101b007816 */ /* 0x000fc600000000ff */
[----:B------:R-:W2:Y:S04]  /*23420*/  LDL.LU R27, [R1+0x56c] ;  /* 0x00056c00011b7983 */ /* 0x000ea80000300800 */
[----:B------:R-:W2:Y:S01]  /*23430*/  LDL.LU R28, [R1+0x568] ;  /* 0x00056800011c7983 */ /* 0x000ea20000300800 */
[----:B------:R-:W-:Y:S01]  /*23440*/  ISETP.LT.AND P5, PT, R41, UR6, !P3 ;  /* 0x0000000629007c0c */ /* 0x000fe2000dfa1270 */
[----:B------:R-:W0:Y:S01]  /*23450*/  LDCU UR6, c[0x0][0x398] ;  /* 0x00007300ff0677ac */ /* 0x000e220008000800 */
[----:B------:R-:W-:Y:S02]  /*23460*/  ISETP.LT.AND P6, PT, R37, UR9, !P3 ;  /* 0x0000000925007c0c */ /* 0x000fe4000dfc1270 */
[----:B------:R-:W-:Y:S01]  /*23470*/  SHF.R.S32.HI R0, RZ, 0x8, R0 ;  /* 0x00000008ff007819 */ /* 0x000fe20000011400 */
[----:B------:R-:W0:Y:S01]  /*23480*/  LDCU UR9, c[0x0][0x398] ;  /* 0x00007300ff0977ac */ /* 0x000e220008000800 */
[----:B------:R-:W-:-:S07]  /*23490*/  SHF.R.S32.HI R26, RZ, 0x8, R26 ;  /* 0x00000008ff1a7819 */ /* 0x000fce000001141a */
[----:B----4-:R4:W-:Y:S04]  /*234a0*/  @P5 STG.E.U8 desc[UR22][R72.64], R0 ;  /* 0x0000000048005986 */ /* 0x0109e8000c101116 */
[----:B------:R0:W-:Y:S04]  /*234b0*/  @P6 STG.E.U8 desc[UR22][R30.64], R26 ;  /* 0x0000001a1e006986 */ /* 0x0001e8000c101116 */
[----:B----4-:R-:W4:Y:S04]  /*234c0*/  LDL.LU.64 R72, [R1+0x528] ;  /* 0x0005280001487983 */ /* 0x010f280000300a00 */
[----:B0-----:R-:W3:Y:S01]  /*234d0*/  LDL.LU.64 R30, [R1+0x820] ;  /* 0x00082000011e7983 */ /* 0x001ee20000300a00 */
[----:B--2---:R-:W-:-:S03]  /*234e0*/  F2FP.SATFINITE.E4M3.F32.PACK_AB_MERGE_C R28, R27, R28, RZ ;  /* 0x0000001c1b1c723e */ /* 0x004fc600048070ff */
[----:B------:R-:W2:Y:S01]  /*234f0*/  LDL.LU.64 R26, [R1+0x548] ;  /* 0x00054800011a7983 */ /* 0x000ea20000300a00 */
[----:B------:R-:W-:Y:S01]  /*23500*/  ISETP.LT.AND P3, PT, R67, UR10, !P2 ;  /* 0x0000000a43007c0c */ /* 0x000fe2000d761270 */
[----:B------:R-:W0:Y:S01]  /*23510*/  LDCU UR10, c[0x0][0x398] ;  /* 0x00007300ff0a77ac */ /* 0x000e220008000800 */
[----:B------:R-:W-:Y:S02]  /*23520*/  ISETP.LT.AND P6, PT, R71, UR12, !P2 ;  /* 0x0000000c47007c0c */ /* 0x000fe4000d7c1270 */
[----:B------:R-:W-:Y:S01]  /*23530*/  F2FP.SATFINITE.E4M3.F32.PACK_AB_MERGE_C R29, R68, R29, RZ ;  /* 0x0000001d441d723e */ /* 0x000fe200048070ff */
[----:B------:R-:W0:Y:S01]  /*23540*/  LDCU UR12, c[0x0][0x398] ;  /* 0x00007300ff0c77ac */ /* 0x000e220008000800 */
[----:B---3--:R-:W-:-:S07]  /*23550*/  F2FP.SATFINITE.E4M3.F32.PACK_AB_MERGE_C R30, R31, R30, RZ ;  /* 0x0000001e1f1e723e */ /* 0x008fce00048070ff */
[----:B--2---:R2:W-:Y:S01]  /*23560*/  @P3 STG.E.U8 desc[UR22][R26.64], R28 ;  /* 0x0000001c1a003986 */ /* 0x0045e2000c101116 */
[----:B------:R-:W-:Y:S01]  /*23570*/  ISETP.LT.AND P3, PT, R41, UR6, !P2 ;  /* 0x0000000629007c0c */ /* 0x000fe2000d761270 */
[----:B------:R-:W-:Y:S01]  /*23580*/  VIADD R0, R66, 0x5c ;  /* 0x0000005c42007836 */ /* 0x000fe20000000000 */
[----:B------:R-:W-:Y:S01]  /*23590*/  ISETP.LT.AND P2, PT, R37, UR9, !P2 ;  /* 0x0000000925007c0c */ /* 0x000fe2000d741270 */
[----:B------:R-:W3:Y:S01]  /*235a0*/  LDCU UR9, c[0x0][0x398] ;  /* 0x00007300ff0977ac */ /* 0x000ee20008000800 */
[----:B--2---:R-:W-:Y:S01]  /*235b0*/  F2FP.SATFINITE.E4M3.F32.PACK_AB_MERGE_C R27, R70, R69, RZ ;  /* 0x00000045461b723e */ /* 0x004fe200048070ff */
[----:B------:R-:W2:Y:S01]  /*235c0*/  LDCU UR6, c[0x0][0x39c] ;  /* 0x00007380ff0677ac */ /* 0x000ea20008000800 */
[----:B------:R-:W2:Y:S01]  /*235d0*/  LDL.LU.64 R68, [R1+0x520] ;  /* 0x0005200001447983 */ /* 0x000ea20000300a00 */
[----:B------:R-:W-:-:S03]  /*235e0*/  F2FP.SATFINITE.E4M3.F32.PACK_AB_MERGE_C R26, R36, R40, RZ ;  /* 0x00000028241a723e */ /* 0x000fc600048070ff */
[----:B------:R0:W-:Y:S04]  /*235f0*/  @P6 STG.E.U8 desc[UR22][R38.64], R27 ;  /* 0x0000001b26006986 */ /* 0x0001e8000c101116 */
[----:B------:R1:W-:Y:S04]  /*23600*/  @P3 STG.E.U8 desc[UR22][R34.64], R26 ;  /* 0x0000001a22003986 */ /* 0x0003e8000c101116 */
[----:B------:R3:W-:Y:S04]  /*23610*/  @P2 STG.E.U8 desc[UR22][R32.64], R30 ;  /* 0x0000001e20002986 */ /* 0x0007e8000c101116 */
[----:B0-----:R-:W2:Y:S04]  /*23620*/  LDL.LU.64 R38, [R1+0x518] ;  /* 0x0005180001267983 */ /* 0x001ea80000300a00 */
[----:B-1----:R-:W2:Y:S04]  /*23630*/  LDL.LU.64 R34, [R1+0x510] ;  /* 0x0005100001227983 */ /* 0x002ea80000300a00 */
[----:B---3--:R-:W3:Y:S01]  /*23640*/  LDL.LU.64 R32, [R1+0x818] ;  /* 0x0008180001207983 */ /* 0x008ee20000300a00 */
[----:B------:R-:W-:Y:S01]  /*23650*/  ISETP.LT.AND P6, PT, R67, UR10, !P4 ;  /* 0x0000000a43007c0c */ /* 0x000fe2000e7c1270 */
[----:B------:R-:W0:Y:S01]  /*23660*/  LDCU UR10, c[0x0][0x398] ;  /* 0x00007300ff0a77ac */ /* 0x000e220008000800 */
[----:B------:R-:W-:-:S02]  /*23670*/  ISETP.GE.AND P5, PT, R0, UR4, PT ;  /* 0x0000000400007c0c */ /* 0x000fc4000bfa6270 */
[----:B------:R-:W-:Y:S01]  /*23680*/  PRMT R0, R28, 0x9910, RZ ;  /* 0x000099101c007816 */ /* 0x000fe200000000ff */
[----:B------:R-:W1:Y:S01]  /*23690*/  LDCU UR4, c[0x0][0x39c] ;  /* 0x00007380ff0477ac */ /* 0x000e620008000800 */
[----:B------:R-:W-:Y:S01]  /*236a0*/  PRMT R27, R27, 0x9910, RZ ;  /* 0x000099101b1b7816 */ /* 0x000fe200000000ff */
[----:B------:R-:W3:Y:S01]  /*236b0*/  LDL.LU R28, [R1+0x370] ;  /* 0x00037000011c7983 */ /* 0x000ee20000300800 */
[----:B------:R-:W-:Y:S02]  /*236c0*/  SHF.R.S32.HI R0, RZ, 0x8, R0 ;  /* 0x00000008ff007819 */ /* 0x000fe40000011400 */
[----:B------:R-:W-:Y:S01]  /*236d0*/  ISETP.LT.AND P2, PT, R71, UR12, !P4 ;  /* 0x0000000c47007c0c */ /* 0x000fe2000e741270 */
[----:B------:R-:W3:Y:S01]  /*236e0*/  LDL.LU R70, [R1+0x374] ;  /* 0x0003740001467983 */ /* 0x000ee20000300800 */
[----:B------:R-:W-:Y:S01]  /*236f0*/  PRMT R30, R30, 0x9910, RZ ;  /* 0x000099101e1e7816 */ /* 0x000fe200000000ff */
[----:B------:R-:W0:Y:S02]  /*23700*/  LDCU UR12, c[0x0][0x398] ;  /* 0x00007300ff0c77ac */ /* 0x000e240008000800 */
[----:B----4-:R4:W-:Y:S01]  /*23710*/  @P6 STG.E.U8 desc[UR22][R72.64], R0 ;  /* 0x0000000048006986 */ /* 0x0109e2000c101116 */
[----:B------:R-:W-:Y:S01]  /*23720*/  ISETP.LT.AND P3, PT, R41, UR9, !P4 ;  /* 0x0000000929007c0c */ /* 0x000fe2000e761270 */
[----:B------:R-:W0:Y:S01]  /*23730*/  LDCU UR9, c[0x0][0x398] ;  /* 0x00007300ff0977ac */ /* 0x000e220008000800 */
[----:B------:R-:W-:Y:S01]  /*23740*/  ISETP.LT.AND P4, PT, R37, UR14, !P4 ;  /* 0x0000000e25007c0c */ /* 0x000fe2000e781270 */
[----:B------:R-:W3:Y:S01]  /*23750*/  LDL.LU R40, [R1+0x170] ;  /* 0x0001700001287983 */ /* 0x000ee20000300800 */
[----:B----4-:R-:W-:Y:S01]  /*23760*/  IMAD.MOV.U32 R0, RZ, RZ, R27 ;  /* 0x000000ffff007224 */ /* 0x010fe200078e001b */
[----:B------:R-:W-:-:S02]  /*23770*/  PRMT R26, R26, 0x9910, RZ ;  /* 0x000099101a1a7816 */ /* 0x000fc400000000ff */
[----:B------:R-:W4:Y:S01]  /*23780*/  LDL.LU R36, [R1+0x174] ;  /* 0x0001740001247983 */ /* 0x000f220000300800 */
[----:B------:R-:W-:Y:S01]  /*23790*/  ISETP.LT.AND P6, PT, R41, UR16, !P5 ;  /* 0x0000001029007c0c */ /* 0x000fe2000efc1270 */
[----:B------:R-:W0:Y:S01]  /*237a0*/  LDCU UR14, c[0x0][0x398] ;  /* 0x00007300ff0e77ac */ /* 0x000e220008000800 */
[----:B------:R-:W-:Y:S01]  /*237b0*/  SHF.R.S32.HI R0, RZ, 0x8, R0 ;  /* 0x00000008ff007819 */ /* 0x000fe20000011400 */
[----:B------:R-:W4:Y:S01]  /*237c0*/  LDL.LU.64 R72, [R1+0x4f8] ;  /* 0x0004f80001487983 */ /* 0x000f220000300a00 */
[----:B------:R-:W-:Y:S01]  /*237d0*/  SHF.R.S32.HI R26, RZ, 0x8, R26 ;  /* 0x00000008ff1a7819 */ /* 0x000fe2000001141a */
[----:B------:R-:W0:Y:S02]  /*237e0*/  LDCU UR16, c[0x0][0x398] ;  /* 0x00007300ff1077ac */ /* 0x000e240008000800 */
[----:B--2---:R2:W-:Y:S01]  /*237f0*/  @P2 STG.E.U8 desc[UR22][R68.64], R0 ;  /* 0x0000000044002986 */ /* 0x0045e2000c101116 */
[----:B0-----:R-:W-:Y:S01]  /*23800*/  ISETP.LT.AND P2, PT, R67, UR10, !P5 ;  /* 0x0000000a43007c0c */ /* 0x001fe2000ef41270 */
[----:B------:R-:W0:Y:S01]  /*23810*/  LDCU UR10, c[0x0][0x398] ;  /* 0x00007300ff0a77ac */ /* 0x000e220008000800 */
[----:B--2---:R-:W-:-:S02]  /*23820*/  IMAD.MOV.U32 R0, RZ, RZ, R30 ;  /* 0x000000ffff007224 */ /* 0x004fc400078e001e */
[----:B------:R-:W2:Y:S03]  /*23830*/  LDL.LU.64 R30, [R1+0x500] ;  /* 0x00050000011e7983 */ /* 0x000ea60000300a00 */
[----:B------:R-:W-:Y:S01]  /*23840*/  SHF.R.S32.HI R0, RZ, 0x8, R0 ;  /* 0x00000008ff007819 */ /* 0x000fe20000011400 */
[----:B------:R-:W-:Y:S04]  /*23850*/  @P3 STG.E.U8 desc[UR22][R38.64], R26 ;  /* 0x0000001a26003986 */ /* 0x000fe8000c101116 */
[----:B------:R0:W-:Y:S04]  /*23860*/  @P4 STG.E.U8 desc[UR22][R34.64], R0 ;  /* 0x0000000022004986 */ /* 0x0001e8000c101116 */
[----:B---3--:R3:W-:Y:S04]  /*23870*/  @P2 STG.E.U8 desc[UR22][R32.64], R29 ;  /* 0x0000001d20002986 */ /* 0x0087e8000c101116 */
[----:B0-----:R-:W2:Y:S04]  /*23880*/  LDL.LU.64 R34, [R1+0x4f0] ;  /* 0x0004f00001227983 */ /* 0x001ea80000300a00 */
[----:B------:R-:W2:Y:S04]  /*23890*/  LDL.LU.64 R68, [R1+0x4e8] ;  /* 0x0004e80001447983 */ /* 0x000ea80000300a00 */
[----:B------:R-:W2:Y:S04]  /*238a0*/  LDL.LU.64 R38, [R1+0x4e0] ;  /* 0x0004e00001267983 */ /* 0x000ea80000300a00 */
[----:B---3--:R-:W3:Y:S01]  /*238b0*/  LDL.LU.64 R32, [R1+0x810] ;  /* 0x0008100001207983 */ /* 0x008ee20000300a00 */
[----:B------:R-:W-:Y:S01]  /*238c0*/  ISETP.LT.AND P4, PT, R71, UR12, !P5 ;  /* 0x0000000c47007c0c */ /* 0x000fe2000ef81270 */
[----:B------:R-:W-:Y:S01]  /*238d0*/  VIADD R0, R66, 0x5d ;  /* 0x0000005d42007836 */ /* 0x000fe20000000000 */
[----:B------:R-:W0:Y:S04]  /*238e0*/  LDCU UR12, c[0x0][0x398] ;  /* 0x00007300ff0c77ac */ /* 0x000e280008000800 */
[----:B-1----:R-:W-:Y:S01]  /*238f0*/  ISETP.GE.AND P3, PT, R0, UR4, PT ;  /* 0x0000000400007c0c */ /* 0x002fe2000bf66270 */
[----:B------:R-:W1:Y:S01]  /*23900*/  LDCU UR4, c[0x0][0x39c] ;  /* 0x00007380ff0477ac */ /* 0x000e620008000800 */
[----:B------:R-:W-:-:S02]  /*23910*/  F2FP.SATFINITE.E4M3.F32.PACK_AB_MERGE_C R0, R70, R28, RZ ;  /* 0x0000001c4600723e */ /* 0x000fc400048070ff */
[----:B----4-:R-:W-:Y:S02]  /*23920*/  F2FP.SATFINITE.E4M3.F32.PACK_AB_MERGE_C R27, R36, R40, RZ ;  /* 0x00000028241b723e */ /* 0x010fe400048070ff */
[----:B------:R-:W-:Y:S01]  /*23930*/  PRMT R28, R0, 0x9910, RZ ;  /* 0x00009910001c7816 */ /* 0x000fe200000000ff */
[----:B------:R-:W4:Y:S04]  /*23940*/  LDL.LU R36, [R1+0x578] ;  /* 0x0005780001247983 */ /* 0x000f280000300800 */
[----:B--2---:R2:W-:Y:S01]  /*23950*/  @P4 STG.E.U8 desc[UR22][R30.64], R0 ;  /* 0x000000001e004986 */ /* 0x0045e2000c101116 */
[----:B------:R-:W-:Y:S01]  /*23960*/  ISETP.LT.AND P4, PT, R37, UR9, !P5 ;  /* 0x0000000925007c0c */ /* 0x000fe2000ef81270 */
[C---:B------:R-:W-:Y:S01]  /*23970*/  VIADD R26, R66.reuse, 0x5e ;  /* 0x0000005e421a7836 */ /* 0x040fe20000000000 */
[----:B------:R-:W0:Y:S01]  /*23980*/  LDCU UR9, c[0x0][0x398] ;  /* 0x00007300ff0977ac */ /* 0x000e220008000800 */
[----:B------:R-:W-:Y:S01]  /*23990*/  @P6 STG.E.U8 desc[UR22][R72.64], R27 ;  /* 0x0000001b48006986 */ /* 0x000fe2000c101116 */
[----:B--2---:R-:W-:-:S03]  /*239a0*/  VIADD R0, R66, 0x5f ;  /* 0x0000005f42007836 */ /* 0x004fc60000000000 */
[----:B------:R-:W2:Y:S01]  /*239b0*/  LDL.LU.64 R30, [R1+0x4d8] ;  /* 0x0004d800011e7983 */ /* 0x000ea20000300a00 */
[----:B---3--:R-:W-:-:S05]  /*239c0*/  F2FP.SATFINITE.E4M3.F32.PACK_AB_MERGE_C R32, R33, R32, RZ ;  /* 0x000000202120723e */ /* 0x008fca00048070ff */
[----:B------:R3:W-:Y:S01]  /*239d0*/  @P4 STG.E.U8 desc[UR22][R34.64], R32 ;  /* 0x0000002022004986 */ /* 0x0007e2000c101116 */
[----:B-1----:R-:W-:Y:S01]  /*239e0*/  ISETP.GE.AND P4, PT, R0, UR4, PT ;  /* 0x0000000400007c0c */ /* 0x002fe2000bf86270 */
[----:B------:R-:W1:Y:S01]  /*239f0*/  LDCU UR4, c[0x0][0x39c] ;  /* 0x00007380ff0477ac */ /* 0x000e620008000800 */
[----:B------:R-:W-:Y:S01]  /*23a00*/  SHF.R.S32.HI R0, RZ, 0x8, R28 ;  /* 0x00000008ff007819 */ /* 0x000fe2000001141c */
[----:B---3--:R-:W3:Y:S04]  /*23a10*/  LDL.LU.64 R34, [R1+0x4d0] ;  /* 0x0004d00001227983 */ /* 0x008ee80000300a00 */
[----:B------:R-:W4:Y:S01]  /*23a20*/  LDL.LU R28, [R1+0x57c] ;  /* 0x00057c00011c7983 */ /* 0x000f220000300800 */
[----:B------:R-:W-:Y:S01]  /*23a30*/  ISETP.GE.AND P2, PT, R26, UR6, PT ;  /* 0x000000061a007c0c */ /* 0x000fe2000bf46270 */
[----:B------:R-:W1:Y:S01]  /*23a40*/  LDCU UR6, c[0x0][0x398] ;  /* 0x00007300ff0677ac */ /* 0x000e620008000800 */
[----:B------:R-:W-:-:S02]  /*23a50*/  ISETP.LT.AND P5, PT, R67, UR10, !P3 ;  /* 0x0000000a43007c0c */ /* 0x000fc4000dfa1270 */
[----:B0-----:R-:W-:Y:S01]  /*23a60*/  ISETP.LT.AND P6, PT, R71, UR12, !P3 ;  /* 0x0000000c47007c0c */ /* 0x001fe2000dfc1270 */
[----:B------:R-:W0:Y:S01]  /*23a70*/  LDCU UR10, c[0x0][0x398] ;  /* 0x00007300ff0a77ac */ /* 0x000e220008000800 */
[----:B------:R-:W-:Y:S02]  /*23a80*/  PRMT R26, R29, 0x9910, RZ ;  /* 0x000099101d1a7816 */ /* 0x000fe400000000ff */
[----:B------:R-:W4:Y:S01]  /*23a90*/  LDL.LU R29, [R1+0x584] ;  /* 0x00058400011d7983 */ /* 0x000f220000300800 */
[----:B------:R-:W0:Y:S01]  /*23aa0*/  LDCU UR12, c[0x0][0x398] ;  /* 0x00007300ff0c77ac */ /* 0x000e220008000800 */
[----:B------:R-:W-:Y:S02]  /*23ab0*/  SHF.R.S32.HI R26, RZ, 0x8, R26 ;  /* 0x00000008ff1a7819 */ /* 0x000fe4000001141a */
[----:B------:R-:W4:Y:S04]  /*23ac0*/  LDL.LU R73, [R1+0x378] ;  /* 0x0003780001497983 */ /* 0x000f280000300800 */
[----:B------:R0:W-:Y:S01]  /*23ad0*/  @P5 STG.E.U8 desc[UR22][R68.64], R26 ;  /* 0x0000001a44005986 */ /* 0x0001e2000c101116 */
[----:B-1----:R-:W-:-:S03]  /*23ae0*/  ISETP.LT.AND P5, PT, R41, UR6, !P3 ;  /* 0x0000000629007c0c */ /* 0x002fc6000dfa1270 */
[----:B------:R1:W-:Y:S01]  /*23af0*/  @P6 STG.E.U8 desc[UR22][R38.64], R0 ;  /* 0x0000000026006986 */ /* 0x0003e2000c101116 */
[----:B------:R-:W-:Y:S01]  /*23b00*/  ISETP.LT.AND P6, PT, R37, UR9, !P3 ;  /* 0x0000000925007c0c */ /* 0x000fe2000dfc1270 */
[----:B------:R-:W2:Y:S02]  /*23b10*/  LDCU UR6, c[0x0][0x398] ;  /* 0x00007300ff0677ac */ /* 0x000ea40008000800 */
[----:B------:R-:W4:Y:S01]  /*23b20*/  LDL.LU R70, [R1+0x37c] ;  /* 0x00037c0001467983 */ /* 0x000f220000300800 */
[----:B------:R-:W2:Y:S01]  /*23b30*/  LDCU UR9, c[0x0][0x398] ;  /* 0x00007300ff0977ac */ /* 0x000ea20008000800 */
[----:B0-----:R-:W-:Y:S02]  /*23b40*/  PRMT R26, R32, 0x9910, RZ ;  /* 0x00009910201a7816 */ /* 0x001fe400000000ff */
[----:B------:R-:W4:Y:S01]  /*23b50*/  LDL.LU R72, [R1+0x178] ;  /* 0x0001780001487983 */ /* 0x000f220000300800 */
[----:B-1----:R-:W-:-:S03]  /*23b60*/  PRMT R0, R27, 0x9910, RZ ;  /* 0x000099101b007816 */ /* 0x002fc600000000ff */
[----:B------:R-:W4:Y:S01]  /*23b70*/  LDL.LU R40, [R1+0x17c] ;  /* 0x00017c0001287983 */ /* 0x000f220000300800 */
[----:B------:R-:W-:Y:S02]  /*23b80*/  SHF.R.S32.HI R26, RZ, 0x8, R26 ;  /* 0x00000008ff1a7819 */ /* 0x000fe4000001141a */
[----:B------:R-:W-:Y:S01]  /*23b90*/  SHF.R.S32.HI R0, RZ, 0x8, R0 ;  /* 0x00000008ff007819 */ /* 0x000fe20000011400 */
[----:B------:R-:W4:Y:S04]  /*23ba0*/  LDL.LU.64 R68, [R1+0x4c0] ;  /* 0x0004c00001447983 */ /* 0x000f280000300a00 */
[----:B------:R-:W4:Y:S04]  /*23bb0*/  LDL.LU.64 R38, [R1+0x4b8] ;  /* 0x0004b80001267983 */ /* 0x000f280000300a00 */
[----:B------:R-:W4:Y:S04]  /*23bc0*/  LDL.LU R27, [R1+0x580] ;  /* 0x00058000011b7983 */ /* 0x000f280000300800 */
[----:B------:R-:W4:Y:S04]  /*23bd0*/  LDL.LU.64 R32, [R1+0x4b0] ;  /* 0x0004b00001207983 */ /* 0x000f280000300a00 */
[----:B--2---:R0:W-:Y:S04]  /*23be0*/  @P5 STG.E.U8 desc[UR22][R30.64], R0 ;  /* 0x000000001e005986 */ /* 0x0041e8000c101116 */
[----:B---3--:R1:W-:Y:S01]  /*23bf0*/  @P6 STG.E.U8 desc[UR22][R34.64], R26 ;  /* 0x0000001a22006986 */ /* 0x0083e2000c101116 */
[----:B----4-:R-:W-:-:S03]  /*23c00*/  F2FP.SATFINITE.E4M3.F32.PACK_AB_MERGE_C R28, R28, R36, RZ ;  /* 0x000000241c1c723e */ /* 0x010fc600048070ff */
[----:B------:R-:W2:Y:S04]  /*23c10*/  LDL.LU R36, [R1+0x808] ;  /* 0x0008080001247983 */ /* 0x000ea80000300800 */
[----:B0-----:R-:W3:Y:S04]  /*23c20*/  LDL.LU.64 R30, [R1+0x4a8] ;  /* 0x0004a800011e7983 */ /* 0x001ee80000300a00 */
[----:B-1----:R-:W4:Y:S01]  /*23c30*/  LDL.LU.64 R34, [R1+0x800] ;  /* 0x0008000001227983 */ /* 0x002f220000300a00 */
[----:B------:R-:W-:Y:S01]  /*23c40*/  ISETP.LT.AND P3, PT, R67, UR10, !P2 ;  /* 0x0000000a43007c0c */ /* 0x000fe2000d761270 */
[----:B------:R-:W0:Y:S01]  /*23c50*/  LDCU UR10, c[0x0][0x398] ;  /* 0x00007300ff0a77ac */ /* 0x000e220008000800 */
[----:B------:R-:W-:Y:S01]  /*23c60*/  ISETP.LT.AND P6, PT, R71, UR12, !P2 ;  /* 0x0000000c47007c0c */ /* 0x000fe2000d7c1270 */
[----:B------:R-:W1:Y:S10]  /*23c70*/  LDCU UR12, c[0x0][0x398] ;  /* 0x00007300ff0c77ac */ /* 0x000e740008000800 */
[----:B----4-:R4:W-:Y:S04]  /*23c80*/  @P3 STG.E.U8 desc[UR22][R34.64], R28 ;  /* 0x0000001c22003986 */ /* 0x0109e8000c101116 */
[----:B----4-:R-:W4:Y:S01]  /*23c90*/  LDL.LU.64 R34, [R1+0x7f8] ;  /* 0x0007f80001227983 */ /* 0x010f220000300a00 */
[----:B------:R-:W-:-:S02]  /*23ca0*/  ISETP.LT.AND P3, PT, R41, UR6, !P2 ;  /* 0x0000000629007c0c */ /* 0x000fc4000d761270 */
[----:B------:R-:W-:Y:S01]  /*23cb0*/  F2FP.SATFINITE.E4M3.F32.PACK_AB_MERGE_C R29, R29, R27, RZ ;  /* 0x0000001b1d1d723e */ /* 0x000fe200048070ff */
[----:B------:R-:W-:Y:S01]  /*23cc0*/  VIADD R0, R66, 0x60 ;  /* 0x0000006042007836 */ /* 0x000fe20000000000 */
[----:B------:R-:W-:Y:S01]  /*23cd0*/  ISETP.LT.AND P2, PT, R37, UR9, !P2 ;  /* 0x0000000925007c0c */ /* 0x000fe2000d741270 */
[----:B------:R-:W1:Y:S01]  /*23ce0*/  LDCU UR9, c[0x0][0x398] ;  /* 0x00007300ff0977ac */ /* 0x000e620008000800 */
[----:B------:R-:W-:Y:S02]  /*23cf0*/  F2FP.SATFINITE.E4M3.F32.PACK_AB_MERGE_C R27, R70, R73, RZ ;  /* 0x00000049461b723e */ /* 0x000fe400048070ff */
[----:B------:R-:W-:Y:S01]  /*23d00*/  F2FP.SATFINITE.E4M3.F32.PACK_AB_MERGE_C R26, R40, R72, RZ ;  /* 0x00000048281a723e */ /* 0x000fe200048070ff */
[----:B------:R-:W1:Y:S01]  /*23d10*/  LDCU UR6, c[0x0][0x39c] ;  /* 0x00007380ff0677ac */ /* 0x000e620008000800 */
[----:B------:R-:W2:Y:S01]  /*23d20*/  LDL.LU.64 R72, [R1+0x4a0] ;  /* 0x0004a00001487983 */ /* 0x000ea20000300a00 */
[----:B------:R-:W-:-:S03]  /*23d30*/  ISETP.GE.AND P5, PT, R0, UR4, PT ;  /* 0x0000000400007c0c */ /* 0x000fc6000bfa6270 */
[----:B------:R3:W-:Y:S01]  /*23d40*/  @P6 STG.E.U8 desc[UR22][R68.64], R27 ;  /* 0x0000001b44006986 */ /* 0x0007e2000c101116 */
[----:B------:R-:W-:Y:S01]  /*23d50*/  PRMT R0, R28, 0x9910, RZ ;  /* 0x000099101c007816 */ /* 0x000fe200000000ff */
[----:B------:R-:W2:Y:S02]  /*23d60*/  LDCU UR4, c[0x0][0x39c] ;  /* 0x00007380ff0477ac */ /* 0x000ea40008000800 */
[----:B------:R1:W-:Y:S01]  /*23d70*/  @P3 STG.E.U8 desc[UR22][R38.64], R26 ;  /* 0x0000001a26003986 */ /* 0x0003e2000c101116 */
[----:B0-----:R-:W-:Y:S01]  /*23d80*/  ISETP.LT.AND P6, PT, R67, UR10, !P4 ;  /* 0x0000000a43007c0c */ /* 0x001fe2000e7c1270 */
[----:B------:R-:W0:Y:S02]  /*23d90*/  LDCU UR10, c[0x0][0x398] ;  /* 0x00007300ff0a77ac */ /* 0x000e240008000800 */
[----:B---3--:R-:W3:Y:S04]  /*23da0*/  LDL.LU.64 R68, [R1+0x498] ;  /* 0x0004980001447983 */ /* 0x008ee80000300a00 */
[----:B-1----:R-:W2:Y:S01]  /*23db0*/  LDL.LU.64 R38, [R1+0x490] ;  /* 0x0004900001267983 */ /* 0x002ea20000300a00 */
[----:B------:R-:W-:Y:S01]  /*23dc0*/  ISETP.LT.AND P3, PT, R41, UR9, !P4 ;  /* 0x0000000929007c0c */ /* 0x000fe2000e761270 */
[----:B------:R-:W1:Y:S02]  /*23dd0*/  LDCU UR9, c[0x0][0x398] ;  /* 0x00007300ff0977ac */ /* 0x000e640008000800 */
[----:B------:R-:W2:Y:S01]  /*23de0*/  LDL.LU R28, [R1+0x380] ;  /* 0x00038000011c7983 */ /* 0x000ea20000300800 */
[----:B----4-:R-:W-:-:S03]  /*23df0*/  F2FP.SATFINITE.E4M3.F32.PACK_AB_MERGE_C R34, R35, R34, RZ ;  /* 0x000000222322723e */ /* 0x010fc600048070ff */
[----:B------:R-:W4:Y:S04]  /*23e00*/  LDL.LU R35, [R1+0x384] ;  /* 0x0003840001237983 */ /* 0x000f280000300800 */
[----:B------:R0:W-:Y:S01]  /*23e10*/  @P2 STG.E.U8 desc[UR22][R32.64], R34 ;  /* 0x0000002220002986 */ /* 0x0001e2000c101116 */
[----:B------:R-:W-:Y:S01]  /*23e20*/  ISETP.LT.AND P2, PT, R71, UR12, !P4 ;  /* 0x0000000c47007c0c */ /* 0x000fe2000e741270 */
[----:B------:R-:W1:Y:S02]  /*23e30*/  LDCU UR12, c[0x0][0x398] ;  /* 0x00007300ff0c77ac */ /* 0x000e640008000800 */
[----:B------:R-:W4:Y:S01]  /*23e40*/  LDL.LU R70, [R1+0x180] ;  /* 0x0001800001467983 */ /* 0x000f220000300800 */
[----:B------:R-:W-:Y:S01]  /*23e50*/  ISETP.LT.AND P4, PT, R37, UR14, !P4 ;  /* 0x0000000e25007c0c */ /* 0x000fe2000e781270 */
[----:B------:R-:W1:Y:S02]  /*23e60*/  LDCU UR14, c[0x0][0x398] ;  /* 0x00007300ff0e77ac */ /* 0x000e640008000800 */
[----:B------:R-:W4:Y:S04]  /*23e70*/  LDL.LU R40, [R1+0x184] ;  /* 0x0001840001287983 */ /* 0x000f280000300800 */
[----:B0-----:R-:W4:Y:S04]  /*23e80*/  LDL.LU.64 R32, [R1+0x480] ;  /* 0x0004800001207983 */ /* 0x001f280000300a00 */
[----:B------:R-:W4:Y:S01]  /*23e90*/  LDL.LU R37, [R1+0x7f0] ;  /* 0x0007f00001257983 */ /* 0x000f220000300800 */
[----:B------:R-:W-:-:S02]  /*23ea0*/  SHF.R.S32.HI R0, RZ, 0x8, R0 ;  /* 0x00000008ff007819 */ /* 0x000fc40000011400 */
[----:B------:R-:W-:-:S03]  /*23eb0*/  PRMT R27, R27, 0x9910, RZ ;  /* 0x000099101b1b7816 */ /* 0x000fc600000000ff */
[----:B------:R0:W-:Y:S01]  /*23ec0*/  @P6 STG.E.U8 desc[UR22][R30.64], R0 ;  /* 0x000000001e006986 */ /* 0x0001e2000c101116 */
[----:B------:R-:W-:Y:S01]  /*23ed0*/  PRMT R34, R34, 0x9910, RZ ;  /* 0x0000991022227816 */ /* 0x000fe200000000ff */
[----:B0-----:R-:W-:Y:S01]  /*23ee0*/  IMAD.MOV.U32 R0, RZ, RZ, R27 ;  /* 0x000000ffff007224 */ /* 0x001fe200078e001b */
[----:B------:R-:W-:Y:S01]  /*23ef0*/  PRMT R26, R26, 0x9910, RZ ;  /* 0x000099101a1a7816 */ /* 0x000fe200000000ff */
[----:B------:R-:W4:Y:S03]  /*23f00*/  LDL.LU.64 R30, [R1+0x478] ;  /* 0x00047800011e7983 */ /* 0x000f260000300a00 */
[----:B------:R-:W-:-:S05]  /*23f10*/  SHF.R.S32.HI R0, RZ, 0x8, R0 ;  /* 0x00000008ff007819 */ /* 0x000fca0000011400 */
[----:B--2---:R0:W-:Y:S01]  /*23f20*/  @P2 STG.E.U8 desc[UR22][R72.64], R0 ;  /* 0x0000000048002986 */ /* 0x0041e2000c101116 */
[----:B------:R-:W-:Y:S01]  /*23f30*/  ISETP.LT.AND P2, PT, R67, UR10, !P5 ;  /* 0x0000000a43007c0c */ /* 0x000fe2000ef41270 */
[----:B------:R-:W2:Y:S01]  /*23f40*/  LDCU UR10, c[0x0][0x398] ;  /* 0x00007300ff0a77ac */ /* 0x000ea20008000800 */
[----:B------:R-:W-:Y:S01]  /*23f50*/  SHF.R.S32.HI R26, RZ, 0x8, R26 ;  /* 0x00000008ff1a7819 */ /* 0x000fe2000001141a */
[----:B0-----:R-:W-:Y:S02]  /*23f60*/  IMAD.MOV.U32 R0, RZ, RZ, R34 ;  /* 0x000000ffff007224 */ /* 0x001fe400078e0022 */
[----:B------:R-:W2:Y:S03]  /*23f70*/  LDL.LU R34, [R1+0x70c] ;  /* 0x00070c0001227983 */ /* 0x000ea60000300800 */
[----:B------:R-:W-:Y:S01]  /*23f80*/  SHF.R.S32.HI R0, RZ, 0x8, R0 ;  /* 0x00000008ff007819 */ /* 0x000fe20000011400 */
[----:B---3--:R-:W-:Y:S04]  /*23f90*/  @P3 STG.E.U8 desc[UR22][R68.64], R26 ;  /* 0x0000001a44003986 */ /* 0x008fe8000c101116 */
[----:B------:R0:W-:Y:S04]  /*23fa0*/  @P4 STG.E.U8 desc[UR22][R38.64], R0 ;  /* 0x0000000026004986 */ /* 0x0001e8000c101116 */
[----:B0-----:R-:W3:Y:S04]  /*23fb0*/  LDL.LU.64 R38, [R1+0x470] ;  /* 0x0004700001267983 */ /* 0x001ee80000300a00 */
[----:B------:R-:W3:Y:S04]  /*23fc0*/  LDL.LU.64 R72, [R1+0x468] ;  /* 0x0004680001487983 */ /* 0x000ee80000300a00 */
[----:B------:R-:W3:Y:S04]  /*23fd0*/  LDL.LU.64 R68, [R1+0x460] ;  /* 0x0004600001447983 */ /* 0x000ee80000300a00 */
[----:B----4-:R0:W-:Y:S04]  /*23fe0*/  @P2 STG.E.U8 desc[UR22][R36.64], R29 ;  /* 0x0000001d24002986 */ /* 0x0101e8000c101116 */
[----:B0-----:R-:W4:Y:S01]  /*23ff0*/  LDL.LU.64 R36, [R1+0x7e8] ;  /* 0x0007e80001247983 */ /* 0x001f220000300a00 */
[----:B-1----:R-:W-:Y:S01]  /*24000*/  ISETP.LT.AND P4, PT, R71, UR12, !P5 ;  /* 0x0000000c47007c0c */ /* 0x002fe2000ef81270 */
[----:B------:R-:W-:Y:S01]  /*24010*/  VIADD R0, R66, 0x61 ;  /* 0x0000006142007836 */ /* 0x000fe20000000000 */
[----:B------:R-:W-:Y:S01]  /*24020*/  ISETP.LT.AND P6, PT, R41, UR16, !P5 ;  /* 0x0000001029007c0c */ /* 0x000fe2000efc1270 */
[----:B------:R-:W0:Y:S03]  /*24030*/  LDCU UR12, c[0x0][0x398] ;  /* 0x00007300ff0c77ac */ /* 0x000e260008000800 */
[----:B------:R-:W-:Y:S01]  /*24040*/  ISETP.GE.AND P3, PT, R0, UR4, PT ;  /* 0x0000000400007c0c */ /* 0x000fe2000bf66270 */
[----:B------:R-:W1:Y:S01]  /*24050*/  LDCU UR4, c[0x0][0x39c] ;  /* 0x00007380ff0477ac */ /* 0x000e620008000800 */
[----:B------:R-:W-:-:S02]  /*24060*/  F2FP.SATFINITE.E4M3.F32.PACK_AB_MERGE_C R0, R35, R28, RZ ;  /* 0x0000001c2300723e */ /* 0x000fc400048070ff */
[----:B------:R-:W-:Y:S01]  /*24070*/  F2FP.SATFINITE.E4M3.F32.PACK_AB_MERGE_C R27, R40, R70, RZ ;  /* 0x00000046281b723e */ /* 0x000fe200048070ff */
[----:B------:R-:W-:Y:S01]  /*24080*/  VIADD R26, R66, 0x62 ;  /* 0x00000062421a7836 */ /* 0x000fe20000000000 */
[----:B------:R-:W-:Y:S01]  /*24090*/  PRMT R28, R0, 0x9910, RZ ;  /* 0x00009910001c7816 */ /* 0x000fe200000000ff */
[----:B------:R0:W-:Y:S01]  /*240a0*/  @P4 STG.E.U8 desc[UR22][R32.64], R0 ;  /* 0x0000000020004986 */ /* 0x0001e2000c101116 */
[----:B------:R-:W1:Y:S03]  /*240b0*/  LDCU UR16, c[0x0][0x398] ;  /* 0x00007300ff1077ac */ /* 0x000e660008000800 */
[----:B------:R-:W-:Y:S04]  /*240c0*/  @P6 STG.E.U8 desc[UR22][R30.64], R27 ;  /* 0x0000001b1e006986 */ /* 0x000fe8000c101116 */
[----:B------:R-:W3:Y:S01]  /*240d0*/  LDL.LU R40, [R1+0x588] ;  /* 0x0005880001287983 */ /* 0x000ee20000300800 */
[----:B0-----:R-:W-:-:S03]  /*240e0*/  VIADD R0, R66, 0x63 ;  /* 0x0000006342007836 */ /* 0x001fc60000000000 */
[----:B------:R-:W3:Y:S01]  /*240f0*/  LDL.LU.64 R32, [R1+0x458] ;  /* 0x0004580001207983 */ /* 0x000ee20000300a00 */
[----:B--2---:R-:W-:Y:S01]  /*24100*/  ISETP.LT.AND P4, PT, R34, UR9, !P5 ;  /* 0x0000000922007c0c */ /* 0x004fe2000ef81270 */
[----:B------:R-:W0:Y:S01]  /*24110*/  LDCU UR9, c[0x0][0x398] ;  /* 0x00007300ff0977ac */ /* 0x000e220008000800 */
[----:B----4-:R-:W-:-:S11]  /*24120*/  F2FP.SATFINITE.E4M3.F32.PACK_AB_MERGE_C R36, R37, R36, RZ ;  /* 0x000000242524723e */ /* 0x010fd600048070ff */
[----:B---3--:R2:W-:Y:S01]  /*24130*/  @P4 STG.E.U8 desc[UR22][R38.64], R36 ;  /* 0x0000002426004986 */ /* 0x0085e2000c101116 */
[----:B-1----:R-:W-:Y:S01]  /*24140*/  ISETP.GE.AND P4, PT, R0, UR4, PT ;  /* 0x0000000400007c0c */ /* 0x002fe2000bf86270 */
[----:B------:R-:W1:Y:S01]  /*24150*/  LDCU UR4, c[0x0][0x39c] ;  /* 0x00007380ff0477ac */ /* 0x000e620008000800 */
[----:B------:R-:W-:Y:S01]  /*24160*/  SHF.R.S32.HI R0, RZ, 0x8, R28 ;  /* 0x00000008ff007819 */ /* 0x000fe2000001141c */
[----:B--2---:R-:W2:Y:S04]  /*24170*/  LDL.LU.64 R38, [R1+0x450] ;  /* 0x0004500001267983 */ /* 0x004ea80000300a00 */
[----:B------:R-:W3:Y:S01]  /*24180*/  LDL.LU R28, [R1+0x58c] ;  /* 0x00058c00011c7983 */ /* 0x000ee20000300800 */
[----:B------:R-:W-:Y:S01]  /*24190*/  ISETP.GE.AND P2, PT, R26, UR6, PT ;  /* 0x000000061a007c0c */ /* 0x000fe2000bf46270 */
[----:B------:R-:W4:Y:S01]  /*241a0*/  LDCU UR6, c[0x0][0x398] ;  /* 0x00007300ff0677ac */ /* 0x000f220008000800 */
[----:B------:R-:W-:-:S02]  /*241b0*/  ISETP.LT.AND P5, PT, R67, UR10, !P3 ;  /* 0x0000000a43007c0c */ /* 0x000fc4000dfa1270 */
[----:B------:R-:W-:Y:S01]  /*241c0*/  ISETP.LT.AND P6, PT, R71, UR12, !P3 ;  /* 0x0000000c47007c0c */ /* 0x000fe2000dfc1270 */
[----:B------:R-:W0:Y:S01]  /*241d0*/  LDCU UR10, c[0x0][0x398] ;  /* 0x00007300ff0a77ac */ /* 0x000e220008000800 */
[----:B------:R-:W-:Y:S02]  /*241e0*/  PRMT R26, R29, 0x9910, RZ ;  /* 0x000099101d1a7816 */ /* 0x000fe400000000ff */
[----:B------:R-:W3:Y:S01]  /*241f0*/  LDL.LU R29, [R1+0x594] ;  /* 0x00059400011d7983 */ /* 0x000ee20000300800 */
[----:B------:R-:W1:Y:S01]  /*24200*/  LDCU UR12, c[0x0][0x398] ;  /* 0x00007300ff0c77ac */ /* 0x000e620008000800 */
[----:B------:R-:W-:Y:S02]  /*24210*/  SHF.R.S32.HI R26, RZ, 0x8, R26 ;  /* 0x00000008ff1a7819 */ /* 0x000fe4000001141a */
[----:B------:R-:W3:Y:S04]  /*24220*/  LDL.LU R35, [R1+0x388] ;  /* 0x0003880001237983 */ /* 0x000ee80000300800 */
[----:B------:R1:W-:Y:S01]  /*24230*/  @P5 STG.E.U8 desc[UR22][R72.64], R26 ;  /* 0x0000001a48005986 */ /* 0x0003e2000c101116 */
[----:B----4-:R-:W-:-:S03]  /*24240*/  ISETP.LT.AND P5, PT, R41, UR6, !P3 ;  /* 0x0000000629007c0c */ /* 0x010fc6000dfa1270 */
[----:B------:R4:W-:Y:S01]  /*24250*/  @P6 STG.E.U8 desc[UR22][R68.64], R0 ;  /* 0x0000000044006986 */ /* 0x0009e2000c101116 */
[----:B0-----:R-:W-:Y:S01]  /*24260*/  ISETP.LT.AND P6, PT, R34, UR9, !P3 ;  /* 0x0000000922007c0c */ /* 0x001fe2000dfc1270 */
[----:B------:R-:W0:Y:S02]  /*24270*/  LDCU UR6, c[0x0][0x398] ;  /* 0x00007300ff0677ac */ /* 0x000e240008000800 */
[----:B------:R-:W3:Y:S01]  /*24280*/  LDL.LU R30, [R1+0x38c] ;  /* 0x00038c00011e7983 */ /* 0x000ee20000300800 */
[----:B------:R-:W0:Y:S01]  /*24290*/  LDCU UR9, c[0x0][0x398] ;  /* 0x00007300ff0977ac */ /* 0x000e220008000800 */
[----:B-1----:R-:W-:Y:S02]  /*242a0*/  PRMT R26, R36, 0x9910, RZ ;  /* 0x00009910241a7816 */ /* 0x002fe400000000ff */
[----:B------:R-:W3:Y:S01]  /*242b0*/  LDL.LU R31, [R1+0x188] ;  /* 0x00018800011f7983 */ /* 0x000ee20000300800 */
[----:B----4-:R-:W-:-:S03]  /*242c0*/  PRMT R0, R27, 0x9910, RZ ;  /* 0x000099101b007816 */ /* 0x010fc600000000ff */
[----:B------:R-:W4:Y:S01]  /*242d0*/  LDL.LU R70, [R1+0x18c] ;  /* 0x00018c0001467983 */ /* 0x000f220000300800 */
[----:B------:R-:W-:Y:S02]  /*242e0*/  SHF.R.S32.HI R26, RZ, 0x8, R26 ;  /* 0x00000008ff1a7819 */ /* 0x000fe4000001141a */
[----:B------:R-:W-:Y:S01]  /*242f0*/  SHF.R.S32.HI R0, RZ, 0x8, R0 ;  /* 0x00000008ff007819 */ /* 0x000fe20000011400 */
[----:B------:R-:W4:Y:S04]  /*24300*/  LDL.LU.64 R72, [R1+0x440] ;  /* 0x0004400001487983 */ /* 0x000f280000300a00 */
[----:B------:R-:W4:Y:S04]  /*24310*/  LDL.LU.64 R68, [R1+0x438] ;  /* 0x0004380001447983 */ /* 0x000f280000300a00 */
[----:B------:R-:W4:Y:S04]  /*24320*/  LDL.LU R27, [R1+0x590] ;  /* 0x00059000011b7983 */ /* 0x000f280000300800 */
[----:B------:R-:W4:Y:S04]  /*24330*/  LDL.LU.64 R36, [R1+0x430] ;  /* 0x0004300001247983 */ /* 0x000f280000300a00 */
[----:B------:R1:W-:Y:S04]  /*24340*/  @P5 STG.E.U8 desc[UR22][R32.64], R0 ;  /* 0x0000000020005986 */ /* 0x0003e8000c101116 */
[----:B--2---:R2:W-:Y:S01]  /*24350*/  @P6 STG.E.U8 desc[UR22][R38.64], R26 ;  /* 0x0000001a26006986 */ /* 0x0045e2000c101116 */
[----:B---3--:R-:W-:-:S03]  /*24360*/  F2FP.SATFINITE.E4M3.F32.PACK_AB_MERGE_C R28, R28, R40, RZ ;  /* 0x000000281c1c723e */ /* 0x008fc600048070ff */
[----:B------:R-:W3:Y:S04]  /*24370*/  LDL.LU R40, [R1+0x7e0] ;  /* 0x0007e00001287983 */ /* 0x000ee80000300800 */
[----:B-1----:R-:W3:Y:S04]  /*24380*/  LDL.LU.64 R32, [R1+0x428] ;  /* 0x0004280001207983 */ /* 0x002ee80000300a00 */
[----:B--2---:R-:W2:Y:S01]  /*24390*/  LDL.LU.64 R38, [R1+0x7d8] ;  /* 0x0007d80001267983 */ /* 0x004ea20000300a00 */
[----:B------:R-:W-:Y:S01]  /*243a0*/  ISETP.LT.AND P3, PT, R67, UR10, !P2 ;  /* 0x0000000a43007c0c */ /* 0x000fe2000d761270 */
[----:B------:R-:W1:-:S12]  /*243b0*/  LDCU UR10, c[0x0][0x398] ;  /* 0x00007300ff0a77ac */ /* 0x000e580008000800 */
[----:B--2---:R2:W-:Y:S04]  /*243c0*/  @P3 STG.E.U8 desc[UR22][R38.64], R28 ;  /* 0x0000001c26003986 */ /* 0x0045e8000c101116 */
[----:B--2---:R-:W2:Y:S01]  /*243d0*/  LDL.LU.64 R38, [R1+0x7d0] ;  /* 0x0007d00001267983 */ /* 0x004ea20000300a00 */
[----:B0-----:R-:W-:Y:S02]  /*243e0*/  ISETP.LT.AND P3, PT, R41, UR6, !P2 ;  /* 0x0000000629007c0c */ /* 0x001fe4000d761270 */
[----:B----4-:R-:W-:Y:S01]  /*243f0*/  F2FP.SATFINITE.E4M3.F32.PACK_AB_MERGE_C R29, R29, R27, RZ ;  /* 0x0000001b1d1d723e */ /* 0x010fe200048070ff */
[----:B------:R-:W4:Y:S01]  /*24400*/  LDL.LU R41, [R1+0x7c8] ;  /* 0x0007c80001297983 */ /* 0x000f220000300800 */
[----:B------:R-:W-:Y:S01]  /*24410*/  F2FP.SATFINITE.E4M3.F32.PACK_AB_MERGE_C R27, R30, R35, RZ ;  /* 0x000000231e1b723e */ /* 0x000fe200048070ff */
[----:B------:R-:W-:Y:S01]  /*24420*/  VIADD R0, R66, 0x64 ;  /* 0x0000006442007836 */ /* 0x000fe20000000000 */
[----:B------:R-:W-:Y:S01]  /*24430*/  F2FP.SATFINITE.E4M3.F32.PACK_AB_MERGE_C R26, R70, R31, RZ ;  /* 0x0000001f461a723e */ /* 0x000fe200048070ff */
[----:B------:R-:W0:Y:S01]  /*24440*/  LDCU UR6, c[0x0][0x39c] ;  /* 0x00007380ff0677ac */ /* 0x000e220008000800 */
[----:B------:R-:W-:Y:S01]  /*24450*/  ISETP.LT.AND P6, PT, R71, UR12, !P2 ;  /* 0x0000000c47007c0c */ /* 0x000fe2000d7c1270 */
[----:B------:R-:W3:Y:S01]  /*24460*/  LDL.LU.64 R30, [R1+0x420] ;  /* 0x00042000011e7983 */ /* 0x000ee20000300a00 */
[----:B------:R-:W0:Y:S11]  /*24470*/  LDCU UR12, c[0x0][0x398] ;  /* 0x00007300ff0c77ac */ /* 0x000e360008000800 */
[----:B------:R0:W-:Y:S04]  /*24480*/  @P6 STG.E.U8 desc[UR22][R72.64], R27 ;  /* 0x0000001b48006986 */ /* 0x0001e8000c101116 */
[----:B------:R0:W-:Y:S01]  /*24490*/  @P3 STG.E.U8 desc[UR22][R68.64], R26 ;  /* 0x0000001a44003986 */ /* 0x0001e2000c101116 */
[----:B--2---:R-:W-:-:S03]  /*244a0*/  F2FP.SATFINITE.E4M3.F32.PACK_AB_MERGE_C R38, R39, R38, RZ ;  /* 0x000000262726723e */ /* 0x004fc600048070ff */
[----:B------:R-:W2:Y:S04]  /*244b0*/  LDL.LU R39, [R1+0x708] ;  /* 0x0007080001277983 */ /* 0x000ea80000300800 */
[----:B0-----:R-:W4:Y:S04]  /*244c0*/  LDL.LU.64 R72, [R1+0x418] ;  /* 0x0004180001487983 */ /* 0x001f280000300a00 */
[----:B------:R-:W4:Y:S01]  /*244d0*/  LDL.LU.64 R68, [R1+0x410] ;  /* 0x0004100001447983 */ /* 0x000f220000300a00 */
[----:B------:R-:W-:Y:S01]  /*244e0*/  ISETP.LT.AND P2, PT, R34, UR9, !P2 ;  /* 0x0000000922007c0c */ /* 0x000fe2000d741270 */
[----:B------:R-:W2:Y:S01]  /*244f0*/  LDCU UR9, c[0x0][0x398] ;  /* 0x00007300ff0977ac */ /* 0x000ea20008000800 */
[----:B-1----:R-:W-:-:S02]  /*24500*/  ISETP.LT.AND P6, PT, R67, UR10, !P4 ;  /* 0x0000000a43007c0c */ /* 0x002fc4000e7c1270 */
[----:B------:R-:W-:Y:S01]  /*24510*/  ISETP.GE.AND P5, PT, R0, UR4, PT ;  /* 0x0000000400007c0c */ /* 0x000fe2000bfa6270 */
[----:B------:R-:W0:Y:S01]  /*24520*/  LDCU UR10, c[0x0][0x398] ;  /* 0x00007300ff0a77ac */ /* 0x000e220008000800 */
[----:B------:R-:W-:Y:S02]  /*24530*/  PRMT R0, R28, 0x9910, RZ ;  /* 0x000099101c007816 */ /* 0x000fe400000000ff */
[----:B------:R-:W-:Y:S01]  /*24540*/  PRMT R27, R27, 0x9910, RZ ;  /* 0x000099101b1b7816 */ /* 0x000fe200000000ff */
[----:B------:R-:W4:Y:S01]  /*24550*/  LDL.LU R28, [R1+0x394] ;  /* 0x00039400011c7983 */ /* 0x000f220000300800 */
[----:B------:R-:W-:Y:S01]  /*24560*/  SHF.R.S32.HI R0, RZ, 0x8, R0 ;  /* 0x00000008ff007819 */ /* 0x000fe20000011400 */
[----:B------:R-:W1:Y:S02]  /*24570*/  LDCU UR4, c[0x0][0x39c] ;  /* 0x00007380ff0477ac */ /* 0x000e640008000800 */
[----:B------:R-:W-:Y:S01]  /*24580*/  @P2 STG.E.U8 desc[UR22][R36.64], R38 ;  /* 0x0000002624002986 */ /* 0x000fe2000c101116 */
[----:B------:R-:W-:Y:S01]  /*24590*/  ISETP.LT.AND P2, PT, R71, UR12, !P4 ;  /* 0x0000000c47007c0c */ /* 0x000fe2000e741270 */
[----:B------:R-:W0:Y:S02]  /*245a0*/  LDCU UR12, c[0x0][0x398] ;  /* 0x00007300ff0c77ac */ /* 0x000e240008000800 */
[----:B---3--:R3:W-:Y:S01]  /*245b0*/  @P6 STG.E.U8 desc[UR22][R32.64], R0 ;  /* 0x0000000020006986 */ /* 0x0087e2000c101116 */
[----:B------:R-:W-:-:S03]  /*245c0*/  PRMT R26, R26, 0x9910, RZ ;  /* 0x000099101a1a7816 */ /* 0x000fc600000000ff */
[----:B------:R-:W4:Y:S01]  /*245d0*/  LDL.LU R35, [R1+0x190] ;  /* 0x0001900001237983 */ /* 0x000f220000300800 */
[----:B---3--:R-:W-:Y:S01]  /*245e0*/  IMAD.MOV.U32 R0, RZ, RZ, R27 ;  /* 0x000000ffff007224 */ /* 0x008fe200078e001b */
[----:B------:R-:W-:Y:S02]  /*245f0*/  PRMT R38, R38, 0x9910, RZ ;  /* 0x0000991026267816 */ /* 0x000fe400000000ff */
[----:B------:R-:W3:Y:S02]  /*24600*/  LDL.LU R70, [R1+0x194] ;  /* 0x0001940001467983 */ /* 0x000ee40000300800 */
[----:B------:R-:W-:Y:S02]  /*24610*/  SHF.R.S32.HI R0, RZ, 0x8, R0 ;  /* 0x00000008ff007819 */ /* 0x000fe40000011400 */
[----:B------:R-:W3:Y:S04]  /*24620*/  LDL.LU.64 R36, [R1+0x400] ;  /* 0x0004000001247983 */ /* 0x000ee80000300a00 */
[----:B------:R1:W-:Y:S01]  /*24630*/  @P2 STG.E.U8 desc[UR22][R30.64], R0 ;  /* 0x000000001e002986 */ /* 0x0003e2000c101116 */
[----:B0-----:R-:W-:Y:S01]  /*24640*/  ISETP.LT.AND P2, PT, R67, UR10, !P5 ;  /* 0x0000000a43007c0c */ /* 0x001fe2000ef41270 */
[----:B------:R-:W0:Y:S01]  /*24650*/  LDCU UR10, c[0x0][0x398] ;  /* 0x00007300ff0a77ac */ /* 0x000e220008000800 */
[----:B------:R-:W-:Y:S01]  /*24660*/  SHF.R.S32.HI R26, RZ, 0x8, R26 ;  /* 0x00000008ff1a7819 */ /* 0x000fe2000001141a */
[----:B------:R-:W3:Y:S04]  /*24670*/  LDL.LU.64 R32, [R1+0x358] ;  /* 0x0003580001207983 */ /* 0x000ee80000300a00 */
[----:B------:R-:W3:Y:S01]  /*24680*/  LDL.LU R27, [R1+0x390] ;  /* 0x00039000011b7983 */ /* 0x000ee20000300800 */
[----:B-1----:R-:W-:-:S03]  /*24690*/  IMAD.MOV.U32 R0, RZ, RZ, R38 ;  /* 0x000000ffff007224 */ /* 0x002fc600078e0026 */
[----:B------:R-:W3:Y:S02]  /*246a0*/  LDL.LU.64 R30, [R1+0x350] ;  /* 0x00035000011e7983 */ /* 0x000ee40000300a00 */
[----:B------:R-:W-:Y:S02]  /*246b0*/  SHF.R.S32.HI R0, RZ, 0x8, R0 ;  /* 0x00000008ff007819 */ /* 0x000fe40000011400 */
[C---:B--2---:R-:W-:Y:S01]  /*246c0*/  ISETP.LT.AND P3, PT, R39.reuse, UR9, !P4 ;  /* 0x0000000927007c0c */ /* 0x044fe2000e761270 */
[----:B------:R-:W1:Y:S01]  /*246d0*/  LDCU UR9, c[0x0][0x398] ;  /* 0x00007300ff0977ac */ /* 0x000e620008000800 */
[----:B------:R-:W-:Y:S02]  /*246e0*/  ISETP.LT.AND P4, PT, R34, UR14, !P4 ;  /* 0x0000000e22007c0c */ /* 0x000fe4000e781270 */
[----:B------:R-:W-:Y:S01]  /*246f0*/  ISETP.LT.AND P6, PT, R39, UR16, !P5 ;  /* 0x0000001027007c0c */ /* 0x000fe2000efc1270 */
[----:B------:R-:W2:Y:S01]  /*24700*/  LDCU UR14, c[0x0][0x398] ;  /* 0x00007300ff0e77ac */ /* 0x000ea20008000800 */
[----:B------:R-:W0:Y:S07]  /*24710*/  LDCU UR16, c[0x0][0x398] ;  /* 0x00007300ff1077ac */ /* 0x000e2e0008000800 */
[----:B----4-:R4:W-:Y:S04]  /*24720*/  @P3 STG.E.U8 desc[UR22][R72.64], R26 ;  /* 0x0000001a48003986 */ /* 0x0109e8000c101116 */
[----:B------:R0:W-:Y:S04]  /*24730*/  @P4 STG.E.U8 desc[UR22][R68.64], R0 ;  /* 0x0000000044004986 */ /* 0x0001e8000c101116 */
[----:B------:R1:W-:Y:S04]  /*24740*/  @P2 STG.E.U8 desc[UR22][R40.64], R29 ;  /* 0x0000001d28002986 */ /* 0x0003e8000c101116 */
[----:B----4-:R-:W4:Y:S04]  /*24750*/  LDL.LU.64 R72, [R1+0x348] ;  /* 0x0003480001487983 */ /* 0x010f280000300a00 */
[----:B0-----:R-:W2:Y:S04]  /*24760*/  LDL.LU.64 R68, [R1+0x340] ;  /* 0x0003400001447983 */ /* 0x001ea80000300a00 */
[----:B-1----:R-:W2:Y:S01]  /*24770*/  LDL.LU.64 R40, [R1+0x7c0] ;  /* 0x0007c00001287983 */ /* 0x002ea20000300a00 */
[----:B------:R-:W-:Y:S01]  /*24780*/  ISETP.LT.AND P4, PT, R71, UR12, !P5 ;  /* 0x0000000c47007c0c */ /* 0x000fe2000ef81270 */
[----:B------:R-:W0:Y:S01]  /*24790*/  LDCU UR12, c[0x0][0x398] ;  /* 0x00007300ff0c77ac */ /* 0x000e220008000800 */
[----:B------:R-:W-:-:S02]  /*247a0*/  VIADD R0, R66, 0x65 ;  /* 0x0000006542007836 */ /* 0x000fc40000000000 */
[----:B------:R-:W-:-:S03]  /*247b0*/  VIADD R26, R66, 0x66 ;  /* 0x00000066421a7836 */ /* 0x000fc60000000000 */
[----:B------:R-:W-:Y:S01]  /*247c0*/  ISETP.GE.AND P3, PT, R0, UR4, PT ;  /* 0x0000000400007c0c */ /* 0x000fe2000bf66270 */
[----:B------:R-:W1:Y:S01]  /*247d0*/  LDCU UR4, c[0x0][0x39c] ;  /* 0x00007380ff0477ac */ /* 0x000e620008000800 */
[----:B------:R-:W-:Y:S02]  /*247e0*/  ISETP.GE.AND P2, PT, R26, UR6, PT ;  /* 0x000000061a007c0c */ /* 0x000fe4000bf46270 */
[----:B------:R-:W-:Y:S01]  /*247f0*/  PRMT R26, R29, 0x9910, RZ ;  /* 0x000099101d1a7816 */ /* 0x000fe200000000ff */
[----:B------:R-:W0:Y:S01]  /*24800*/  LDCU UR6, c[0x0][0x398] ;  /* 0x00007300ff0677ac */ /* 0x000e220008000800 */
[----:B------:R-:W4:Y:S01]  /*24810*/  LDL.LU R29, [R1+0x598] ;  /* 0x00059800011d7983 */ /* 0x000f220000300800 */
[----:B---3--:R-:W-:Y:S02]  /*24820*/  F2FP.SATFINITE.E4M3.F32.PACK_AB_MERGE_C R0, R28, R27, RZ ;  /* 0x0000001b1c00723e */ /* 0x008fe400048070ff */
[----:B------:R-:W-:-:S03]  /*24830*/  F2FP.SATFINITE.E4M3.F32.PACK_AB_MERGE_C R27, R70, R35, RZ ;  /* 0x00000023461b723e */ /* 0x000fc600048070ff */
[----:B------:R3:W-:Y:S04]  /*24840*/  @P4 STG.E.U8 desc[UR22][R36.64], R0 ;  /* 0x0000000024004986 */ /* 0x0007e8000c101116 */
[----:B------:R-:W-:Y:S01]  /*24850*/  @P6 STG.E.U8 desc[UR22][R32.64], R27 ;  /* 0x0000001b20006986 */ /* 0x000fe2000c101116 */
[----:B0-----:R-:W-:Y:S01]  /*24860*/  ISETP.LT.AND P6, PT, R71, UR12, !P3 ;  /* 0x0000000c47007c0c */ /* 0x001fe2000dfc1270 */
[----:B------:R-:W0:Y:S01]  /*24870*/  LDCU UR12, c[0x0][0x398] ;  /* 0x00007300ff0c77ac */ /* 0x000e220008000800 */
[----:B--2---:R-:W-:Y:S02]  /*24880*/  F2FP.SATFINITE.E4M3.F32.PACK_AB_MERGE_C R40, R41, R40, RZ ;  /* 0x000000282928723e */ /* 0x004fe400048070ff */
[----:B------:R-:W2:Y:S04]  /*24890*/  LDL.LU R41, [R1+0x59c] ;  /* 0x00059c0001297983 */ /* 0x000ea80000300800 */
[----:B------:R-:W2:Y:S01]  /*248a0*/  LDL.LU.64 R70, [R1+0x338] ;  /* 0x0003380001467983 */ /* 0x000ea20000300a00 */
[----:B------:R-:W-:Y:S01]  /*248b0*/  ISETP.LT.AND P4, PT, R34, UR9, !P5 ;  /* 0x0000000922007c0c */ /* 0x000fe2000ef81270 */
[----:B------:R-:W0:Y:S01]  /*248c0*/  LDCU UR9, c[0x0][0x398] ;  /* 0x00007300ff0977ac */ /* 0x000e220008000800 */
[----:B------:R-:W-:Y:S01]  /*248d0*/  ISETP.LT.AND P5, PT, R67, UR10, !P3 ;  /* 0x0000000a43007c0c */ /* 0x000fe2000dfa1270 */
[----:B------:R-:W2:Y:S01]  /*248e0*/  LDL.LU R38, [R1+0x5a0] ;  /* 0x0005a00001267983 */ /* 0x000ea20000300800 */
[----:B------:R-:W-:Y:S01]  /*248f0*/  PRMT R28, R0, 0x9910, RZ ;  /* 0x00009910001c7816 */ /* 0x000fe200000000ff */
[----:B---3--:R-:W-:Y:S01]  /*24900*/  VIADD R0, R66, 0x67 ;  /* 0x0000006742007836 */ /* 0x008fe20000000000 */
[----:B------:R-:W-:Y:S01]  /*24910*/  SHF.R.S32.HI R26, RZ, 0x8, R26 ;  /* 0x00000008ff1a7819 */ /* 0x000fe2000001141a */
[----:B------:R-:W3:Y:S01]  /*24920*/  LDL.LU R36, [R1+0x5a4] ;  /* 0x0005a40001247983 */ /* 0x000ee20000300800 */
[----:B------:R-:W2:Y:S03]  /*24930*/  LDCU UR10, c[0x0][0x398] ;  /* 0x00007300ff0a77ac */ /* 0x000ea60008000800 */
[----:B------:R-:W3:Y:S04]  /*24940*/  LDL.LU R37, [R1+0x398] ;  /* 0x0003980001257983 */ /* 0x000ee80000300800 */
[----:B------:R-:W-:Y:S01]  /*24950*/  @P4 STG.E.U8 desc[UR22][R30.64], R40 ;  /* 0x000000281e004986 */ /* 0x000fe2000c101116 */
[----:B-1----:R-:W-:Y:S01]  /*24960*/  ISETP.GE.AND P4, PT, R0, UR4, PT ;  /* 0x0000000400007c0c */ /* 0x002fe2000bf86270 */
[----:B------:R-:W1:Y:S01]  /*24970*/  LDCU UR4, c[0x0][0x39c] ;  /* 0x00007380ff0477ac */ /* 0x000e620008000800 */
[----:B------:R-:W-:Y:S01]  /*24980*/  SHF.R.S32.HI R0, RZ, 0x8, R28 ;  /* 0x00000008ff007819 */ /* 0x000fe2000001141c */
[----:B----4-:R4:W-:Y:S01]  /*24990*/  @P5 STG.E.U8 desc[UR22][R72.64], R26 ;  /* 0x0000001a48005986 */ /* 0x0109e2000c101116 */
[----:B------:R-:W-:Y:S01]  /*249a0*/  ISETP.LT.AND P5, PT, R39, UR6, !P3 ;  /* 0x0000000627007c0c */ /* 0x000fe2000dfa1270 */
[----:B------:R-:W1:Y:S02]  /*249b0*/  LDCU UR6, c[0x0][0x398] ;  /* 0x00007300ff0677ac */ /* 0x000e640008000800 */
[----:B------:R1:W-:Y:S01]  /*249c0*/  @P6 STG.E.U8 desc[UR22][R68.64], R0 ;  /* 0x0000000044006986 */ /* 0x0003e2000c101116 */
[----:B0-----:R-:W-:Y:S01]  /*249d0*/  ISETP.LT.AND P6, PT, R34, UR9, !P3 ;  /* 0x0000000922007c0c */ /* 0x001fe2000dfc1270 */
[----:B------:R-:W0:Y:S02]  /*249e0*/  LDCU UR9, c[0x0][0x398] ;  /* 0x00007300ff0977ac */ /* 0x000e240008000800 */
[----:B------:R-:W3:Y:S01]  /*249f0*/  LDL.LU R35, [R1+0x39c] ;  /* 0x00039c0001237983 */ /* 0x000ee20000300800 */
[----:B----4-:R-:W-:-:S03]  /*24a00*/  PRMT R26, R40, 0x9910, RZ ;  /* 0x00009910281a7816 */ /* 0x010fc600000000ff */
[----:B------:R-:W4:Y:S01]  /*24a10*/  LDL.LU R73, [R1+0x198] ;  /* 0x0001980001497983 */ /* 0x000f220000300800 */
[----:B-1----:R-:W-:-:S03]  /*24a20*/  PRMT R0, R27, 0x9910, RZ ;  /* 0x000099101b007816 */ /* 0x002fc600000000ff */
[----:B------:R-:W4:Y:S01]  /*24a30*/  LDL.LU R72, [R1+0x19c] ;  /* 0x00019c0001487983 */ /* 0x000f220000300800 */
[----:B------:R-:W-:Y:S02]  /*24a40*/  SHF.R.S32.HI R26, RZ, 0x8, R26 ;  /* 0x00000008ff1a7819 */ /* 0x000fe4000001141a */
[----:B------:R-:W-:Y:S01]  /*24a50*/  SHF.R.S32.HI R0, RZ, 0x8, R0 ;  /* 0x00000008ff007819 */ /* 0x000fe20000011400 */
[----:B------:R-:W3:Y:S04]  /*24a60*/  LDL.LU.64 R32, [R1+0x320] ;  /* 0x0003200001207983 */ /* 0x000ee80000300a00 */
[----:B------:R-:W3:Y:S04]  /*24a70*/  LDL.LU.64 R68, [R1+0x318] ;  /* 0x0003180001447983 */ /* 0x000ee80000300a00 */
[----:B------:R-:W3:Y:S04]  /*24a80*/  LDL.LU.64 R30, [R1+0x310] ;  /* 0x00031000011e7983 */ /* 0x000ee80000300a00 */
[----:B------:R-:W3:Y:S04]  /*24a90*/  LDL.LU R40, [R1+0x710] ;  /* 0x0007100001287983 */ /* 0x000ee80000300800 */
[----:B--2---:R1:W-:Y:S04]  /*24aa0*/  @P5 STG.E.U8 desc[UR22][R70.64], R0 ;  /* 0x0000000046005986 */ /* 0x0043e8000c101116 */
[----:B------:R2:W-:Y:S04]  /*24ab0*/  @P6 STG.E.U8 desc[UR22][R42.64], R26 ;  /* 0x0000001a2a006986 */ /* 0x0005e8000c101116 */
[----:B-1----:R-:W4:Y:S04]  /*24ac0*/  LDL.LU.64 R70, [R1+0x308] ;  /* 0x0003080001467983 */ /* 0x002f280000300a00 */
[----:B--2---:R-:W2:Y:S04]  /*24ad0*/  LDL.LU.64 R42, [R1+0x7b8] ;  /* 0x0007b800012a7983 */ /* 0x004ea80000300a00 */
[----:B------:R-:W2:Y:S01]  /*24ae0*/  LDL.LU.64 R26, [R1+0x328] ;  /* 0x00032800011a7983 */ /* 0x000ea20000300a00 */
[----:B------:R-:W-:Y:S01]  /*24af0*/  ISETP.LT.AND P3, PT, R67, UR10, !P2 ;  /* 0x0000000a43007c0c */ /* 0x000fe2000d761270 */
[----:B------:R-:W1:Y:S01]  /*24b00*/  LDCU UR10, c[0x0][0x398] ;  /* 0x00007300ff0a77ac */ /* 0x000e620008000800 */
[----:B------:R-:W-:-:S02]  /*24b10*/  F2FP.SATFINITE.E4M3.F32.PACK_AB_MERGE_C R28, R41, R29, RZ ;  /* 0x0000001d291c723e */ /* 0x000fc400048070ff */
[----:B---3--:R-:W-:Y:S01]  /*24b20*/  ISETP.LT.AND P6, PT, R40, UR12, !P2 ;  /* 0x0000000c28007c0c */ /* 0x008fe2000d7c1270 */
[----:B------:R-:W3:Y:S08]  /*24b30*/  LDCU UR12, c[0x0][0x398] ;  /* 0x00007300ff0c77ac */ /* 0x000ef00008000800 */
[----:B--2---:R4:W-:Y:S01]  /*24b40*/  @P3 STG.E.U8 desc[UR22][R26.64], R28 ;  /* 0x0000001c1a003986 */ /* 0x0049e2000c101116 */
[----:B------:R-:W-:Y:S01]  /*24b50*/  ISETP.LT.AND P3, PT, R39, UR6, !P2 ;  /* 0x0000000627007c0c */ /* 0x000fe2000d761270 */
[----:B------:R-:W-:Y:S01]  /*24b60*/  VIADD R0, R66, 0x68 ;  /* 0x0000006842007836 */ /* 0x000fe20000000000 */
[----:B----4-:R-:W-:Y:S01]  /*24b70*/  F2FP.SATFINITE.E4M3.F32.PACK_AB_MERGE_C R26, R72, R73, RZ ;  /* 0x00000049481a723e */ /* 0x010fe200048070ff */
[----:B------:R-:W2:Y:S01]  /*24b80*/  LDCU UR6, c[0x0][0x39c] ;  /* 0x00007380ff0677ac */ /* 0x000ea20008000800 */
[----:B------:R-:W4:Y:S01]  /*24b90*/  LDL.LU.64 R72, [R1+0x300] ;  /* 0x0003000001487983 */ /* 0x000f220000300a00 */
[----:B------:R-:W-:-:S05]  /*24ba0*/  F2FP.SATFINITE.E4M3.F32.PACK_AB_MERGE_C R27, R35, R37, RZ ;  /* 0x00000025231b723e */ /* 0x000fca00048070ff */
[----:B------:R-:W-:Y:S04]  /*24bb0*/  @P6 STG.E.U8 desc[UR22][R32.64], R27 ;  /* 0x0000001b20006986 */ /* 0x000fe8000c101116 */
[----:B------:R0:W-:Y:S04]  /*24bc0*/  @P3 STG.E.U8 desc[UR22][R68.64], R26 ;  /* 0x0000001a44003986 */ /* 0x0001e8000c101116 */
[----:B0-----:R-:W2:Y:S01]  /*24bd0*/  LDL.LU.64 R68, [R1+0x2f8] ;  /* 0x0002f80001447983 */ /* 0x001ea20000300a00 */
[----:B------:R-:W-:Y:S01]  /*24be0*/  ISETP.LT.AND P2, PT, R34, UR9, !P2 ;  /* 0x0000000922007c0c */ /* 0x000fe2000d741270 */
[----:B------:R-:W0:Y:S01]  /*24bf0*/  LDCU UR9, c[0x0][0x398] ;  /* 0x00007300ff0977ac */ /* 0x000e220008000800 */
[----:B-1----:R-:W-:-:S02]  /*24c00*/  ISETP.LT.AND P6, PT, R67, UR10, !P4 ;  /* 0x0000000a43007c0c */ /* 0x002fc4000e7c1270 */
[----:B------:R-:W-:Y:S01]  /*24c10*/  ISETP.GE.AND P5, PT, R0, UR4, PT ;  /* 0x0000000400007c0c */ /* 0x000fe2000bfa6270 */
[----:B------:R-:W1:Y:S01]  /*24c20*/  LDCU UR4, c[0x0][0x39c] ;  /* 0x00007380ff0477ac */ /* 0x000e620008000800 */
[----:B------:R-:W-:Y:S02]  /*24c30*/  PRMT R0, R28, 0x9910, RZ ;  /* 0x000099101c007816 */ /* 0x000fe400000000ff */
[----:B------:R-:W-:Y:S01]  /*24c40*/  F2FP.SATFINITE.E4M3.F32.PACK_AB_MERGE_C R42, R43, R42, RZ ;  /* 0x0000002a2b2a723e */ /* 0x000fe200048070ff */
[----:B------:R-:W1:Y:S01]  /*24c50*/  LDCU UR10, c[0x0][0x398] ;  /* 0x00007300ff0a77ac */ /* 0x000e620008000800 */
[----:B------:R-:W-:Y:S02]  /*24c60*/  SHF.R.S32.HI R0, RZ, 0x8, R0 ;  /* 0x00000008ff007819 */ /* 0x000fe40000011400 */
[----:B------:R-:W-:Y:S01]  /*24c70*/  PRMT R27, R27, 0x9910, RZ ;  /* 0x000099101b1b7816 */ /* 0x000fe200000000ff */
[----:B------:R-:W-:Y:S01]  /*24c80*/  @P2 STG.E.U8 desc[UR22][R30.64], R42 ;  /* 0x0000002a1e002986 */ /* 0x000fe2000c101116 */
[----:B---3--:R-:W-:Y:S01]  /*24c90*/  ISETP.LT.AND P3, PT, R40, UR12, !P4 ;  /* 0x0000000c28007c0c */ /* 0x008fe2000e761270 */
[----:B------:R-:W3:Y:S02]  /*24ca0*/  LDCU UR12, c[0x0][0x398] ;  /* 0x00007300ff0c77ac */ /* 0x000ee40008000800 */
[----:B------:R1:W-:Y:S01]  /*24cb0*/  @P6 STG.E.U8 desc[UR22][R70.64], R0 ;  /* 0x0000000046006986 */ /* 0x0003e2000c101116 */
[----:B------:R-:W-:Y:S01]  /*24cc0*/  ISETP.LT.AND P6, PT, R34, UR14, !P4 ;  /* 0x0000000e22007c0c */ /* 0x000fe2000e7c1270 */
[----:B------:R-:W2:Y:S01]  /*24cd0*/  LDCU UR14, c[0x0][0x398] ;  /* 0x00007300ff0e77ac */ /* 0x000ea20008000800 */
[----:B0-----:R-:W-:-:S02]  /*24ce0*/  ISETP.LT.AND P2, PT, R39, UR9, !P4 ;  /* 0x0000000927007c0c */ /* 0x001fc4000e741270 */
[----:B------:R-:W-:Y:S01]  /*24cf0*/  PRMT R26, R26, 0x9910, RZ ;  /* 0x000099101a1a7816 */ /* 0x000fe200000000ff */
[----:B------:R-:W0:Y:S01]  /*24d00*/  LDCU UR9, c[0x0][0x398] ;  /* 0x00007300ff0977ac */ /* 0x000e220008000800 */
[----:B-1----:R-:W-:Y:S01]  /*24d10*/  IMAD.MOV.U32 R0, RZ, RZ, R27 ;  /* 0x000000ffff007224 */ /* 0x002fe200078e001b */
[----:B------:R-:W-:Y:S01]  /*24d20*/  PRMT R42, R42, 0x9910, RZ ;  /* 0x000099102a2a7816 */ /* 0x000fe200000000ff */
[----:B------:R-:W3:Y:S03]  /*24d30*/  LDL.LU R70, [R1+0x3a0] ;  /* 0x0003a00001467983 */ /* 0x000ee60000300800 */
[----:B------:R-:W-:Y:S01]  /*24d40*/  SHF.R.S32.HI R0, RZ, 0x8, R0 ;  /* 0x00000008ff007819 */ /* 0x000fe20000011400 */
[----:B------:R-:W3:Y:S01]  /*24d50*/  LDL.LU R71, [R1+0x3a4] ;  /* 0x0003a40001477983 */ /* 0x000ee20000300800 */
[----:B------:R-:W-:-:S03]  /*24d60*/  SHF.R.S32.HI R26, RZ, 0x8, R26 ;  /* 0x00000008ff1a7819 */ /* 0x000fc6000001141a */
[----:B------:R-:W3:Y:S04]  /*24d70*/  LDL.LU R37, [R1+0x1a0] ;  /* 0x0001a00001257983 */ /* 0x000ee80000300800 */
[----:B------:R-:W3:Y:S04]  /*24d80*/  LDL.LU R35, [R1+0x1a4] ;  /* 0x0001a40001237983 */ /* 0x000ee80000300800 */
[----:B------:R-:W3:Y:S04]  /*24d90*/  LDL.LU.64 R32, [R1+0x2e0] ;  /* 0x0002e00001207983 */ /* 0x000ee80000300a00 */
[----:B------:R-:W3:Y:S04]  /*24da0*/  LDL.LU.64 R30, [R1+0x2d8] ;  /* 0x0002d800011e7983 */ /* 0x000ee80000300a00 */
[----:B----4-:R1:W-:Y:S02]  /*24db0*/  @P3 STG.E.U8 desc[UR22][R72.64], R0 ;  /* 0x0000000048003986 */ /* 0x0103e4000c101116 */
[----:B-1----:R-:W-:-:S02]  /*24dc0*/  IMAD.MOV.U32 R0, RZ, RZ, R42 ;  /* 0x000000ffff007224 */ /* 0x002fc400078e002a */
[----:B------:R-:W4:Y:S03]  /*24dd0*/  LDL.LU.64 R42, [R1+0x2e8] ;  /* 0x0002e800012a7983 */ /* 0x000f260000300a00 */
[----:B------:R-:W-:Y:S01]  /*24de0*/  SHF.R.S32.HI R0, RZ, 0x8, R0 ;  /* 0x00000008ff007819 */ /* 0x000fe20000011400 */
[----:B--2---:R-:W-:Y:S04]  /*24df0*/  @P2 STG.E.U8 desc[UR22][R68.64], R26 ;  /* 0x0000001a44002986 */ /* 0x004fe8000c101116 */
[----:B------:R1:W-:Y:S04]  /*24e00*/  @P6 STG.E.U8 desc[UR22][R44.64], R0 ;  /* 0x000000002c006986 */ /* 0x0003e8000c101116 */
[----:B-1----:R-:W2:Y:S04]  /*24e10*/  LDL.LU.64 R44, [R1+0x7b0] ;  /* 0x0007b000012c7983 */ /* 0x002ea80000300a00 */
[----:B------:R-:W2:Y:S01]  /*24e20*/  LDL.LU.64 R68, [R1+0x2d0] ;  /* 0x0002d00001447983 */ /* 0x000ea20000300a00 */
[----:B------:R-:W-:Y:S01]  /*24e30*/  VIADD R0, R66, 0x69 ;  /* 0x0000006942007836 */ /* 0x000fe20000000000 */
[----:B------:R-:W-:Y:S01]  /*24e40*/  ISETP.LT.AND P4, PT, R67, UR10, !P5 ;  /* 0x0000000a43007c0c */ /* 0x000fe2000ef81270 */
[----:B------:R-:W1:Y:S01]  /*24e50*/  LDCU UR10, c[0x0][0x398] ;  /* 0x00007300ff0a77ac */ /* 0x000e620008000800 */
[----:B------:R-:W2:Y:S01]  /*24e60*/  LDL.LU.64 R72, [R1+0x2c8] ;  /* 0x0002c80001487983 */ /* 0x000ea20000300a00 */
[----:B---3--:R-:W-:-:S02]  /*24e70*/  ISETP.LT.AND P6, PT, R40, UR12, !P5 ;  /* 0x0000000c28007c0c */ /* 0x008fc4000efc1270 */
[----:B------:R-:W-:Y:S01]  /*24e80*/  ISETP.GE.AND P3, PT, R0, UR4, PT ;  /* 0x0000000400007c0c */ /* 0x000fe2000bf66270 */
[----:B------:R-:W3:Y:S01]  /*24e90*/  LDCU UR12, c[0x0][0x398] ;  /* 0x00007300ff0c77ac */ /* 0x000ee20008000800 */
[----:B------:R-:W-:Y:S02]  /*24ea0*/  ISETP.LT.AND P2, PT, R39, UR16, !P5 ;  /* 0x0000001027007c0c */ /* 0x000fe4000ef41270 */
[----:B0-----:R-:W-:Y:S01]  /*24eb0*/  ISETP.LT.AND P5, PT, R34, UR9, !P5 ;  /* 0x0000000922007c0c */ /* 0x001fe2000efa1270 */
[----:B------:R-:W0:Y:S01]  /*24ec0*/  LDCU UR4, c[0x0][0x39c] ;  /* 0x00007380ff0477ac */ /* 0x000e220008000800 */
[----:B------:R-:W-:Y:S02]  /*24ed0*/  F2FP.SATFINITE.E4M3.F32.PACK_AB_MERGE_C R0, R71, R70, RZ ;  /* 0x000000464700723e */ /* 0x000fe400048070ff */
[----:B------:R-:W-:Y:S01]  /*24ee0*/  F2FP.SATFINITE.E4M3.F32.PACK_AB_MERGE_C R29, R36, R38, RZ ;  /* 0x00000026241d723e */ /* 0x000fe200048070ff */
[----:B------:R-:W3:Y:S01]  /*24ef0*/  LDL.LU.64 R70, [R1+0x2c0] ;  /* 0x0002c00001467983 */ /* 0x000ee20000300a00 */
[----:B------:R-:W-:Y:S01]  /*24f00*/  F2FP.SATFINITE.E4M3.F32.PACK_AB_MERGE_C R27, R35, R37, RZ ;  /* 0x00000025231b723e */ /* 0x000fe200048070ff */
[----:B------:R-:W-:Y:S01]  /*24f10*/  VIADD R26, R66, 0x6a ;  /* 0x0000006a421a7836 */ /* 0x000fe20000000000 */
[----:B------:R-:W0:Y:S01]  /*24f20*/  LDCU UR9, c[0x0][0x398] ;  /* 0x00007300ff0977ac */ /* 0x000e220008000800 */
[----:B------:R-:W0:Y:S01]  /*24f30*/  LDCU UR16, c[0x0][0x398] ;  /* 0x00007300ff1077ac */ /* 0x000e220008000800 */
[----:B----4-:R4:W-:Y:S04]  /*24f40*/  @P4 STG.E.U8 desc[UR22][R42.64], R29 ;  /* 0x0000001d2a004986 */ /* 0x0109e8000c101116 */
[----:B------:R-:W-:Y:S04]  /*24f50*/  @P6 STG.E.U8 desc[UR22][R32.64], R0 ;  /* 0x0000000020006986 */ /* 0x000fe8000c101116 */
[----:B------:R-:W-:Y:S01]  /*24f60*/  @P2 STG.E.U8 desc[UR22][R30.64], R27 ;  /* 0x0000001b1e002986 */ /* 0x000fe2000c101116 */
[----:B--2---:R-:W-:-:S03]  /*24f70*/  F2FP.SATFINITE.E4M3.F32.PACK_AB_MERGE_C R44, R45, R44, RZ ;  /* 0x0000002c2d2c723e */ /* 0x004fc600048070ff */
[----:B------:R-:W2:Y:S04]  /*24f80*/  LDL.LU R45, [R1+0x5a8] ;  /* 0x0005a800012d7983 */ /* 0x000ea80000300800 */
[----:B------:R-:W2:Y:S04]  /*24f90*/  LDL.LU R41, [R1+0x5ac] ;  /* 0x0005ac0001297983 */ /* 0x000ea80000300800 */
[----:B----4-:R-:W4:Y:S04]  /*24fa0*/  LDL.LU.64 R42, [R1+0x2b8] ;  /* 0x0002b800012a7983 */ /* 0x010f280000300a00 */
[----:B------:R0:W-:Y:S04]  /*24fb0*/  @P5 STG.E.U8 desc[UR22][R68.64], R44 ;  /* 0x0000002c44005986 */ /* 0x0001e8000c101116 */
[----:B0-----:R-:W4:Y:S01]  /*24fc0*/  LDL.LU.64 R68, [R1+0x2b0] ;  /* 0x0002b00001447983 */ /* 0x001f220000300a00 */
[----:B------:R-:W-:Y:S01]  /*24fd0*/  ISETP.GE.AND P4, PT, R26, UR6, PT ;  /* 0x000000061a007c0c */ /* 0x000fe2000bf86270 */
[----:B------:R-:W0:Y:S01]  /*24fe0*/  LDCU UR6, c[0x0][0x398] ;  /* 0x00007300ff0677ac */ /* 0x000e220008000800 */
[----:B-1----:R-:W-:Y:S01]  /*24ff0*/  ISETP.LT.AND P2, PT, R67, UR10, !P3 ;  /* 0x0000000a43007c0c */ /* 0x002fe2000df41270 */
[----:B------:R-:W4:Y:S01]  /*25000*/  LDL.LU R38, [R1+0x3a8] ;  /* 0x0003a80001267983 */ /* 0x000f220000300800 */
[----:B------:R-:W1:Y:S01]  /*25010*/  LDCU UR10, c[0x0][0x398] ;  /* 0x00007300ff0a77ac */ /* 0x000e620008000800 */
[----:B---3--:R-:W-:-:S02]  /*25020*/  ISETP.LT.AND P6, PT, R40, UR12, !P3 ;  /* 0x0000000c28007c0c */ /* 0x008fc4000dfc1270 */
[----:B------:R-:W3:Y:S01]  /*25030*/  LDL.LU R36, [R1+0x3ac] ;  /* 0x0003ac0001247983 */ /* 0x000ee20000300800 */
[----:B------:R-:W-:Y:S01]  /*25040*/  PRMT R28, R0, 0x9910, RZ ;  /* 0x00009910001c7816 */ /* 0x000fe200000000ff */
[----:B------:R-:W-:Y:S01]  /*25050*/  VIADD R0, R66, 0x6b ;  /* 0x0000006b42007836 */ /* 0x000fe20000000000 */
[----:B------:R-:W-:Y:S01]  /*25060*/  PRMT R26, R29, 0x9910, RZ ;  /* 0x000099101d1a7816 */ /* 0x000fe200000000ff */
[----:B------:R-:W3:Y:S01]  /*25070*/  LDL.LU R37, [R1+0x1a8] ;  /* 0x0001a80001257983 */ /* 0x000ee20000300800 */
[----:B------:R-:W2:Y:S02]  /*25080*/  LDCU UR12, c[0x0][0x398] ;  /* 0x00007300ff0c77ac */ /* 0x000ea40008000800 */
[----:B------:R-:W-:Y:S01]  /*25090*/  SHF.R.S32.HI R26, RZ, 0x8, R26 ;  /* 0x00000008ff1a7819 */ /* 0x000fe2000001141a */
[----:B------:R-:W3:Y:S01]  /*250a0*/  LDL.LU R35, [R1+0x1ac] ;  /* 0x0001ac0001237983 */ /* 0x000ee20000300800 */
[----:B------:R-:W-:Y:S01]  /*250b0*/  ISETP.GE.AND P5, PT, R0, UR4, PT ;  /* 0x0000000400007c0c */ /* 0x000fe2000bfa6270 */
[----:B------:R-:W2:Y:S01]  /*250c0*/  LDCU UR4, c[0x0][0x39c] ;  /* 0x00007380ff0477ac */ /* 0x000ea20008000800 */
[----:B------:R-:W-:Y:S01]  /*250d0*/  SHF.R.S32.HI R0, RZ, 0x8, R28 ;  /* 0x00000008ff007819 */ /* 0x000fe2000001141c */
[----:B------:R1:W-:Y:S04]  /*250e0*/  @P2 STG.E.U8 desc[UR22][R72.64], R26 ;  /* 0x0000001a48002986 */ /* 0x0003e8000c101116 */
[----:B------:R1:W-:Y:S01]  /*250f0*/  @P6 STG.E.U8 desc[UR22][R70.64], R0 ;  /* 0x0000000046006986 */ /* 0x0003e2000c101116 */
[----:B0-----:R-:W-:Y:S01]  /*25100*/  ISETP.LT.AND P6, PT, R39, UR6, !P3 ;  /* 0x0000000627007c0c */ /* 0x001fe2000dfc1270 */
[----:B------:R-:W0:Y:S01]  /*25110*/  LDCU UR6, c[0x0][0x39c] ;  /* 0x00007380ff0677ac */ /* 0x000e220008000800 */
[----:B------:R-:W-:Y:S01]  /*25120*/  ISETP.LT.AND P3, PT, R34, UR9, !P3 ;  /* 0x0000000922007c0c */ /* 0x000fe2000df61270 */
[----:B------:R-:W3:Y:S01]  /*25130*/  LDL.LU.64 R32, [R1+0x2a0] ;  /* 0x0002a00001207983 */ /* 0x000ee20000300a00 */
[----:B-1----:R-:W-:Y:S01]  /*25140*/  ISETP.LT.AND P2, PT, R67, UR10, !P4 ;  /* 0x0000000a43007c0c */ /* 0x002fe2000e741270 */
[----:B------:R-:W1:Y:S01]  /*25150*/  LDCU UR9, c[0x0][0x398] ;  /* 0x00007300ff0977ac */ /* 0x000e620008000800 */
[----:B------:R-:W-:Y:S01]  /*25160*/  PRMT R26, R27, 0x9910, RZ ;  /* 0x000099101b1a7816 */ /* 0x000fe200000000ff */
[----:B------:R-:W3:Y:S01]  /*25170*/  LDL.LU.64 R30, [R1+0x298] ;  /* 0x00029800011e7983 */ /* 0x000ee20000300a00 */
[----:B------:R-:W0:Y:S01]  /*25180*/  LDCU UR10, c[0x0][0x398] ;  /* 0x00007300ff0a77ac */ /* 0x000e220008000800 */
[----:B------:R-:W-:-:S02]  /*25190*/  PRMT R0, R44, 0x9910, RZ ;  /* 0x000099102c007816 */ /* 0x000fc400000000ff */
[----:B------:R-:W3:Y:S01]  /*251a0*/  LDL.LU R73, [R1+0x5b0] ;  /* 0x0005b00001497983 */ /* 0x000ee20000300800 */
[----:B------:R-:W-:Y:S02]  /*251b0*/  SHF.R.S32.HI R26, RZ, 0x8, R26 ;  /* 0x00000008ff1a7819 */ /* 0x000fe4000001141a */
[----:B------:R-:W-:Y:S01]  /*251c0*/  SHF.R.S32.HI R0, RZ, 0x8, R0 ;  /* 0x00000008ff007819 */ /* 0x000fe20000011400 */
[----:B------:R-:W3:Y:S04]  /*251d0*/  LDL.LU R72, [R1+0x5b4] ;  /* 0x0005b40001487983 */ /* 0x000ee80000300800 */
[----:B------:R-:W3:Y:S01]  /*251e0*/  LDL.LU.64 R70, [R1+0x290] ;  /* 0x0002900001467983 */ /* 0x000ee20000300a00 */
[----:B--2---:R-:W-:-:S03]  /*251f0*/  F2FP.SATFINITE.E4M3.F32.PACK_AB_MERGE_C R28, R41, R45, RZ ;  /* 0x0000002d291c723e */ /* 0x004fc600048070ff */
[----:B----4-:R-:W-:Y:S04]  /*25200*/  @P6 STG.E.U8 desc[UR22][R42.64], R26 ;  /* 0x0000001a2a006986 */ /* 0x010fe8000c101116 */
[----:B------:R2:W-:Y:S04]  /*25210*/  @P3 STG.E.U8 desc[UR22][R68.64], R0 ;  /* 0x0000000044003986 */ /* 0x0005e8000c101116 */
[----:B------:R4:W-:Y:S04]  /*25220*/  @P2 STG.E.U8 desc[UR22][R46.64], R28 ;  /* 0x0000001c2e002986 */ /* 0x0009e8000c101116 */
[----:B--2---:R-:W2:Y:S04]  /*25230*/  LDL.LU.64 R68, [R1+0x288] ;  /* 0x0002880001447983 */ /* 0x004ea80000300a00 */
[----:B----4-:R-:W4:Y:S01]  /*25240*/  LDL.LU.64 R46, [R1+0x7a8] ;  /* 0x0007a800012e7983 */ /* 0x010f220000300a00 */
[----:B------:R-:W-:Y:S01]  /*25250*/  ISETP.LT.AND P6, PT, R40, UR12, !P4 ;  /* 0x0000000c28007c0c */ /* 0x000fe2000e7c1270 */
[----:B------:R-:W-:Y:S01]  /*25260*/  VIADD R0, R66, 0x6c ;  /* 0x0000006c42007836 */ /* 0x000fe20000000000 */
[----:B------:R-:W-:Y:S01]  /*25270*/  ISETP.LT.AND P3, PT, R39, UR14, !P4 ;  /* 0x0000000e27007c0c */ /* 0x000fe2000e761270 */
[----:B------:R-:W2:Y:S01]  /*25280*/  LDL.LU.64 R42, [R1+0x280] ;  /* 0x00028000012a7983 */ /* 0x000ea20000300a00 */
[----:B---3--:R-:W-:Y:S01]  /*25290*/  F2FP.SATFINITE.E4M3.F32.PACK_AB_MERGE_C R27, R36, R38, RZ ;  /* 0x00000026241b723e */ /* 0x008fe200048070ff */
[----:B------:R-:W3:Y:S01]  /*252a0*/  LDCU UR12, c[0x0][0x398] ;  /* 0x00007300ff0c77ac */ /* 0x000ee20008000800 */
[----:B------:R-:W-:-:S02]  /*252b0*/  F2FP.SATFINITE.E4M3.F32.PACK_AB_MERGE_C R26, R35, R37, RZ ;  /* 0x00000025231a723e */ /* 0x000fc400048070ff */
[----:B------:R-:W-:Y:S01]  /*252c0*/  ISETP.GE.AND P2, PT, R0, UR4, PT ;  /* 0x0000000400007c0c */ /* 0x000fe2000bf46270 */
[----:B------:R-:W-:Y:S01]  /*252d0*/  VIADD R0, R66, 0x6d ;  /* 0x0000006d42007836 */ /* 0x000fe20000000000 */
[----:B-1----:R-:W-:Y:S01]  /*252e0*/  ISETP.LT.AND P4, PT, R34, UR9, !P4 ;  /* 0x0000000922007c0c */ /* 0x002fe2000e781270 */
[----:B------:R-:W1:Y:S02]  /*252f0*/  LDCU UR9, c[0x0][0x398] ;  /* 0x00007300ff0977ac */ /* 0x000e640008000800 */
[----:B------:R-:W-:Y:S01]  /*25300*/  @P6 STG.E.U8 desc[UR22][R32.64], R27 ;  /* 0x0000001b20006986 */ /* 0x000fe2000c101116 */
[----:B------:R-:W1:Y:S03]  /*25310*/  LDCU UR14, c[0x0][0x398] ;  /* 0x00007300ff0e77ac */ /* 0x000e660008000800 */
[----:B------:R3:W-:Y:S01]  /*25320*/  @P3 STG.E.U8 desc[UR22][R30.64], R26 ;  /* 0x0000001a1e003986 */ /* 0x0007e2000c101116 */
[----:B0-----:R-:W-:Y:S01]  /*25330*/  ISETP.GE.AND P6, PT, R0, UR6, PT ;  /* 0x0000000600007c0c */ /* 0x001fe2000bfc6270 */
[----:B------:R-:W0:Y:S01]  /*25340*/  LDCU UR6, c[0x0][0x398] ;  /* 0x00007300ff0677ac */ /* 0x000e220008000800 */
[----:B------:R-:W-:Y:S01]  /*25350*/  PRMT R0, R28, 0x9910, RZ ;  /* 0x000099101c007816 */ /* 0x000fe200000000ff */
[----:B------:R-:W0:Y:S01]  /*25360*/  LDCU UR4, c[0x0][0x39c] ;  /* 0x00007380ff0477ac */ /* 0x000e220008000800 */
[----:B---3--:R-:W3:Y:S01]  /*25370*/  LDL.LU.64 R30, [R1+0x278] ;  /* 0x00027800011e7983 */ /* 0x008ee20000300a00 */
[----:B------:R-:W-:-:S03]  /*25380*/  F2FP.SATFINITE.E4M3.F32.PACK_AB_MERGE_C R28, R72, R73, RZ ;  /* 0x00000049481c723e */ /* 0x000fc600048070ff */
[----:B------:R-:W3:Y:S04]  /*25390*/  LDL.LU.64 R72, [R1+0x270] ;  /* 0x0002700001487983 */ /* 0x000ee80000300a00 */
[----:B------:R-:W3:Y:S04]  /*253a0*/  LDL.LU R37, [R1+0x3b0] ;  /* 0x0003b00001257983 */ /* 0x000ee80000300800 */
[----:B------:R-:W3:Y:S01]  /*253b0*/  LDL.LU R35, [R1+0x3b4] ;  /* 0x0003b40001237983 */ /* 0x000ee20000300800 */
[----:B----4-:R-:W-:-:S05]  /*253c0*/  F2FP.SATFINITE.E4M3.F32.PACK_AB_MERGE_C R46, R47, R46, RZ ;  /* 0x0000002e2f2e723e */ /* 0x010fca00048070ff */
[----:B------:R4:W-:Y:S04]  /*253d0*/  @P4 STG.E.U8 desc[UR22][R70.64], R46 ;  /* 0x0000002e46004986 */ /* 0x0009e8000c101116 */
[----:B----4-:R-:W4:Y:S01]  /*253e0*/  LDL.LU.64 R70, [R1+0x268] ;  /* 0x0002680001467983 */ /* 0x010f220000300a00 */
[----:B------:R-:W-:Y:S01]  /*253f0*/  ISETP.LT.AND P3, PT, R67, UR10, !P5 ;  /* 0x0000000a43007c0c */ /* 0x000fe2000ef61270 */
[----:B------:R-:W0:Y:S01]  /*25400*/  LDCU UR10, c[0x0][0x398] ;  /* 0x00007300ff0a77ac */ /* 0x000e220008000800 */
[----:B------:R-:W-:Y:S01]  /*25410*/  SHF.R.S32.HI R0, RZ, 0x8, R0 ;  /* 0x00000008ff007819 */ /* 0x000fe20000011400 */
[----:B------:R-:W4:Y:S01]  /*25420*/  LDL.LU R32, [R1+0x1b0] ;  /* 0x0001b00001207983 */ /* 0x000f220000300800 */
[----:B------:R-:W-:Y:S01]  /*25430*/  ISETP.LT.AND P4, PT, R40, UR12, !P5 ;  /* 0x0000000c28007c0c */ /* 0x000fe2000ef81270 */
[----:B------:R-:W0:Y:S01]  /*25440*/  LDCU UR12, c[0x0][0x398] ;  /* 0x00007300ff0c77ac */ /* 0x000e220008000800 */
[----:B------:R-:W-:Y:S01]  /*25450*/  PRMT R27, R27, 0x9910, RZ ;  /* 0x000099101b1b7816 */ /* 0x000fe200000000ff */
[----:B------:R-:W4:Y:S01]  /*25460*/  LDL.LU R33, [R1+0x1b4] ;  /* 0x0001b40001217983 */ /* 0x000f220000300800 */
[----:B------:R-:W-:-:S05]  /*25470*/  PRMT R26, R26, 0x9910, RZ ;  /* 0x000099101a1a7816 */ /* 0x000fca00000000ff */
[----:B--2---:R2:W-:Y:S01]  /*25480*/  @P3 STG.E.U8 desc[UR22][R68.64], R0 ;  /* 0x0000000044003986 */ /* 0x0045e2000c101116 */
[----:B-1----:R-:W-:Y:S01]  /*25490*/  ISETP.LT.AND P3, PT, R39, UR9, !P5 ;  /* 0x0000000927007c0c */ /* 0x002fe2000ef61270 */
[----:B------:R-:W1:Y:S01]  /*254a0*/  LDCU UR9, c[0x0][0x398] ;  /* 0x00007300ff0977ac */ /* 0x000e620008000800 */
[----:B------:R-:W-:Y:S01]  /*254b0*/  SHF.R.S32.HI R26, RZ, 0x8, R26 ;  /* 0x00000008ff1a7819 */ /* 0x000fe2000001141a */
[----:B--2---:R-:W-:Y:S01]  /*254c0*/  IMAD.MOV.U32 R0, RZ, RZ, R27 ;  /* 0x000000ffff007224 */ /* 0x004fe200078e001b */
[----:B------:R-:W-:Y:S01]  /*254d0*/  PRMT R46, R46, 0x9910, RZ ;  /* 0x000099102e2e7816 */ /* 0x000fe200000000ff */
[----:B------:R-:W2:Y:S03]  /*254e0*/  LDL.LU.64 R68, [R1+0x258] ;  /* 0x0002580001447983 */ /* 0x000ea60000300a00 */
[----:B------:R-:W-:Y:S02]  /*254f0*/  SHF.R.S32.HI R0, RZ, 0x8, R0 ;  /* 0x00000008ff007819 */ /* 0x000fe40000011400 */
[----:B0-----:R-:W-:Y:S01]  /*25500*/  ISETP.LT.AND P5, PT, R34, UR6, !P5 ;  /* 0x0000000622007c0c */ /* 0x001fe2000efa1270 */
[----:B------:R-:W0:Y:S02]  /*25510*/  LDCU UR6, c[0x0][0x39c] ;  /* 0x00007380ff0677ac */ /* 0x000e240008000800 */
[----:B------:R1:W-:Y:S01]  /*25520*/  @P4 STG.E.U8 desc[UR22][R42.64], R0 ;  /* 0x000000002a004986 */ /* 0x0003e2000c101116 */
[----:B------:R-:W-:Y:S01]  /*25530*/  ISETP.LT.AND P4, PT, R67, UR10, !P2 ;  /* 0x0000000a43007c0c */ /* 0x000fe2000d781270 */
[----:B------:R-:W0:Y:S02]  /*25540*/  LDCU UR10, c[0x0][0x398] ;  /* 0x00007300ff0a77ac */ /* 0x000e240008000800 */
[----:B---3--:R3:W-:Y:S01]  /*25550*/  @P3 STG.E.U8 desc[UR22][R30.64], R26 ;  /* 0x0000001a1e003986 */ /* 0x0087e2000c101116 */
[----:B------:R-:W-:Y:S01]  /*25560*/  ISETP.LT.AND P3, PT, R40, UR12, !P2 ;  /* 0x0000000c28007c0c */ /* 0x000fe2000d761270 */
[----:B------:R-:W0:Y:S01]  /*25570*/  LDCU UR12, c[0x0][0x398] ;  /* 0x00007300ff0c77ac */ /* 0x000e220008000800 */
[----:B-1----:R-:W-:Y:S01]  /*25580*/  IMAD.MOV.U32 R0, RZ, RZ, R46 ;  /* 0x000000ffff007224 */ /* 0x002fe200078e002e */
[----:B---3--:R-:W-:Y:S01]  /*25590*/  F2FP.SATFINITE.E4M3.F32.PACK_AB_MERGE_C R26, R35, R37, RZ ;  /* 0x00000025231a723e */ /* 0x008fe200048070ff */
[----:B------:R-:W3:Y:S03]  /*255a0*/  LDL.LU.64 R30, [R1+0x250] ;  /* 0x00025000011e7983 */ /* 0x000ee60000300a00 */
[----:B------:R-:W-:-:S05]  /*255b0*/  SHF.R.S32.HI R0, RZ, 0x8, R0 ;  /* 0x00000008ff007819 */ /* 0x000fca0000011400 */
[----:B------:R1:W-:Y:S04]  /*255c0*/  @P5 STG.E.U8 desc[UR22][R72.64], R0 ;  /* 0x0000000048005986 */ /* 0x0003e8000c101116 */
[----:B-1----:R-:W3:Y:S04]  /*255d0*/  LDL.LU.64 R72, [R1+0x248] ;  /* 0x0002480001487983 */ /* 0x002ee80000300a00 */
[----:B----4-:R1:W-:Y:S04]  /*255e0*/  @P4 STG.E.U8 desc[UR22][R70.64], R28 ;  /* 0x0000001c46004986 */ /* 0x0103e8000c101116 */
[----:B------:R4:W-:Y:S04]  /*255f0*/  @P3 STG.E.U8 desc[UR22][R48.64], R26 ;  /* 0x0000001a30003986 */ /* 0x0009e8000c101116 */
[----:B-1----:R-:W3:Y:S04]  /*25600*/  LDL.LU.64 R70, [R1+0x240] ;  /* 0x0002400001467983 */ /* 0x002ee80000300a00 */
[----:B----4-:R-:W4:Y:S01]  /*25610*/  LDL.LU.64 R48, [R1+0x7a0] ;  /* 0x0007a00001307983 */ /* 0x010f220000300a00 */
[----:B------:R-:W-:-:S02]  /*25620*/  ISETP.LT.AND P5, PT, R39, UR14, !P2 ;  /* 0x0000000e27007c0c */ /* 0x000fc4000d7a1270 */
[----:B------:R-:W-:Y:S01]  /*25630*/  F2FP.SATFINITE.E4M3.F32.PACK_AB_MERGE_C R27, R33, R32, RZ ;  /* 0x00000020211b723e */ /* 0x000fe200048070ff */
[----:B------:R-:W-:Y:S01]  /*25640*/  VIADD R0, R66, 0x6e ;  /* 0x0000006e42007836 */ /* 0x000fe20000000000 */
[----:B------:R-:W-:Y:S01]  /*25650*/  ISETP.LT.AND P2, PT, R34, UR9, !P2 ;  /* 0x0000000922007c0c */ /* 0x000fe2000d741270 */
[----:B------:R-:W1:Y:S03]  /*25660*/  LDCU UR14, c[0x0][0x398] ;  /* 0x00007300ff0e77ac */ /* 0x000e660008000800 */
[----:B------:R-:W-:Y:S01]  /*25670*/  ISETP.GE.AND P4, PT, R0, UR4, PT ;  /* 0x0000000400007c0c */ /* 0x000fe2000bf86270 */
[----:B------:R-:W1:Y:S04]  /*25680*/  LDCU UR9, c[0x0][0x398] ;  /* 0x00007300ff0977ac */ /* 0x000e680008000800 */
[----:B--2---:R2:W-:Y:S01]  /*25690*/  @P5 STG.E.U8 desc[UR22][R68.64], R27 ;  /* 0x0000001b44005986 */ /* 0x0045e2000c101116 */
[----:B------:R-:W-:Y:S01]  /*256a0*/  PRMT R0, R28, 0x9910, RZ ;  /* 0x000099101c007816 */ /* 0x000fe200000000ff */
[----:B------:R-:W1:Y:S01]  /*256b0*/  LDCU UR4, c[0x0][0x39c] ;  /* 0x00007380ff0477ac */ /* 0x000e620008000800 */
[----:B------:R-:W-:-:S02]  /*256c0*/  PRMT R28, R26, 0x9910, RZ ;  /* 0x000099101a1c7816 */ /* 0x000fc400000000ff */
[----:B0-----:R-:W-:Y:S01]  /*256d0*/  ISETP.LT.AND P3, PT, R67, UR10, !P6 ;  /* 0x0000000a43007c0c */ /* 0x001fe2000f761270 */
[----:B------:R-:W0:Y:S01]  /*256e0*/  LDCU UR10, c[0x0][0x398] ;  /* 0x00007300ff0a77ac */ /* 0x000e220008000800 */
[----:B--2---:R-:W2:Y:S04]  /*256f0*/  LDL.LU R68, [R1+0x5b8] ;  /* 0x0005b80001447983 */ /* 0x004ea80000300800 */
[----:B------:R-:W2:Y:S01]  /*25700*/  LDL.LU R69, [R1+0x5bc] ;  /* 0x0005bc0001457983 */ /* 0x000ea20000300800 */
[----:B------:R-:W-:Y:S01]  /*25710*/  ISETP.LT.AND P5, PT, R40, UR12, !P6 ;  /* 0x0000000c28007c0c */ /* 0x000fe2000f7a1270 */
[----:B------:R-:W0:Y:S01]  /*25720*/  LDCU UR12, c[0x0][0x398] ;  /* 0x00007300ff0c77ac */ /* 0x000e220008000800 */
[----:B------:R-:W-:Y:S01]  /*25730*/  SHF.R.S32.HI R26, RZ, 0x8, R0 ;  /* 0x00000008ff1a7819 */ /* 0x000fe20000011400 */
[----:B------:R-:W-:Y:S01]  /*25740*/  IMAD.MOV.U32 R0, RZ, RZ, R28 ;  /* 0x000000ffff007224 */ /* 0x000fe200078e001c */
[----:B------:R-:W2:Y:S04]  /*25750*/  LDL.LU.64 R44, [R1+0x230] ;  /* 0x00023000012c7983 */ /* 0x000ea80000300a00 */
[----:B------:R-:W2:Y:S01]  /*25760*/  LDL.LU.64 R42, [R1+0x228] ;  /* 0x00022800012a7983 */ /* 0x000ea20000300a00 */
[----:B------:R-:W-:-:S03]  /*25770*/  SHF.R.S32.HI R0, RZ, 0x8, R0 ;  /* 0x00000008ff007819 */ /* 0x000fc60000011400 */
[----:B------:R-:W2:Y:S04]  /*25780*/  LDL.LU R37, [R1+0x3b8] ;  /* 0x0003b80001257983 */ /* 0x000ea80000300800 */
[----:B------:R-:W2:Y:S04]  /*25790*/  LDL.LU R35, [R1+0x3bc] ;  /* 0x0003bc0001237983 */ /* 0x000ea80000300800 */
[----:B------:R-:W2:Y:S04]  /*257a0*/  LDL.LU R32, [R1+0x1b8] ;  /* 0x0001b80001207983 */ /* 0x000ea80000300800 */
[----:B------:R-:W2:Y:S01]  /*257b0*/  LDL.LU R33, [R1+0x1bc] ;  /* 0x0001bc0001217983 */ /* 0x000ea20000300800 */
[----:B----4-:R-:W-:-:S05]  /*257c0*/  F2FP.SATFINITE.E4M3.F32.PACK_AB_MERGE_C R48, R49, R48, RZ ;  /* 0x000000303130723e */ /* 0x010fca00048070ff */
[----:B---3--:R-:W-:Y:S04]  /*257d0*/  @P2 STG.E.U8 desc[UR22][R30.64], R48 ;  /* 0x000000301e002986 */ /* 0x008fe8000c101116 */
[----:B------:R-:W-:Y:S04]  /*257e0*/  @P3 STG.E.U8 desc[UR22][R72.64], R26 ;  /* 0x0000001a48003986 */ /* 0x000fe8000c101116 */
[----:B------:R3:W-:Y:S04]  /*257f0*/  @P5 STG.E.U8 desc[UR22][R70.64], R0 ;  /* 0x0000000046005986 */ /* 0x0007e8000c101116 */
[----:B---3--:R-:W3:Y:S01]  /*25800*/  LDL.LU.64 R70, [R1+0x220] ;  /* 0x0002200001467983 */ /* 0x008ee20000300a00 */
[----:B-1----:R-:W-:-:S02]  /*25810*/  ISETP.LT.AND P3, PT, R39, UR14, !P6 ;  /* 0x0000000e27007c0c */ /* 0x002fc4000f761270 */
[----:B------:R-:W-:Y:S01]  /*25820*/  PRMT R26, R27, 0x9910, RZ ;  /* 0x000099101b1a7816 */ /* 0x000fe200000000ff */
[----:B------:R-:W4:Y:S01]  /*25830*/  LDL.LU.64 R30, [R1+0x218] ;  /* 0x00021800011e7983 */ /* 0x000f220000300a00 */
[----:B0-----:R-:W-:Y:S01]  /*25840*/  ISETP.LT.AND P2, PT, R67, UR10, !P4 ;  /* 0x0000000a43007c0c */ /* 0x001fe2000e741270 */
[----:B------:R-:W-:Y:S01]  /*25850*/  VIADD R0, R66, 0x6f ;  /* 0x0000006f42007836 */ /* 0x000fe20000000000 */
[----:B------:R-:W-:Y:S01]  /*25860*/  SHF.R.S32.HI R26, RZ, 0x8, R26 ;  /* 0x00000008ff1a7819 */ /* 0x000fe2000001141a */
[----:B------:R-:W4:Y:S01]  /*25870*/  LDL.LU.64 R72, [R1+0x210] ;  /* 0x0002100001487983 */ /* 0x000f220000300a00 */
[----:B--2---:R-:W-:Y:S01]  /*25880*/  F2FP.SATFINITE.E4M3.F32.PACK_AB_MERGE_C R27, R69, R68, RZ ;  /* 0x00000044451b723e */ /* 0x004fe200048070ff */
[----:B------:R-:W0:Y:S02]  /*25890*/  LDCU UR14, c[0x0][0x398] ;  /* 0x00007300ff0e77ac */ /* 0x000e240008000800 */
[----:B------:R-:W2:Y:S01]  /*258a0*/  LDL.LU.64 R68, [R1+0x208] ;  /* 0x0002080001447983 */ /* 0x000ea20000300a00 */
[----:B------:R-:W-:Y:S01]  /*258b0*/  ISETP.LT.AND P6, PT, R34, UR9, !P6 ;  /* 0x0000000922007c0c */ /* 0x000fe2000f7c1270 */
[----:B------:R-:W1:Y:S02]  /*258c0*/  LDCU UR9, c[0x0][0x398] ;  /* 0x00007300ff0977ac */ /* 0x000e640008000800 */
[----:B------:R0:W-:Y:S01]  /*258d0*/  @P3 STG.E.U8 desc[UR22][R50.64], R26 ;  /* 0x0000001a32003986 */ /* 0x0001e2000c101116 */
[----:B------:R-:W-:Y:S01]  /*258e0*/  ISETP.LT.AND P3, PT, R40, UR12, !P4 ;  /* 0x0000000c28007c0c */ /* 0x000fe2000e761270 */
[----:B------:R-:W1:Y:S01]  /*258f0*/  LDCU UR10, c[0x0][0x398] ;  /* 0x00007300ff0a77ac */ /* 0x000e620008000800 */
[----:B------:R-:W-:-:S02]  /*25900*/  PRMT R28, R48, 0x9910, RZ ;  /* 0x00009910301c7816 */ /* 0x000fc400000000ff */
[----:B------:R-:W-:Y:S01]  /*25910*/  ISETP.GE.AND P5, PT, R0, UR6, PT ;  /* 0x0000000600007c0c */ /* 0x000fe2000bfa6270 */
[----:B------:R-:W1:Y:S01]  /*25920*/  LDCU UR6, c[0x0][0x398] ;  /* 0x00007300ff0677ac */ /* 0x000e620008000800 */
[----:B0-----:R-:W2:Y:S01]  /*25930*/  LDL.LU.64 R50, [R1+0x798] ;  /* 0x0007980001327983 */ /* 0x001ea20000300a00 */
[----:B------:R-:W-:Y:S01]  /*25940*/  SHF.R.S32.HI R0, RZ, 0x8, R28 ;  /* 0x00000008ff007819 */ /* 0x000fe2000001141c */
[----:B------:R-:W0:Y:S01]  /*25950*/  LDCU UR12, c[0x0][0x398] ;  /* 0x00007300ff0c77ac */ /* 0x000e220008000800 */
[----:B------:R-:W-:-:S03]  /*25960*/  F2FP.SATFINITE.E4M3.F32.PACK_AB_MERGE_C R26, R35, R37, RZ ;  /* 0x00000025231a723e */ /* 0x000fc600048070ff */
[----:B------:R-:W-:Y:S04]  /*25970*/  @P6 STG.E.U8 desc[UR22][R44.64], R0 ;  /* 0x000000002c006986 */ /* 0x000fe8000c101116 */
[----:B------:R-:W-:Y:S04]  /*25980*/  @P2 STG.E.U8 desc[UR22][R42.64], R27 ;  /* 0x0000001b2a002986 */ /* 0x000fe8000c101116 */
[----:B---3--:R3:W-:Y:S04]  /*25990*/  @P3 STG.E.U8 desc[UR22][R70.64], R26 ;  /* 0x0000001a46003986 */ /* 0x0087e8000c101116 */
[----:B---3--:R-:W3:Y:S01]  /*259a0*/  LDL.LU.64 R70, [R1+0x200] ;  /* 0x0002000001467983 */ /* 0x008ee20000300a00 */
[----:B------:R-:W-:Y:S01]  /*259b0*/  VIADD R0, R66, 0x70 ;  /* 0x0000007042007836 */ /* 0x000fe20000000000 */
[----:B------:R-:W-:Y:S01]  /*259c0*/  ISETP.LT.AND P6, PT, R39, UR16, !P4 ;  /* 0x0000001027007c0c */ /* 0x000fe2000e7c1270 */
[----:B------:R-:W0:Y:S01]  /*259d0*/  LDCU UR16, c[0x0][0x398] ;  /* 0x00007300ff1077ac */ /* 0x000e220008000800 */
[----:B-1----:R-:W-:Y:S01]  /*259e0*/  ISETP.LT.AND P3, PT, R67, UR6, !P5 ;  /* 0x0000000643007c0c */ /* 0x002fe2000ef61270 */
[----:B------:R-:W3:Y:S01]  /*259f0*/  LDL.LU R47, [R1+0x5c0] ;  /* 0x0005c000012f7983 */ /* 0x000ee20000300800 */
[----:B------:R-:W-:Y:S01]  /*25a00*/  ISETP.GE.AND P2, PT, R0, UR4, PT ;  /* 0x0000000400007c0c */ /* 0x000fe2000bf46270 */
[----:B------:R-:W1:Y:S01]  /*25a10*/  LDCU UR4, c[0x0][0x39c] ;  /* 0x00007380ff0477ac */ /* 0x000e620008000800 */
[----:B------:R-:W-:Y:S01]  /*25a20*/  ISETP.LT.AND P4, PT, R34, UR14, !P4 ;  /* 0x0000000e22007c0c */ /* 0x000fe2000e781270 */
[----:B------:R-:W3:Y:S01]  /*25a30*/  LDL.LU R41, [R1+0x5c4] ;  /* 0x0005c40001297983 */ /* 0x000ee20000300800 */
[----:B------:R-:W-:-:S02]  /*25a40*/  PRMT R27, R27, 0x9910, RZ ;  /* 0x000099101b1b7816 */ /* 0x000fc400000000ff */
[----:B------:R-:W-:Y:S01]  /*25a50*/  F2FP.SATFINITE.E4M3.F32.PACK_AB_MERGE_C R28, R33, R32, RZ ;  /* 0x00000020211c723e */ /* 0x000fe200048070ff */
[----:B------:R-:W3:Y:S01]  /*25a60*/  LDL.LU.64 R44, [R1+0x150] ;  /* 0x00015000012c7983 */ /* 0x000ee20000300a00 */
[----:B------:R-:W-:Y:S02]  /*25a70*/  PRMT R29, R26, 0x9910, RZ ;  /* 0x000099101a1d7816 */ /* 0x000fe400000000ff */
[----:B--2---:R-:W-:Y:S01]  /*25a80*/  F2FP.SATFINITE.E4M3.F32.PACK_AB_MERGE_C R50, R51, R50, RZ ;  /* 0x000000323332723e */ /* 0x004fe200048070ff */
[----:B------:R-:W2:Y:S01]  /*25a90*/  LDL.LU R38, [R1+0x5c8] ;  /* 0x0005c80001267983 */ /* 0x000ea20000300800 */
[----:B------:R-:W-:Y:S01]  /*25aa0*/  SHF.R.S32.HI R26, RZ, 0x8, R27 ;  /* 0x00000008ff1a7819 */ /* 0x000fe2000001141b */
[----:B------:R-:W-:Y:S01]  /*25ab0*/  VIADD R0, R66, 0x71 ;  /* 0x0000007142007836 */ /* 0x000fe20000000000 */
[----:B------:R-:W0:Y:S01]  /*25ac0*/  LDCU UR6, c[0x0][0x398] ;  /* 0x00007300ff0677ac */ /* 0x000e220008000800 */
[----:B------:R-:W2:Y:S01]  /*25ad0*/  LDL.LU R36, [R1+0x5cc] ;  /* 0x0005cc0001247983 */ /* 0x000ea20000300800 */
[----:B------:R-:W0:Y:S03]  /*25ae0*/  LDCU UR14, c[0x0][0x398] ;  /* 0x00007300ff0e77ac */ /* 0x000e260008000800 */
[----:B------:R-:W2:Y:S04]  /*25af0*/  LDL.LU.64 R42, [R1+0x148] ;  /* 0x00014800012a7983 */ /* 0x000ea80000300a00 */
[----:B----4-:R4:W-:Y:S01]  /*25b00*/  @P6 STG.E.U8 desc[UR22][R30.64], R28 ;  /* 0x0000001c1e006986 */ /* 0x0109e2000c101116 */
[----:B------:R-:W-:Y:S01]  /*25b10*/  ISETP.LT.AND P6, PT, R40, UR9, !P5 ;  /* 0x0000000928007c0c */ /* 0x000fe2000efc1270 */
[----:B------:R-:W0:Y:S02]  /*25b20*/  LDCU UR9, c[0x0][0x398] ;  /* 0x00007300ff0977ac */ /* 0x000e240008000800 */
[----:B------:R-:W2:Y:S04]  /*25b30*/  LDL.LU R37, [R1+0x3c0] ;  /* 0x0003c00001257983 */ /* 0x000ea80000300800 */
[----:B------:R-:W-:Y:S01]  /*25b40*/  @P4 STG.E.U8 desc[UR22][R72.64], R50 ;  /* 0x0000003248004986 */ /* 0x000fe2000c101116 */
[----:B-1----:R-:W-:-:S03]  /*25b50*/  ISETP.GE.AND P4, PT, R0, UR4, PT ;  /* 0x0000000400007c0c */ /* 0x002fc6000bf86270 */
[----:B------:R-:W2:Y:S01]  /*25b60*/  LDL.LU R35, [R1+0x3c4] ;  /* 0x0003c40001237983 */ /* 0x000ea20000300800 */
[----:B------:R-:W-:Y:S01]  /*25b70*/  IMAD.MOV.U32 R0, RZ, RZ, R29 ;  /* 0x000000ffff007224 */ /* 0x000fe200078e001d */
[----:B------:R-:W1:Y:S02]  /*25b80*/  LDCU UR4, c[0x0][0x39c] ;  /* 0x00007380ff0477ac */ /* 0x000e640008000800 */
[----:B------:R0:W-:Y:S01]  /*25b90*/  @P3 STG.E.U8 desc[UR22][R68.64], R26 ;  /* 0x0000001a44003986 */ /* 0x0001e2000c101116 */
[----:B------:R-:W-:Y:S01]  /*25ba0*/  ISETP.LT.AND P3, PT, R39, UR10, !P5 ;  /* 0x0000000a27007c0c */ /* 0x000fe2000ef61270 */
[----:B------:R-:W1:Y:S02]  /*25bb0*/  LDCU UR10, c[0x0][0x398] ;  /* 0x00007300ff0a77ac */ /* 0x000e640008000800 */
[----:B----4-:R-:W4:Y:S04]  /*25bc0*/  LDL.LU R30, [R1+0x1c0] ;  /* 0x0001c000011e7983 */ /* 0x010f280000300800 */
[----:B------:R-:W4:Y:S01]  /*25bd0*/  LDL.LU R31, [R1+0x1c4] ;  /* 0x0001c400011f7983 */ /* 0x000f220000300800 */
[----:B------:R-:W-:-:S02]  /*25be0*/  SHF.R.S32.HI R0, RZ, 0x8, R0 ;  /* 0x00000008ff007819 */ /* 0x000fc40000011400 */
[----:B0-----:R-:W-:Y:S01]  /*25bf0*/  PRMT R26, R28, 0x9910, RZ ;  /* 0x000099101c1a7816 */ /* 0x001fe200000000ff */
[----:B------:R-:W4:Y:S03]  /*25c00*/  LDL.LU.64 R72, [R1+0x140] ;  /* 0x0001400001487983 */ /* 0x000f260000300a00 */
[----:B------:R-:W-:Y:S01]  /*25c10*/  SHF.R.S32.HI R26, RZ, 0x8, R26 ;  /* 0x00000008ff1a7819 */ /* 0x000fe2000001141a */
[----:B------:R-:W4:Y:S04]  /*25c20*/  LDL.LU.64 R32, [R1+0x138] ;  /* 0x0001380001207983 */ /* 0x000f280000300a00 */
[----:B---3--:R-:W-:Y:S04]  /*25c30*/  @P6 STG.E.U8 desc[UR22][R70.64], R0 ;  /* 0x0000000046006986 */ /* 0x008fe8000c101116 */
[----:B------:R0:W-:Y:S04]  /*25c40*/  @P3 STG.E.U8 desc[UR22][R52.64], R26 ;  /* 0x0000001a34003986 */ /* 0x0001e8000c101116 */
[----:B0-----:R-:W3:Y:S04]  /*25c50*/  LDL.LU.64 R52, [R1+0x790] ;  /* 0x0007900001347983 */ /* 0x001ee80000300a00 */
[----:B------:R-:W3:Y:S04]  /*25c60*/  LDL.LU.64 R68, [R1+0x130] ;  /* 0x0001300001447983 */ /* 0x000ee80000300a00 */
[----:B------:R-:W3:Y:S01]  /*25c70*/  LDL.LU.64 R70, [R1+0x128] ;  /* 0x0001280001467983 */ /* 0x000ee20000300a00 */
[----:B------:R-:W-:Y:S01]  /*25c80*/  ISETP.LT.AND P5, PT, R34, UR6, !P5 ;  /* 0x0000000622007c0c */ /* 0x000fe2000efa1270 */
[----:B------:R-:W0:Y:S01]  /*25c90*/  LDCU UR6, c[0x0][0x398] ;  /* 0x00007300ff0677ac */ /* 0x000e220008000800 */
[----:B------:R-:W-:-:S02]  /*25ca0*/  PRMT R27, R50, 0x9910, RZ ;  /* 0x00009910321b7816 */ /* 0x000fc400000000ff */
[----:B------:R-:W-:Y:S01]  /*25cb0*/  ISETP.LT.AND P6, PT, R67, UR9, !P2 ;  /* 0x0000000943007c0c */ /* 0x000fe2000d7c1270 */
[----:B------:R-:W-:Y:S01]  /*25cc0*/  VIADD R0, R66, 0x72 ;  /* 0x0000007242007836 */ /* 0x000fe20000000000 */
[----:B------:R-:W-:Y:S01]  /*25cd0*/  SHF.R.S32.HI R26, RZ, 0x8, R27 ;  /* 0x00000008ff1a7819 */ /* 0x000fe2000001141b */
[----:B------:R-:W0:Y:S03]  /*25ce0*/  LDCU UR9, c[0x0][0x398] ;  /* 0x00007300ff0977ac */ /* 0x000e260008000800 */
[----:B-1----:R-:W-:Y:S01]  /*25cf0*/  ISETP.GE.AND P3, PT, R0, UR4, PT ;  /* 0x0000000400007c0c */ /* 0x002fe2000bf66270 */
[----:B------:R-:W1:Y:S02]  /*25d00*/  LDCU UR4, c[0x0][0x39c] ;  /* 0x00007380ff0477ac */ /* 0x000e640008000800 */
[----:B------:R0:W-:Y:S01]  /*25d10*/  @P5 STG.E.U8 desc[UR22][R44.64], R26 ;  /* 0x0000001a2c005986 */ /* 0x0001e2000c101116 */
[----:B------:R-:W-:Y:S01]  /*25d20*/  ISETP.LT.AND P5, PT, R40, UR10, !P2 ;  /* 0x0000000a28007c0c */ /* 0x000fe2000d7a1270 */
[----:B------:R-:W1:Y:S01]  /*25d30*/  LDCU UR10, c[0x0][0x398] ;  /* 0x00007300ff0a77ac */ /* 0x000e620008000800 */
[----:B------:R-:W-:-:S05]  /*25d40*/  F2FP.SATFINITE.E4M3.F32.PACK_AB_MERGE_C R0, R41, R47, RZ ;  /* 0x0000002f2900723e */ /* 0x000fca00048070ff */
[----:B--2---:R-:W-:Y:S01]  /*25d50*/  @P6 STG.E.U8 desc[UR22][R42.64], R0 ;  /* 0x000000002a006986 */ /* 0x004fe2000c101116 */
[----:B------:R-:W-:Y:S01]  /*25d60*/  ISETP.LT.AND P6, PT, R39, UR12, !P2 ;  /* 0x0000000c27007c0c */ /* 0x000fe2000d7c1270 */
[----:B------:R-:W2:Y:S01]  /*25d70*/  LDCU UR12, c[0x0][0x398] ;  /* 0x00007300ff0c77ac */ /* 0x000ea20008000800 */
[----:B----4-:R-:W-:Y:S02]  /*25d80*/  F2FP.SATFINITE.E4M3.F32.PACK_AB_MERGE_C R27, R31, R30, RZ ;  /* 0x0000001e1f1b723e */ /* 0x010fe400048070ff */
[----:B------:R-:W4:Y:S01]  /*25d90*/  LDL.LU.64 R30, [R1+0x120] ;  /* 0x00012000011e7983 */ /* 0x000f220000300a00 */
[----:B0-----:R-:W-:Y:S02]  /*25da0*/  F2FP.SATFINITE.E4M3.F32.PACK_AB_MERGE_C R26, R35, R37, RZ ;  /* 0x00000025231a723e */ /* 0x001fe400048070ff */
[----:B------:R-:W-:Y:S01]  /*25db0*/  ISETP.LT.AND P2, PT, R34, UR6, !P2 ;  /* 0x0000000622007c0c */ /* 0x000fe2000d741270 */
[----:B------:R-:W0:Y:S02]  /*25dc0*/  LDCU UR6, c[0x0][0x39c] ;  /* 0x00007380ff0677ac */ /* 0x000e240008000800 */
[----:B------:R1:W-:Y:S04]  /*25dd0*/  @P5 STG.E.U8 desc[UR22][R72.64], R26 ;  /* 0x0000001a48005986 */ /* 0x0003e8000c101116 */
[----:B------:R-:W-:Y:S04]  /*25de0*/  @P6 STG.E.U8 desc[UR22][R32.64], R27 ;  /* 0x0000001b20006986 */ /* 0x000fe8000c101116 */
[----:B-1----:R-:W2:Y:S04]  /*25df0*/  LDL.LU.64 R72, [R1+0x118] ;  /* 0x0001180001487983 */ /* 0x002ea80000300a00 */
[----:B------:R-:W4:Y:S01]  /*25e00*/  LDL.LU.64 R42, [R1+0x110] ;  /* 0x00011000012a7983 */ /* 0x000f220000300a00 */
[----:B------:R-:W-:-:S02]  /*25e10*/  F2FP.SATFINITE.E4M3.F32.PACK_AB_MERGE_C R28, R36, R38, RZ ;  /* 0x00000026241c723e */ /* 0x000fc400048070ff */
[----:B------:R-:W-:Y:S01]  /*25e20*/  ISETP.LT.AND P5, PT, R67, UR9, !P4 ;  /* 0x0000000943007c0c */ /* 0x000fe2000e7a1270 */
[----:B------:R-:W1:Y:S01]  /*25e30*/  LDCU UR9, c[0x0][0x398] ;  /* 0x00007300ff0977ac */ /* 0x000e620008000800 */
[----:B------:R-:W-:-:S04]  /*25e40*/  PRMT R0, R0, 0x9910, RZ ;  /* 0x0000991000007816 */ /* 0x000fc800000000ff */
[----:B------:R-:W-:Y:S02]  /*25e50*/  SHF.R.S32.HI R0, RZ, 0x8, R0 ;  /* 0x00000008ff007819 */ /* 0x000fe40000011400 */
[----:B---3--:R-:W-:-:S05]  /*25e60*/  F2FP.SATFINITE.E4M3.F32.PACK_AB_MERGE_C R52, R53, R52, RZ ;  /* 0x000000343534723e */ /* 0x008fca00048070ff */
[----:B------:R3:W-:Y:S04]  /*25e70*/  @P2 STG.E.U8 desc[UR22][R68.64], R52 ;  /* 0x0000003444002986 */ /* 0x0007e8000c101116 */
[----:B---3--:R-:W3:Y:S04]  /*25e80*/  LDL.LU R68, [R1+0x3c8] ;  /* 0x0003c80001447983 */ /* 0x008ee80000300800 */
[----:B------:R-:W3:Y:S04]  /*25e90*/  LDL.LU R69, [R1+0x3cc] ;  /* 0x0003cc0001457983 */ /* 0x000ee80000300800 */
[----:B------:R-:W3:Y:S04]  /*25ea0*/  LDL.LU.64 R36, [R1+0x108] ;  /* 0x0001080001247983 */ /* 0x000ee80000300a00 */
[----:B------:R-:W3:Y:S04]  /*25eb0*/  LDL.LU R32, [R1+0x1c8] ;  /* 0x0001c80001207983 */ /* 0x000ee80000300800 */
[----:B------:R-:W3:Y:S04]  /*25ec0*/  LDL.LU R33, [R1+0x1cc] ;  /* 0x0001cc0001217983 */ /* 0x000ee80000300800 */
[----:B------:R0:W-:Y:S04]  /*25ed0*/  @P5 STG.E.U8 desc[UR22][R70.64], R0 ;  /* 0x0000000046005986 */ /* 0x0001e8000c101116 */
[----:B0-----:R-:W3:Y:S01]  /*25ee0*/  LDL.LU.64 R70, [R1+0xf8] ;  /* 0x0000f80001467983 */ /* 0x001ee20000300a00 */
[----:B------:R-:W-:Y:S01]  /*25ef0*/  ISETP.LT.AND P6, PT, R40, UR10, !P4 ;  /* 0x0000000a28007c0c */ /* 0x000fe2000e7c1270 */
[----:B------:R-:W0:Y:S01]  /*25f00*/  LDCU UR10, c[0x0][0x398] ;  /* 0x00007300ff0a77ac */ /* 0x000e220008000800 */
[----:B------:R-:W-:-:S02]  /*25f10*/  PRMT R26, R26, 0x9910, RZ ;  /* 0x000099101a1a7816 */ /* 0x000fc400000000ff */
[----:B------:R-:W-:Y:S02]  /*25f20*/  PRMT R27, R27, 0x9910, RZ ;  /* 0x000099101b1b7816 */ /* 0x000fe400000000ff */
[----:B------:R-:W-:Y:S02]  /*25f30*/  SHF.R.S32.HI R0, RZ, 0x8, R26 ;  /* 0x00000008ff007819 */ /* 0x000fe4000001141a */
[----:B--2---:R-:W-:Y:S01]  /*25f40*/  ISETP.LT.AND P5, PT, R39, UR12, !P4 ;  /* 0x0000000c27007c0c */ /* 0x004fe2000e7a1270 */
[----:B------:R-:W2:Y:S04]  /*25f50*/  LDCU UR12, c[0x0][0x398] ;  /* 0x00007300ff0c77ac */ /* 0x000ea80008000800 */
[----:B----4-:R4:W-:Y:S01]  /*25f60*/  @P6 STG.E.U8 desc[UR22][R30.64], R0 ;  /* 0x000000001e006986 */ /* 0x0109e2000c101116 */
[----:B-1----:R-:W-:Y:S01]  /*25f70*/  ISETP.LT.AND P4, PT, R34, UR9, !P4 ;  /* 0x0000000922007c0c */ /* 0x002fe2000e781270 */
[----:B------:R-:W1:Y:S01]  /*25f80*/  LDCU UR9, c[0x0][0x398] ;  /* 0x00007300ff0977ac */ /* 0x000e620008000800 */
[----:B------:R-:W-:Y:S01]  /*25f90*/  PRMT R26, R52, 0x9910, RZ ;  /* 0x00009910341a7816 */ /* 0x000fe200000000ff */
[----:B----4-:R-:W-:Y:S01]  /*25fa0*/  IMAD.MOV.U32 R0, RZ, RZ, R27 ;  /* 0x000000ffff007224 */ /* 0x010fe200078e001b */
[----:B------:R-:W-:Y:S01]  /*25fb0*/  ISETP.LT.AND P2, PT, R67, UR14, !P3 ;  /* 0x0000000e43007c0c */ /* 0x000fe2000df41270 */
[----:B------:R-:W4:Y:S03]  /*25fc0*/  LDL.LU.64 R30, [R1+0xf0] ;  /* 0x0000f000011e7983 */ /* 0x000f260000300a00 */
[----:B------:R-:W-:-:S02]  /*25fd0*/  SHF.R.S32.HI R0, RZ, 0x8, R0 ;  /* 0x00000008ff007819 */ /* 0x000fc40000011400 */
[----:B------:R-:W-:-:S03]  /*25fe0*/  SHF.R.S32.HI R26, RZ, 0x8, R26 ;  /* 0x00000008ff1a7819 */ /* 0x000fc6000001141a */
[----:B------:R1:W-:Y:S01]  /*25ff0*/  @P5 STG.E.U8 desc[UR22][R72.64], R0 ;  /* 0x0000000048005986 */ /* 0x0003e2000c101116 */
[----:B0-----:R-:W-:Y:S01]  /*26000*/  ISETP.LT.AND P5, PT, R40, UR10, !P3 ;  /* 0x0000000a28007c0c */ /* 0x001fe2000dfa1270 */
[----:B------:R-:W0:Y:S02]  /*26010*/  LDCU UR10, c[0x0][0x398] ;  /* 0x00007300ff0a77ac */ /* 0x000e240008000800 */
[----:B------:R3:W-:Y:S04]  /*26020*/  @P4 STG.E.U8 desc[UR22][R42.64], R26 ;  /* 0x0000001a2a004986 */ /* 0x0007e8000c101116 */
[----:B-1----:R-:W4:Y:S01]  /*26030*/  LDL.LU.64 R72, [R1+0xe8] ;  /* 0x0000e80001487983 */ /* 0x002f220000300a00 */
[----:B------:R-:W-:Y:S02]  /*26040*/  ISETP.LT.AND P6, PT, R39, UR16, !P3 ;  /* 0x0000001027007c0c */ /* 0x000fe4000dfc1270 */
[----:B---3--:R-:W-:-:S02]  /*26050*/  F2FP.SATFINITE.E4M3.F32.PACK_AB_MERGE_C R26, R69, R68, RZ ;  /* 0x00000044451a723e */ /* 0x008fc400048070ff */
[----:B------:R-:W3:Y:S04]  /*26060*/  LDL.LU.64 R68, [R1+0xe0] ;  /* 0x0000e00001447983 */ /* 0x000ee80000300a00 */
[----:B------:R-:W-:Y:S04]  /*26070*/  @P2 STG.E.U8 desc[UR22][R36.64], R28 ;  /* 0x0000001c24002986 */ /* 0x000fe8000c101116 */
[----:B------:R1:W-:Y:S04]  /*26080*/  @P5 STG.E.U8 desc[UR22][R54.64], R26 ;  /* 0x0000001a36005986 */ /* 0x0003e8000c101116 */
[----:B-1----:R-:W3:Y:S01]  /*26090*/  LDL.LU.64 R54, [R1+0x788] ;  /* 0x0007880001367983 */ /* 0x002ee20000300a00 */
[----:B------:R-:W-:-:S05]  /*260a0*/  F2FP.SATFINITE.E4M3.F32.PACK_AB_MERGE_C R27, R33, R32, RZ ;  /* 0x00000020211b723e */ /* 0x000fca00048070ff */
[----:B------:R1:W-:Y:S04]  /*260b0*/  @P6 STG.E.U8 desc[UR22][R70.64], R27 ;  /* 0x0000001b46006986 */ /* 0x0003e8000c101116 */
[----:B-1----:R-:W4:Y:S04]  /*260c0*/  LDL.LU R70, [R1+0x5d0] ;  /* 0x0005d00001467983 */ /* 0x002f280000300800 */
[----:B------:R-:W4:Y:S01]  /*260d0*/  LDL.LU R71, [R1+0x5d4] ;  /* 0x0005d40001477983 */ /* 0x000f220000300800 */
[----:B------:R-:W-:Y:S01]  /*260e0*/  VIADD R0, R66, 0x73 ;  /* 0x0000007342007836 */ /* 0x000fe20000000000 */
[----:B--2---:R-:W-:Y:S01]  /*260f0*/  ISETP.LT.AND P3, PT, R34, UR12, !P3 ;  /* 0x0000000c22007c0c */ /* 0x004fe2000df61270 */
[----:B------:R-:W1:Y:S01]  /*26100*/  LDCU UR12, c[0x0][0x398] ;  /* 0x00007300ff0c77ac */ /* 0x000e620008000800 */
[----:B------:R-:W2:Y:S02]  /*26110*/  LDL.LU.64 R44, [R1+0xd0] ;  /* 0x0000d000012c7983 */ /* 0x000ea40000300a00 */
[----:B------:R-:W-:Y:S01]  /*26120*/  ISETP.GE.AND P4, PT, R0, UR4, PT ;  /* 0x0000000400007c0c */ /* 0x000fe2000bf86270 */
[----:B------:R-:W-:Y:S01]  /*26130*/  VIADD R0, R66, 0x74 ;  /* 0x0000007442007836 */ /* 0x000fe20000000000 */
[----:B------:R-:W1:Y:S01]  /*26140*/  LDCU UR4, c[0x0][0x398] ;  /* 0x00007300ff0477ac */ /* 0x000e620008000800 */
[----:B------:R-:W2:Y:S01]  /*26150*/  LDL.LU.64 R42, [R1+0xc8] ;  /* 0x0000c800012a7983 */ /* 0x000ea20000300a00 */
[----:B------:R-:W-:-:S02]  /*26160*/  ISETP.LT.AND P5, PT, R67, UR9, !P4 ;  /* 0x0000000943007c0c */ /* 0x000fc4000e7a1270 */
[----:B------:R-:W-:Y:S01]  /*26170*/  ISETP.GE.AND P2, PT, R0, UR6, PT ;  /* 0x0000000600007c0c */ /* 0x000fe2000bf46270 */
[----:B------:R-:W2:Y:S01]  /*26180*/  LDL.LU R37, [R1+0x3d0] ;  /* 0x0003d00001257983 */ /* 0x000ea20000300800 */
[----:B------:R-:W-:Y:S01]  /*26190*/  PRMT R0, R28, 0x9910, RZ ;  /* 0x000099101c007816 */ /* 0x000fe200000000ff */
[----:B------:R-:W1:Y:S01]  /*261a0*/  LDCU UR6, c[0x0][0x398] ;  /* 0x00007300ff0677ac */ /* 0x000e620008000800 */
[----:B------:R-:W-:Y:S01]  /*261b0*/  PRMT R28, R26, 0x9910, RZ ;  /* 0x000099101a1c7816 */ /* 0x000fe200000000ff */
[----:B------:R-:W2:Y:S01]  /*261c0*/  LDL.LU R35, [R1+0x3d4] ;  /* 0x0003d40001237983 */ /* 0x000ea20000300800 */
[----:B0-----:R-:W-:Y:S01]  /*261d0*/  ISETP.LT.AND P6, PT, R40, UR10, !P4 ;  /* 0x0000000a28007c0c */ /* 0x001fe2000e7c1270 */
[----:B------:R-:W0:Y:S01]  /*261e0*/  LDCU UR9, c[0x0][0x398] ;  /* 0x00007300ff0977ac */ /* 0x000e220008000800 */
[----:B------:R-:W-:Y:S01]  /*261f0*/  SHF.R.S32.HI R26, RZ, 0x8, R0 ;  /* 0x00000008ff1a7819 */ /* 0x000fe20000011400 */
[----:B------:R-:W-:Y:S01]  /*26200*/  IMAD.MOV.U32 R0, RZ, RZ, R28 ;  /* 0x000000ffff007224 */ /* 0x000fe200078e001c */
[----:B------:R-:W2:Y:S01]  /*26210*/  LDL.LU R32, [R1+0x1d0] ;  /* 0x0001d00001207983 */ /* 0x000ea20000300800 */
[----:B------:R-:W0:Y:S03]  /*26220*/  LDCU UR10, c[0x0][0x398] ;  /* 0x00007300ff0a77ac */ /* 0x000e260008000800 */
[----:B------:R-:W-:Y:S01]  /*26230*/  SHF.R.S32.HI R0, RZ, 0x8, R0 ;  /* 0x00000008ff007819 */ /* 0x000fe20000011400 */
[----:B------:R-:W2:Y:S01]  /*26240*/  LDL.LU R33, [R1+0x1d4] ;  /* 0x0001d40001217983 */ /* 0x000ea20000300800 */
[----:B---3--:R-:W-:-:S05]  /*26250*/  F2FP.SATFINITE.E4M3.F32.PACK_AB_MERGE_C R54, R55, R54, RZ ;  /* 0x000000363736723e */ /* 0x008fca00048070ff */
[----:B----4-:R3:W-:Y:S04]  /*26260*/  @P3 STG.E.U8 desc[UR22][R30.64], R54 ;  /* 0x000000361e003986 */ /* 0x0107e8000c101116 */
[----:B------:R4:W-:Y:S01]  /*26270*/  @P5 STG.E.U8 desc[UR22][R72.64], R26 ;  /* 0x0000001a48005986 */ /* 0x0009e2000c101116 */
[----:B-1----:R-:W-:Y:S01]  /*26280*/  ISETP.LT.AND P5, PT, R39, UR4, !P4 ;  /* 0x0000000427007c0c */ /* 0x002fe2000e7a1270 */
[----:B------:R-:W1:Y:S02]  /*26290*/  LDCU UR4, c[0x0][0x398] ;  /* 0x00007300ff0477ac */ /* 0x000e640008000800 */
[----:B------:R0:W-:Y:S04]  /*262a0*/  @P6 STG.E.U8 desc[UR22][R68.64], R0 ;  /* 0x0000000044006986 */ /* 0x0001e8000c101116 */
[----:B---3--:R-:W3:Y:S01]  /*262b0*/  LDL.LU.64 R30, [R1+0xc0] ;  /* 0x0000c000011e7983 */ /* 0x008ee20000300a00 */
[----:B----4-:R-:W-:-:S03]  /*262c0*/  PRMT R26, R27, 0x9910, RZ ;  /* 0x000099101b1a7816 */ /* 0x010fc600000000ff */
[----:B0-----:R-:W4:Y:S01]  /*262d0*/  LDL.LU.64 R68, [R1+0xb8] ;  /* 0x0000b80001447983 */ /* 0x001f220000300a00 */
[----:B------:R-:W-:-:S03]  /*262e0*/  SHF.R.S32.HI R26, RZ, 0x8, R26 ;  /* 0x00000008ff1a7819 */ /* 0x000fc6000001141a */
[----:B------:R-:W4:Y:S04]  /*262f0*/  LDL.LU.64 R72, [R1+0xb0] ;  /* 0x0000b00001487983 */ /* 0x000f280000300a00 */
[----:B------:R0:W-:Y:S01]  /*26300*/  @P5 STG.E.U8 desc[UR22][R56.64], R26 ;  /* 0x0000001a38005986 */ /* 0x0001e2000c101116 */
[----:B------:R-:W-:-:S03]  /*26310*/  F2FP.SATFINITE.E4M3.F32.PACK_AB_MERGE_C R29, R71, R70, RZ ;  /* 0x00000046471d723e */ /* 0x000fc600048070ff */
[----:B0-----:R-:W4:Y:S04]  /*26320*/  LDL.LU.64 R56, [R1+0x780] ;  /* 0x0007800001387983 */ /* 0x001f280000300a00 */
[----:B------:R-:W4:Y:S01]  /*26330*/  LDL.LU.64 R70, [R1+0x98] ;  /* 0x0000980001467983 */ /* 0x000f220000300a00 */
[----:B------:R-:W-:Y:S01]  /*26340*/  ISETP.LT.AND P4, PT, R34, UR6, !P4 ;  /* 0x0000000622007c0c */ /* 0x000fe2000e781270 */
[----:B------:R-:W-:Y:S01]  /*26350*/  VIADD R0, R66, 0x78 ;  /* 0x0000007842007836 */ /* 0x000fe20000000000 */
[----:B------:R-:W-:Y:S01]  /*26360*/  PRMT R27, R54, 0x9910, RZ ;  /* 0x00009910361b7816 */ /* 0x000fe200000000ff */
[----:B------:R-:W0:Y:S03]  /*26370*/  LDCU UR6, c[0x0][0x398] ;  /* 0x00007300ff0677ac */ /* 0x000e260008000800 */
[----:B------:R-:W-:-:S02]  /*26380*/  ISETP.GE.AND P3, PT, R0, UR13, PT ;  /* 0x0000000d00007c0c */ /* 0x000fc4000bf66270 */
[----:B------:R-:W-:Y:S02]  /*26390*/  SHF.R.S32.HI R0, RZ, 0x8, R27 ;  /* 0x00000008ff007819 */ /* 0x000fe4000001141b */
[----:B------:R-:W-:Y:S01]  /*263a0*/  ISETP.LT.AND P6, PT, R67, UR9, !P2 ;  /* 0x0000000943007c0c */ /* 0x000fe2000d7c1270 */
[----:B------:R-:W0:Y:S01]  /*263b0*/  LDCU UR9, c[0x0][0x398] ;  /* 0x00007300ff0977ac */ /* 0x000e220008000800 */
[----:B------:R-:W-:Y:S01]  /*263c0*/  ISETP.LT.AND P5, PT, R40, UR10, !P2 ;  /* 0x0000000a28007c0c */ /* 0x000fe2000d7a1270 */
[----:B--2---:R2:W-:Y:S01]  /*263d0*/  @P4 STG.E.U8 desc[UR22][R44.64], R0 ;  /* 0x000000002c004986 */ /* 0x0045e2000c101116 */
[----:B------:R-:W-:Y:S01]  /*263e0*/  ISETP.LT.AND P4, PT, R39, UR12, !P2 ;  /* 0x0000000c27007c0c */ /* 0x000fe2000d781270 */
[----:B------:R-:W0:Y:S01]  /*263f0*/  LDCU UR10, c[0x0][0x398] ;  /* 0x00007300ff0a77ac */ /* 0x000e220008000800 */
[----:B------:R-:W-:Y:S02]  /*26400*/  F2FP.SATFINITE.E4M3.F32.PACK_AB_MERGE_C R27, R35, R37, RZ ;  /* 0x00000025231b723e */ /* 0x000fe400048070ff */
[----:B------:R-:W-:Y:S01]  /*26410*/  F2FP.SATFINITE.E4M3.F32.PACK_AB_MERGE_C R28, R33, R32, RZ ;  /* 0x00000020211c723e */ /* 0x000fe200048070ff */
[----:B------:R-:W0:Y:S04]  /*26420*/  LDCU UR12, c[0x0][0x398] ;  /* 0x00007300ff0c77ac */ /* 0x000e280008000800 */
[----:B------:R-:W-:Y:S01]  /*26430*/  @P6 STG.E.U8 desc[UR22][R42.64], R29 ;  /* 0x0000001d2a006986 */ /* 0x000fe2000c101116 */
[----:B--2---:R-:W-:Y:S01]  /*26440*/  VIADD R0, R66, 0x75 ;  /* 0x0000007542007836 */ /* 0x004fe20000000000 */
[----:B-1----:R-:W-:Y:S01]  /*26450*/  ISETP.LT.AND P6, PT, R34, UR4, !P2 ;  /* 0x0000000422007c0c */ /* 0x002fe2000d7c1270 */
[----:B------:R-:W1:Y:S03]  /*26460*/  LDCU UR4, c[0x0][0x398] ;  /* 0x00007300ff0477ac */ /* 0x000e660008000800 */
[----:B------:R-:W-:Y:S01]  /*26470*/  ISETP.GE.AND P2, PT, R0, UR5, PT ;  /* 0x0000000500007c0c */ /* 0x000fe2000bf46270 */
[----:B------:R-:W2:Y:S01]  /*26480*/  LDCU UR5, c[0x0][0x398] ;  /* 0x00007300ff0577ac */ /* 0x000ea20008000800 */
[----:B------:R-:W-:-:S04]  /*26490*/  PRMT R26, R29, 0x9910, RZ ;  /* 0x000099101d1a7816 */ /* 0x000fc800000000ff */
[----:B------:R-:W-:Y:S01]  /*264a0*/  SHF.R.S32.HI R26, RZ, 0x8, R26 ;  /* 0x00000008ff1a7819 */ /* 0x000fe2000001141a */
[----:B---3--:R3:W-:Y:S01]  /*264b0*/  @P5 STG.E.U8 desc[UR22][R30.64], R27 ;  /* 0x0000001b1e005986 */ /* 0x0087e2000c101116 */
[----:B0-----:R-:W-:Y:S02]  /*264c0*/  ISETP.LT.AND P5, PT, R67, UR6, !P2 ;  /* 0x0000000643007c0c */ /* 0x001fe4000d7a1270 */
[----:B----4-:R-:W-:Y:S01]  /*264d0*/  F2FP.SATFINITE.E4M3.F32.PACK_AB_MERGE_C R56, R57, R56, RZ ;  /* 0x000000383938723e */ /* 0x010fe200048070ff */
[----:B------:R0:W-:Y:S01]  /*264e0*/  @P4 STG.E.U8 desc[UR22][R68.64], R28 ;  /* 0x0000001c44004986 */ /* 0x0001e2000c101116 */
[----:B------:R-:W-:Y:S01]  /*264f0*/  VIADD R0, R66, 0x76 ;  /* 0x0000007642007836 */ /* 0x000fe20000000000 */
[----:B---3--:R-:W-:Y:S01]  /*26500*/  PRMT R27, R27, 0x9910, RZ ;  /* 0x000099101b1b7816 */ /* 0x008fe200000000ff */
[----:B------:R-:W3:Y:S01]  /*26510*/  LDCU UR6, c[0x0][0x398] ;  /* 0x00007300ff0677ac */ /* 0x000ee20008000800 */
[----:B0-----:R-:W4:Y:S04]  /*26520*/  LDL.LU.64 R68, [R1+0x90] ;  /* 0x0000900001447983 */ /* 0x001f280000300a00 */
[----:B------:R-:W3:Y:S04]  /*26530*/  LDL.LU R38, [R1+0x5d8] ;  /* 0x0005d80001267983 */ /* 0x000ee80000300800 */
[----:B------:R-:W3:Y:S04]  /*26540*/  LDL.LU R36, [R1+0x5dc] ;  /* 0x0005dc0001247983 */ /* 0x000ee80000300800 */
[----:B------:R-:W3:Y:S04]  /*26550*/  LDL.LU.64 R44, [R1+0x88] ;  /* 0x00008800012c7983 */ /* 0x000ee80000300a00 */
[----:B------:R-:W-:Y:S04]  /*26560*/  @P6 STG.E.U8 desc[UR22][R72.64], R56 ;  /* 0x0000003848006986 */ /* 0x000fe8000c101116 */
[----:B------:R0:W-:Y:S04]  /*26570*/  @P5 STG.E.U8 desc[UR22][R70.64], R26 ;  /* 0x0000001a46005986 */ /* 0x0001e8000c101116 */
[----:B------:R-:W3:Y:S04]  /*26580*/  LDL.LU.64 R42, [R1+0x70] ;  /* 0x00007000012a7983 */ /* 0x000ee80000300a00 */
[----:B0-----:R-:W3:Y:S04]  /*26590*/  LDL.LU R70, [R1+0x5e0] ;  /* 0x0005e00001467983 */ /* 0x001ee80000300800 */
[----:B------:R-:W3:Y:S04]  /*265a0*/  LDL.LU R71, [R1+0x5e4] ;  /* 0x0005e40001477983 */ /* 0x000ee80000300800 */
[----:B------:R-:W3:Y:S04]  /*265b0*/  LDL.LU R37, [R1+0x3d8] ;  /* 0x0003d80001257983 */ /* 0x000ee80000300800 */
[----:B------:R-:W3:Y:S04]  /*265c0*/  LDL.LU R35, [R1+0x3dc] ;  /* 0x0003dc0001237983 */ /* 0x000ee80000300800 */
[----:B------:R-:W3:Y:S04]  /*265d0*/  LDL.LU R32, [R1+0x1d8] ;  /* 0x0001d80001207983 */ /* 0x000ee80000300800 */
[----:B------:R-:W3:Y:S04]  /*265e0*/  LDL.LU R33, [R1+0x1dc] ;  /* 0x0001dc0001217983 */ /* 0x000ee80000300800 */
[----:B------:R-:W3:Y:S01]  /*265f0*/  LDL.LU.64 R30, [R1+0x68] ;  /* 0x00006800011e7983 */ /* 0x000ee20000300a00 */
[----:B------:R-:W-:Y:S01]  /*26600*/  ISETP.LT.AND P6, PT, R40, UR9, !P2 ;  /* 0x0000000928007c0c */ /* 0x000fe2000d7c1270 */
[----:B------:R-:W0:Y:S01]  /*26610*/  LDCU UR9, c[0x0][0x398] ;  /* 0x00007300ff0977ac */ /* 0x000e220008000800 */
[----:B------:R-:W-:Y:S01]  /*26620*/  ISETP.GE.AND P4, PT, R0, UR7, PT ;  /* 0x0000000700007c0c */ /* 0x000fe2000bf86270 */
[----:B------:R-:W-:Y:S01]  /*26630*/  IMAD.MOV.U32 R0, RZ, RZ, R27 ;  /* 0x000000ffff007224 */ /* 0x000fe200078e001b */
[----:B------:R-:W-:Y:S01]  /*26640*/  PRMT R56, R56, 0x9910, RZ ;  /* 0x0000991038387816 */ /* 0x000fe200000000ff */
[----:B------:R-:W3:Y:S01]  /*26650*/  LDL.LU.64 R72, [R1+0x60] ;  /* 0x0000600001487983 */ /* 0x000ee20000300a00 */
[----:B-1----:R-:W-:Y:S01]  /*26660*/  ISETP.LT.AND P5, PT, R39, UR4, !P2 ;  /* 0x0000000427007c0c */ /* 0x002fe2000d7a1270 */
[----:B------:R-:W1:Y:S01]  /*26670*/  LDCU UR7, c[0x0][0x398] ;  /* 0x00007300ff0777ac */ /* 0x000e620008000800 */
[----:B------:R-:W-:-:S02]  /*26680*/  SHF.R.S32.HI R0, RZ, 0x8, R0 ;  /* 0x00000008ff007819 */ /* 0x000fc40000011400 */
[----:B--2---:R-:W-:Y:S01]  /*26690*/  ISETP.LT.AND P2, PT, R34, UR5, !P2 ;  /* 0x0000000522007c0c */ /* 0x004fe2000d741270 */
[----:B------:R-:W2:Y:S01]  /*266a0*/  LDCU UR4, c[0x0][0x398] ;  /* 0x00007300ff0477ac */ /* 0x000ea20008000800 */
[----:B------:R-:W-:Y:S01]  /*266b0*/  PRMT R26, R28, 0x9910, RZ ;  /* 0x000099101c1a7816 */ /* 0x000fe200000000ff */
[----:B------:R-:W0:Y:S03]  /*266c0*/  LDCU UR5, c[0x0][0x398] ;  /* 0x00007300ff0577ac */ /* 0x000e260008000800 */
[----:B------:R-:W-:Y:S01]  /*266d0*/  SHF.R.S32.HI R26, RZ, 0x8, R26 ;  /* 0x00000008ff1a7819 */ /* 0x000fe2000001141a */
[----:B----4-:R4:W-:Y:S02]  /*266e0*/  @P6 STG.E.U8 desc[UR22][R68.64], R0 ;  /* 0x0000000044006986 */ /* 0x0109e4000c101116 */
[----:B----4-:R-:W-:Y:S02]  /*266f0*/  IMAD.MOV.U32 R0, RZ, RZ, R56 ;  /* 0x000000ffff007224 */ /* 0x010fe400078e0038 */
[----:B---3--:R-:W-:Y:S03]  /*26700*/  @P5 STG.E.U8 desc[UR22][R44.64], R26 ;  /* 0x0000001a2c005986 */ /* 0x008fe6000c101116 */
[----:B------:R-:W-:Y:S01]  /*26710*/  SHF.R.S32.HI R0, RZ, 0x8, R0 ;  /* 0x00000008ff007819 */ /* 0x000fe20000011400 */
[----:B------:R-:W3:Y:S04]  /*26720*/  LDL.LU.64 R68, [R1+0x50] ;  /* 0x0000500001447983 */ /* 0x000ee80000300a00 */
[----:B------:R4:W-:Y:S01]  /*26730*/  @P2 STG.E.U8 desc[UR22][R58.64], R0 ;  /* 0x000000003a002986 */ /* 0x0009e2000c101116 */
[----:B------:R-:W-:Y:S01]  /*26740*/  ISETP.LT.AND P6, PT, R67, UR6, !P4 ;  /* 0x0000000643007c0c */ /* 0x000fe2000e7c1270 */
[----:B------:R-:W0:Y:S02]  /*26750*/  LDCU UR6, c[0x0][0x398] ;  /* 0x00007300ff0677ac */ /* 0x000e240008000800 */
[----:B----4-:R-:W4:Y:S01]  /*26760*/  LDL.LU.64 R58, [R1+0x778] ;  /* 0x00077800013a7983 */ /* 0x010f220000300a00 */
[----:B------:R-:W-:-:S03]  /*26770*/  F2FP.SATFINITE.E4M3.F32.PACK_AB_MERGE_C R29, R71, R70, RZ ;  /* 0x00000046471d723e */ /* 0x000fc600048070ff */
[----:B------:R-:W3:Y:S04]  /*26780*/  LDL.LU.64 R44, [R1+0x48] ;  /* 0x00004800012c7983 */ /* 0x000ee80000300a00 */
[----:B------:R-:W3:Y:S01]  /*26790*/  LDL.LU.64 R70, [R1+0x40] ;  /* 0x0000400001467983 */ /* 0x000ee20000300a00 */
[----:B------:R-:W-:Y:S01]  /*267a0*/  F2FP.SATFINITE.E4M3.F32.PACK_AB_MERGE_C R28, R36, R38, RZ ;  /* 0x00000026241c723e */ /* 0x000fe200048070ff */
[----:B------:R-:W-:Y:S01]  /*267b0*/  VIADD R0, R66, 0x77 ;  /* 0x0000007742007836 */ /* 0x000fe20000000000 */
[----:B-1----:R-:W-:Y:S01]  /*267c0*/  ISETP.LT.AND P2, PT, R40, UR7, !P4 ;  /* 0x0000000728007c0c */ /* 0x002fe2000e741270 */
[----:B------:R-:W1:Y:S02]  /*267d0*/  LDCU UR7, c[0x0][0x398] ;  /* 0x00007300ff0777ac */ /* 0x000e640008000800 */
[----:B------:R0:W-:Y:S01]  /*267e0*/  @P6 STG.E.U8 desc[UR22][R42.64], R28 ;  /* 0x0000001c2a006986 */ /* 0x0001e2000c101116 */
[----:B------:R-:W-:Y:S01]  /*267f0*/  ISETP.GE.AND P6, PT, R0, UR11, PT ;  /* 0x0000000b00007c0c */ /* 0x000fe2000bfc6270 */
[----:B------:R-:W1:Y:S01]  /*26800*/  LDCU UR11, c[0x0][0x398] ;  /* 0x00007300ff0b77ac */ /* 0x000e620008000800 */
[----:B------:R-:W-:-:S02]  /*26810*/  F2FP.SATFINITE.E4M3.F32.PACK_AB_MERGE_C R0, R35, R37, RZ ;  /* 0x000000252300723e */ /* 0x000fc400048070ff */
[----:B------:R-:W-:Y:S01]  /*26820*/  F2FP.SATFINITE.E4M3.F32.PACK_AB_MERGE_C R27, R33, R32, RZ ;  /* 0x00000020211b723e */ /* 0x000fe200048070ff */
[----:B0-----:R-:W3:Y:S04]  /*26830*/  LDL.LU.64 R42, [R1+0x38] ;  /* 0x00003800012a7983 */ /* 0x001ee80000300a00 */
[----:B------:R-:W3:Y:S04]  /*26840*/  LDL.LU.64 R36, [R1+0x30] ;  /* 0x0000300001247983 */ /* 0x000ee80000300a00 */
[----:B------:R-:W3:Y:S04]  /*26850*/  LDL.LU R32, [R1+0x3e0] ;  /* 0x0003e00001207983 */ /* 0x000ee80000300800 */
[----:B------:R-:W3:Y:S04]  /*26860*/  LDL.LU R33, [R1+0x3e4] ;  /* 0x0003e40001217983 */ /* 0x000ee80000300800 */
[----:B------:R0:W-:Y:S04]  /*26870*/  @P2 STG.E.U8 desc[UR22][R30.64], R0 ;  /* 0x000000001e002986 */ /* 0x0001e8000c101116 */
[----:B0-----:R-:W3:Y:S01]  /*26880*/  LDL.LU.64 R30, [R1+0x28] ;  /* 0x00002800011e7983 */ /* 0x001ee20000300a00 */
[----:B------:R-:W-:Y:S01]  /*26890*/  ISETP.LT.AND P5, PT, R39, UR9, !P4 ;  /* 0x0000000927007c0c */ /* 0x000fe2000e7a1270 */
[----:B------:R-:W0:Y:S01]  /*268a0*/  LDCU UR9, c[0x0][0x398] ;  /* 0x00007300ff0977ac */ /* 0x000e220008000800 */
[----:B--2---:R-:W-:-:S02]  /*268b0*/  ISETP.LT.AND P4, PT, R34, UR4, !P4 ;  /* 0x0000000422007c0c */ /* 0x004fc4000e781270 */
[----:B------:R-:W-:Y:S01]  /*268c0*/  ISETP.LT.AND P2, PT, R40, UR6, !P6 ;  /* 0x0000000628007c0c */ /* 0x000fe2000f741270 */
[----:B------:R-:W2:Y:S01]  /*268d0*/  LDCU UR4, c[0x0][0x398] ;  /* 0x00007300ff0477ac */ /* 0x000ea20008000800 */
[----:B------:R-:W-:Y:S02]  /*268e0*/  PRMT R26, R28, 0x9910, RZ ;  /* 0x000099101c1a7816 */ /* 0x000fe400000000ff */
[----:B------:R-:W-:Y:S01]  /*268f0*/  PRMT R0, R0, 0x9910, RZ ;  /* 0x0000991000007816 */ /* 0x000fe200000000ff */
[----:B------:R-:W0:Y:S04]  /*26900*/  LDCU UR6, c[0x0][0x398] ;  /* 0x00007300ff0677ac */ /* 0x000e280008000800 */
[----:B------:R1:W-:Y:S01]  /*26910*/  @P5 STG.E.U8 desc[UR22][R72.64], R27 ;  /* 0x0000001b48005986 */ /* 0x0003e2000c101116 */
[----:B------:R-:W-:Y:S01]  /*26920*/  ISETP.LT.AND P5, PT, R67, UR5, !P6 ;  /* 0x0000000543007c0c */ /* 0x000fe2000f7a1270 */
[----:B------:R-:W0:Y:S01]  /*26930*/  LDCU UR5, c[0x0][0x398] ;  /* 0x00007300ff0577ac */ /* 0x000e220008000800 */
[----:B------:R-:W-:-:S02]  /*26940*/  SHF.R.S32.HI R26, RZ, 0x8, R26 ;  /* 0x00000008ff1a7819 */ /* 0x000fc4000001141a */
[----:B------:R-:W-:Y:S02]  /*26950*/  SHF.R.S32.HI R0, RZ, 0x8, R0 ;  /* 0x00000008ff007819 */ /* 0x000fe40000011400 */
[----:B-1----:R-:W-:Y:S01]  /*26960*/  PRMT R27, R27, 0x9910, RZ ;  /* 0x000099101b1b7816 */ /* 0x002fe200000000ff */
[----:B------:R-:W3:Y:S04]  /*26970*/  LDL.LU R73, [R1+0x1e0] ;  /* 0x0001e00001497983 */ /* 0x000ee80000300800 */
[----:B------:R-:W3:Y:S01]  /*26980*/  LDL.LU R72, [R1+0x1e4] ;  /* 0x0001e40001487983 */ /* 0x000ee20000300800 */
[----:B----4-:R-:W-:-:S05]  /*26990*/  F2FP.SATFINITE.E4M3.F32.PACK_AB_MERGE_C R58, R59, R58, RZ ;  /* 0x0000003a3b3a723e */ /* 0x010fca00048070ff */
[----:B---3--:R1:W-:Y:S01]  /*269a0*/  @P4 STG.E.U8 desc[UR22][R68.64], R58 ;  /* 0x0000003a44004986 */ /* 0x0083e2000c101116 */
[----:B------:R-:W-:Y:S01]  /*269b0*/  ISETP.LT.AND P4, PT, R39, UR7, !P6 ;  /* 0x0000000727007c0c */ /* 0x000fe2000f781270 */
[----:B------:R-:W3:Y:S02]  /*269c0*/  LDCU UR7, c[0x0][0x398] ;  /* 0x00007300ff0777ac */ /* 0x000ee40008000800 */
[----:B------:R-:W-:Y:S04]  /*269d0*/  @P5 STG.E.U8 desc[UR22][R44.64], R26 ;  /* 0x0000001a2c005986 */ /* 0x000fe8000c101116 */
[----:B------:R4:W-:Y:S01]  /*269e0*/  @P2 STG.E.U8 desc[UR22][R70.64], R0 ;  /* 0x0000000046002986 */ /* 0x0009e2000c101116 */
[----:B0-----:R-:W-:Y:S01]  /*269f0*/  ISETP.LT.AND P6, PT, R34, UR9, !P6 ;  /* 0x0000000922007c0c */ /* 0x001fe2000f7c1270 */
[----:B------:R-:W0:Y:S02]  /*26a00*/  LDCU UR9, c[0x0][0x398] ;  /* 0x00007300ff0977ac */ /* 0x000e240008000800 */
[----:B-1----:R-:W3:Y:S01]  /*26a10*/  LDL.LU.64 R68, [R1+0x18] ;  /* 0x0000180001447983 */ /* 0x002ee20000300a00 */
[----:B----4-:R-:W-:Y:S01]  /*26a20*/  IMAD.MOV.U32 R0, RZ, RZ, R27 ;  /* 0x000000ffff007224 */ /* 0x010fe200078e001b */
[----:B------:R-:W-:-:S02]  /*26a30*/  PRMT R26, R58, 0x9910, RZ ;  /* 0x000099103a1a7816 */ /* 0x000fc400000000ff */
[----:B------:R-:W4:Y:S02]  /*26a40*/  LDL.LU.64 R70, [R1+0x10] ;  /* 0x0000100001467983 */ /* 0x000f240000300a00 */
[----:B------:R-:W-:Y:S02]  /*26a50*/  SHF.R.S32.HI R0, RZ, 0x8, R0 ;  /* 0x00000008ff007819 */ /* 0x000fe40000011400 */
[----:B--2---:R-:W-:Y:S01]  /*26a60*/  ISETP.LT.AND P2, PT, R67, UR4, !P3 ;  /* 0x0000000443007c0c */ /* 0x004fe2000df41270 */
[----:B------:R-:W1:Y:S02]  /*26a70*/  LDCU UR4, c[0x0][0x398] ;  /* 0x00007300ff0477ac */ /* 0x000e640008000800 */
[----:B------:R-:W-:Y:S01]  /*26a80*/  @P4 STG.E.U8 desc[UR22][R42.64], R0 ;  /* 0x000000002a004986 */ /* 0x000fe2000c101116 */
[----:B------:R-:W-:Y:S01]  /*26a90*/  ISETP.LT.AND P4, PT, R40, UR5, !P3 ;  /* 0x0000000528007c0c */ /* 0x000fe2000df81270 */
[----:B------:R-:W2:Y:S01]  /*26aa0*/  LDCU UR5, c[0x0][0x398] ;  /* 0x00007300ff0577ac */ /* 0x000ea20008000800 */
[----:B------:R-:W-:-:S05]  /*26ab0*/  SHF.R.S32.HI R26, RZ, 0x8, R26 ;  /* 0x00000008ff1a7819 */ /* 0x000fca000001141a */
[----:B------:R0:W-:Y:S02]  /*26ac0*/  @P6 STG.E.U8 desc[UR22][R36.64], R26 ;  /* 0x0000001a24006986 */ /* 0x0001e4000c101116 */
[----:B0-----:R-:W-:Y:S02]  /*26ad0*/  F2FP.SATFINITE.E4M3.F32.PACK_AB_MERGE_C R26, R33, R32, RZ ;  /* 0x00000020211a723e */ /* 0x001fe400048070ff */
[----:B------:R-:W-:Y:S04]  /*26ae0*/  @P2 STG.E.U8 desc[UR22][R30.64], R29 ;  /* 0x0000001d1e002986 */ /* 0x000fe8000c101116 */
[----:B------:R0:W-:Y:S04]  /*26af0*/  @P4 STG.E.U8 desc[UR22][R60.64], R26 ;  /* 0x0000001a3c004986 */ /* 0x0001e8000c101116 */
[----:B0-----:R-:W2:Y:S01]  /*26b00*/  LDL.LU.64 R60, [R1+0x770] ;  /* 0x00077000013c7983 */ /* 0x001ea20000300a00 */
[----:B------:R-:W-:Y:S01]  /*26b10*/  VIADD R0, R66, 0x7a ;  /* 0x0000007a42007836 */ /* 0x000fe20000000000 */
[----:B------:R-:W-:Y:S01]  /*26b20*/  ISETP.LT.AND P5, PT, R39, UR6, !P3 ;  /* 0x0000000627007c0c */ /* 0x000fe2000dfa1270 */
[----:B------:R-:W0:Y:S03]  /*26b30*/  LDCU UR6, c[0x0][0x398] ;  /* 0x00007300ff0677ac */ /* 0x000e260008000800 */
[----:B------:R-:W-:Y:S01]  /*26b40*/  ISETP.GE.AND P6, PT, R0, UR25, PT ;  /* 0x0000001900007c0c */ /* 0x000fe2000bfc6270 */
[----:B------:R-:W-:Y:S01]  /*26b50*/  VIADD R0, R66, 0x79 ;  /* 0x0000007942007836 */ /* 0x000fe20000000000 */
[----:B---3--:R-:W-:Y:S01]  /*26b60*/  ISETP.LT.AND P3, PT, R34, UR7, !P3 ;  /* 0x0000000722007c0c */ /* 0x008fe2000df61270 */
[----:B------:R-:W3:Y:S03]  /*26b70*/  LDCU UR7, c[0x0][0x398] ;  /* 0x00007300ff0777ac */ /* 0x000ee60008000800 */
[----:B------:R-:W-:-:S02]  /*26b80*/  ISETP.GE.AND P2, PT, R0, UR21, PT ;  /* 0x0000001500007c0c */ /* 0x000fc4000bf46270 */
[----:B------:R-:W-:Y:S02]  /*26b90*/  F2FP.SATFINITE.E4M3.F32.PACK_AB_MERGE_C R0, R72, R73, RZ ;  /* 0x000000494800723e */ /* 0x000fe400048070ff */
[----:B------:R-:W3:Y:S04]  /*26ba0*/  LDL.LU R73, [R1+0x5e8] ;  /* 0x0005e80001497983 */ /* 0x000ee80000300800 */
[----:B------:R0:W-:Y:S04]  /*26bb0*/  @P5 STG.E.U8 desc[UR22][R68.64], R0 ;  /* 0x0000000044005986 */ /* 0x0001e8000c101116 */
[----:B0-----:R-:W3:Y:S04]  /*26bc0*/  LDL.LU R68, [R1+0x5ec] ;  /* 0x0005ec0001447983 */ /* 0x001ee80000300800 */
[----:B------:R-:W3:Y:S01]  /*26bd0*/  LDL.LU R69, [R1+0x3e8] ;  /* 0x0003e80001457983 */ /* 0x000ee20000300800 */
[----:B--2---:R-:W-:-:S05]  /*26be0*/  F2FP.SATFINITE.E4M3.F32.PACK_AB_MERGE_C R60, R61, R60, RZ ;  /* 0x0000003c3d3c723e */ /* 0x004fca00048070ff */
[----:B----4-:R0:W-:Y:S04]  /*26bf0*/  @P3 STG.E.U8 desc[UR22][R70.64], R60 ;  /* 0x0000003c46003986 */ /* 0x0101e8000c101116 */
[----:B0-----:R-:W2:Y:S04]  /*26c00*/  LDL.LU R70, [R1+0x3ec] ;  /* 0x0003ec0001467983 */ /* 0x001ea80000300800 */
[----:B------:R-:W4:Y:S04]  /*26c10*/  LDL.LU R71, [R1+0x1e8] ;  /* 0x0001e80001477983 */ /* 0x000f280000300800 */
[----:B------:R-:W4:Y:S01]  /*26c20*/  LDL.LU R72, [R1+0x1ec] ;  /* 0x0001ec0001487983 */ /* 0x000f220000300800 */
[----:B------:R-:W-:Y:S01]  /*26c30*/  ISETP.LT.AND P4, PT, R67, UR9, !P2 ;  /* 0x0000000943007c0c */ /* 0x000fe2000d781270 */
[----:B------:R-:W0:Y:S01]  /*26c40*/  LDCU UR9, c[0x0][0x398] ;  /* 0x00007300ff0977ac */ /* 0x000e220008000800 */
[----:B------:R-:W-:-:S02]  /*26c50*/  PRMT R27, R29, 0x9910, RZ ;  /* 0x000099101d1b7816 */ /* 0x000fc400000000ff */
[----:B-1----:R-:W-:Y:S01]  /*26c60*/  ISETP.LT.AND P5, PT, R40, UR4, !P2 ;  /* 0x0000000428007c0c */ /* 0x002fe2000d7a1270 */
[----:B------:R-:W1:Y:S01]  /*26c70*/  LDCU UR4, c[0x0][0x398] ;  /* 0x00007300ff0477ac */ /* 0x000e620008000800 */
[----:B------:R-:W-:Y:S02]  /*26c80*/  SHF.R.S32.HI R27, RZ, 0x8, R27 ;  /* 0x00000008ff1b7819 */ /* 0x000fe4000001141b */
[----:B------:R-:W-:-:S05]  /*26c90*/  PRMT R28, R26, 0x9910, RZ ;  /* 0x000099101a1c7816 */ /* 0x000fca00000000ff */
[----:B------:R0:W-:Y:S01]  /*26ca0*/  @P4 STG.E.U8 desc[UR22][R62.64], R27 ;  /* 0x0000001b3e004986 */ /* 0x0001e2000c101116 */
[----:B------:R-:W-:-:S03]  /*26cb0*/  SHF.R.S32.HI R26, RZ, 0x8, R28 ;  /* 0x00000008ff1a7819 */ /* 0x000fc6000001141c */
[----:B0-----:R-:W4:Y:S01]  /*26cc0*/  LDL.LU.64 R62, [R1+0x768] ;  /* 0x00076800013e7983 */ /* 0x001f220000300a00 */
[----:B------:R-:W-:Y:S02]  /*26cd0*/  ISETP.LT.AND P4, PT, R39, UR5, !P2 ;  /* 0x0000000527007c0c */ /* 0x000fe4000d781270 */
[----:B------:R-:W-:Y:S01]  /*26ce0*/  ISETP.LT.AND P3, PT, R34, UR6, !P2 ;  /* 0x0000000622007c0c */ /* 0x000fe2000d761270 */
[----:B------:R0:W-:Y:S01]  /*26cf0*/  @P5 STG.E.U8 desc[UR22][R64.64], R26 ;  /* 0x0000001a40005986 */ /* 0x0001e2000c101116 */
[----:B-1----:R-:W-:Y:S02]  /*26d00*/  ISETP.LT.AND P5, PT, R67, UR4, !P6 ;  /* 0x0000000443007c0c */ /* 0x002fe4000f7a1270 */
[----:B------:R-:W-:Y:S02]  /*26d10*/  PRMT R0, R0, 0x9910, RZ ;  /* 0x0000991000007816 */ /* 0x000fe400000000ff */
[----:B------:R-:W-:Y:S01]  /*26d20*/  PRMT R29, R60, 0x9910, RZ ;  /* 0x000099103c1d7816 */ /* 0x000fe200000000ff */
[C---:B------:R-:W-:Y:S01]  /*26d30*/  VIADD R28, R66.reuse, 0x7d ;  /* 0x0000007d421c7836 */ /* 0x040fe20000000000 */
[----:B------:R-:W-:Y:S01]  /*26d40*/  SHF.R.S32.HI R27, RZ, 0x8, R0 ;  /* 0x00000008ff1b7819 */ /* 0x000fe20000011400 */
[----:B------:R-:W1:Y:S01]  /*26d50*/  LDCU UR5, c[0x0][0x398] ;  /* 0x00007300ff0577ac */ /* 0x000e620008000800 */
[----:B------:R-:W-:Y:S01]  /*26d60*/  SHF.R.S32.HI R29, RZ, 0x8, R29 ;  /* 0x00000008ff1d7819 */ /* 0x000fe2000001141d */
[----:B------:R-:W-:-:S02]  /*26d70*/  VIADD R0, R66, 0x7c ;  /* 0x0000007c42007836 */ /* 0x000fc40000000000 */
[----:B------:R1:W-:Y:S01]  /*26d80*/  @P4 STG.E.U8 desc[UR22][R92.64], R27 ;  /* 0x0000001b5c004986 */ /* 0x0003e2000c101116 */
[----:B------:R-:W1:Y:S03]  /*26d90*/  LDCU UR4, c[0x0][0x398] ;  /* 0x00007300ff0477ac */ /* 0x000e660008000800 */
[----:B------:R1:W-:Y:S01]  /*26da0*/  @P3 STG.E.U8 desc[UR22][R90.64], R29 ;  /* 0x0000001d5a003986 */ /* 0x0003e2000c101116 */
[----:B------:R-:W1:Y:S03]  /*26db0*/  LDCU UR6, c[0x0][0x398] ;  /* 0x00007300ff0677ac */ /* 0x000e660008000800 */
[----:B0-----:R-:W4:Y:S01]  /*26dc0*/  LDL.LU.64 R64, [R1+0x760] ;  /* 0x0007600001407983 */ /* 0x001f220000300a00 */
[----:B---3--:R-:W-:-:S03]  /*26dd0*/  F2FP.SATFINITE.E4M3.F32.PACK_AB_MERGE_C R31, R68, R73, RZ ;  /* 0x00000049441f723e */ /* 0x008fc600048070ff */
[----:B------:R-:W3:Y:S04]  /*26de0*/  LDL.LU R73, [R1+0x5f0] ;  /* 0x0005f00001497983 */ /* 0x000ee80000300800 */
[----:B------:R-:W-:Y:S01]  /*26df0*/  @P5 STG.E.U8 desc[UR22][R88.64], R31 ;  /* 0x0000001f58005986 */ /* 0x000fe2000c101116 */
[----:B------:R-:W-:Y:S01]  /*26e00*/  ISETP.GE.AND P5, PT, R0, UR17, PT ;  /* 0x0000001100007c0c */ /* 0x000fe2000bfa6270 */
[----:B------:R-:W-:Y:S02]  /*26e10*/  VIADD R0, R66, 0x7b ;  /* 0x0000007b42007836 */ /* 0x000fe40000000000 */
[----:B------:R-:W3:Y:S04]  /*26e20*/  LDL.LU R68, [R1+0x5f4] ;  /* 0x0005f40001447983 */ /* 0x000ee80000300800 */
[----:B------:R-:W3:Y:S01]  /*26e30*/  LDL.LU R66, [R1+0x758] ;  /* 0x0007580001427983 */ /* 0x000ee20000300800 */
[----:B--2---:R-:W-:-:S03]  /*26e40*/  F2FP.SATFINITE.E4M3.F32.PACK_AB_MERGE_C R33, R70, R69, RZ ;  /* 0x000000454621723e */ /* 0x004fc600048070ff */
[----:B------:R-:W2:Y:S04]  /*26e50*/  LDL.LU R69, [R1+0x3f0] ;  /* 0x0003f00001457983 */ /* 0x000ea80000300800 */
[----:B------:R-:W2:Y:S01]  /*26e60*/  LDL.LU R70, [R1+0x3f4] ;  /* 0x0003f40001467983 */ /* 0x000ea20000300800 */
[----:B----4-:R-:W-:-:S03]  /*26e70*/  F2FP.SATFINITE.E4M3.F32.PACK_AB_MERGE_C R35, R72, R71, RZ ;  /* 0x000000474823723e */ /* 0x010fc600048070ff */
[----:B------:R-:W4:Y:S04]  /*26e80*/  LDL.LU R71, [R1+0x1f0] ;  /* 0x0001f00001477983 */ /* 0x000f280000300800 */
[----:B------:R-:W4:Y:S01]  /*26e90*/  LDL.LU R72, [R1+0x1f4] ;  /* 0x0001f40001487983 */ /* 0x000f220000300800 */
[----:B------:R-:W-:Y:S01]  /*26ea0*/  ISETP.LT.AND P4, PT, R40, UR7, !P6 ;  /* 0x0000000728007c0c */ /* 0x000fe2000f781270 */
[----:B------:R-:W0:Y:S01]  /*26eb0*/  LDCU UR7, c[0x0][0x398] ;  /* 0x00007300ff0777ac */ /* 0x000e220008000800 */
[----:B------:R-:W-:Y:S02]  /*26ec0*/  ISETP.LT.AND P3, PT, R39, UR9, !P6 ;  /* 0x0000000927007c0c */ /* 0x000fe4000f761270 */
[----:B-1----:R-:W-:Y:S01]  /*26ed0*/  ISETP.LT.AND P6, PT, R34, UR5, !P6 ;  /* 0x0000000522007c0c */ /* 0x002fe2000f7c1270 */
[----:B------:R-:W1:Y:S01]  /*26ee0*/  LDCU UR5, c[0x0][0x398] ;  /* 0x00007300ff0577ac */ /* 0x000e620008000800 */
[----:B------:R-:W-:-:S02]  /*26ef0*/  PRMT R27, R31, 0x9910, RZ ;  /* 0x000099101f1b7816 */ /* 0x000fc400000000ff */
[----:B------:R-:W-:Y:S01]  /*26f00*/  PRMT R29, R33, 0x9910, RZ ;  /* 0x00009910211d7816 */ /* 0x000fe200000000ff */
[----:B------:R-:W0:Y:S04]  /*26f10*/  LDCU UR9, c[0x0][0x398] ;  /* 0x00007300ff0977ac */ /* 0x000e280008000800 */
[----:B------:R-:W-:Y:S01]  /*26f20*/  @P4 STG.E.U8 desc[UR22][R86.64], R33 ;  /* 0x0000002156004986 */ /* 0x000fe2000c101116 */
[----:B------:R-:W-:-:S03]  /*26f30*/  ISETP.GE.AND P4, PT, R0, UR15, PT ;  /* 0x0000000f00007c0c */ /* 0x000fc6000bf86270 */
[----:B------:R-:W-:Y:S01]  /*26f40*/  @P3 STG.E.U8 desc[UR22][R84.64], R35 ;  /* 0x0000002354003986 */ /* 0x000fe2000c101116 */
[----:B------:R-:W-:Y:S01]  /*26f50*/  ISETP.LT.AND P3, PT, R67, UR4, !P4 ;  /* 0x0000000443007c0c */ /* 0x000fe2000e761270 */
[----:B------:R-:W0:Y:S01]  /*26f60*/  LDCU UR4, c[0x0][0x398] ;  /* 0x00007300ff0477ac */ /* 0x000e220008000800 */
[----:B------:R-:W-:Y:S02]  /*26f70*/  F2FP.SATFINITE.E4M3.F32.PACK_AB_MERGE_C R63, R63, R62, RZ ;  /* 0x0000003e3f3f723e */ /* 0x000fe400048070ff */
[----:B------:R-:W-:-:S03]  /*26f80*/  SHF.R.S32.HI R27, RZ, 0x8, R27 ;  /* 0x00000008ff1b7819 */ /* 0x000fc6000001141b */
[----:B------:R0:W-:Y:S01]  /*26f90*/  @P6 STG.E.U8 desc[UR22][R82.64], R63 ;  /* 0x0000003f52006986 */ /* 0x0001e2000c101116 */
[----:B------:R-:W-:Y:S01]  /*26fa0*/  ISETP.LT.AND P6, PT, R40, UR6, !P4 ;  /* 0x0000000628007c0c */ /* 0x000fe2000e7c1270 */
[----:B------:R-:W0:Y:S04]  /*26fb0*/  LDCU UR6, c[0x0][0x398] ;  /* 0x00007300ff0677ac */ /* 0x000e280008000800 */
[----:B------:R0:W-:Y:S01]  /*26fc0*/  @P3 STG.E.U8 desc[UR22][R80.64], R27 ;  /* 0x0000001b50003986 */ /* 0x0001e2000c101116 */
[----:B-1----:R-:W-:Y:S01]  /*26fd0*/  ISETP.LT.AND P3, PT, R39, UR5, !P4 ;  /* 0x0000000527007c0c */ /* 0x002fe2000e761270 */
[----:B------:R-:W1:Y:S01]  /*26fe0*/  LDCU UR5, c[0x0][0x398] ;  /* 0x00007300ff0577ac */ /* 0x000e620008000800 */
[----:B------:R-:W-:Y:S02]  /*26ff0*/  PRMT R0, R35, 0x9910, RZ ;  /* 0x0000991023007816 */ /* 0x000fe400000000ff */
[----:B0-----:R-:W-:-:S02]  /*27000*/  PRMT R63, R63, 0x9910, RZ ;  /* 0x000099103f3f7816 */ /* 0x001fc400000000ff */
[----:B------:R-:W-:Y:S01]  /*27010*/  ISETP.LT.AND P4, PT, R34, UR4, !P4 ;  /* 0x0000000422007c0c */ /* 0x000fe2000e781270 */
[----:B------:R-:W0:Y:S01]  /*27020*/  LDCU UR4, c[0x0][0x398] ;  /* 0x00007300ff0477ac */ /* 0x000e220008000800 */
[----:B------:R-:W-:Y:S02]  /*27030*/  SHF.R.S32.HI R29, RZ, 0x8, R29 ;  /* 0x00000008ff1d7819 */ /* 0x000fe4000001141d */
[----:B------:R-:W-:Y:S01]  /*27040*/  SHF.R.S32.HI R27, RZ, 0x8, R0 ;  /* 0x00000008ff1b7819 */ /* 0x000fe20000011400 */
[----:B------:R-:W-:Y:S02]  /*27050*/  IMAD.MOV.U32 R0, RZ, RZ, R63 ;  /* 0x000000ffff007224 */ /* 0x000fe400078e003f */
[----:B------:R0:W-:Y:S01]  /*27060*/  @P6 STG.E.U8 desc[UR22][R78.64], R29 ;  /* 0x0000001d4e006986 */ /* 0x0001e2000c101116 */
[----:B------:R-:W-:Y:S01]  /*27070*/  ISETP.LT.AND P6, PT, R67, UR7, !P5 ;  /* 0x0000000743007c0c */ /* 0x000fe2000efc1270 */
[----:B------:R-:W2:Y:S02]  /*27080*/  LDCU UR7, c[0x0][0x398] ;  /* 0x00007300ff0777ac */ /* 0x000ea40008000800 */
[----:B------:R-:W-:Y:S01]  /*27090*/  @P3 STG.E.U8 desc[UR22][R76.64], R27 ;  /* 0x0000001b4c003986 */ /* 0x000fe2000c101116 */
[----:B------:R-:W-:Y:S01]  /*270a0*/  ISETP.LT.AND P3, PT, R40, UR6, !P5 ;  /* 0x0000000628007c0c */ /* 0x000fe2000ef61270 */
[----:B------:R-:W2:Y:S01]  /*270b0*/  LDCU UR6, c[0x0][0x398] ;  /* 0x00007300ff0677ac */ /* 0x000ea20008000800 */
[----:B0-----:R-:W-:-:S05]  /*270c0*/  SHF.R.S32.HI R29, RZ, 0x8, R0 ;  /* 0x00000008ff1d7819 */ /* 0x001fca0000011400 */
[----:B------:R-:W-:Y:S01]  /*270d0*/  @P4 STG.E.U8 desc[UR22][R74.64], R29 ;  /* 0x0000001d4a004986 */ /* 0x000fe2000c101116 */
[----:B-1----:R-:W-:Y:S01]  /*270e0*/  ISETP.LT.AND P4, PT, R39, UR5, !P5 ;  /* 0x0000000527007c0c */ /* 0x002fe2000ef81270 */
[----:B------:R-:W0:Y:S01]  /*270f0*/  LDCU UR5, c[0x0][0x398] ;  /* 0x00007300ff0577ac */ /* 0x000e220008000800 */
[----:B------:R-:W-:Y:S02]  /*27100*/  ISETP.GE.AND P2, PT, R28, UR19, PT ;  /* 0x000000131c007c0c */ /* 0x000fe4000bf46270 */
[----:B---3--:R-:W-:-:S05]  /*27110*/  F2FP.SATFINITE.E4M3.F32.PACK_AB_MERGE_C R31, R68, R73, RZ ;  /* 0x00000049441f723e */ /* 0x008fca00048070ff */
[----:B------:R1:W-:Y:S01]  /*27120*/  @P6 STG.E.U8 desc[UR22][R24.64], R31 ;  /* 0x0000001f18006986 */ /* 0x0003e2000c101116 */
[----:B------:R-:W-:Y:S02]  /*27130*/  ISETP.LT.AND P6, PT, R67, UR10, !P1 ;  /* 0x0000000a43007c0c */ /* 0x000fe4000cfc1270 */
[----:B--2---:R-:W-:Y:S02]  /*27140*/  F2FP.SATFINITE.E4M3.F32.PACK_AB_MERGE_C R33, R70, R69, RZ ;  /* 0x000000454621723e */ /* 0x004fe400048070ff */
[----:B----4-:R-:W-:-:S03]  /*27150*/  F2FP.SATFINITE.E4M3.F32.PACK_AB_MERGE_C R35, R72, R71, RZ ;  /* 0x000000474823723e */ /* 0x010fc600048070ff */
[----:B------:R-:W-:Y:S01]  /*27160*/  @P3 STG.E.U8 desc[UR22][R22.64], R33 ;  /* 0x0000002116003986 */ /* 0x000fe2000c101116 */
[C---:B------:R-:W-:Y:S01]  /*27170*/  ISETP.LT.AND P3, PT, R67.reuse, UR4, !P2 ;  /* 0x0000000443007c0c */ /* 0x040fe2000d761270 */
[----:B------:R-:W2:Y:S02]  /*27180*/  LDCU UR4, c[0x0][0x398] ;  /* 0x00007300ff0477ac */ /* 0x000ea40008000800 */
[----:B------:R3:W-:Y:S01]  /*27190*/  @P4 STG.E.U8 desc[UR22][R20.64], R35 ;  /* 0x0000002314004986 */ /* 0x0007e2000c101116 */
[----:B------:R-:W-:Y:S01]  /*271a0*/  ISETP.LT.AND P4, PT, R67, UR7, !P0 ;  /* 0x0000000743007c0c */ /* 0x000fe2000c781270 */
[----:B------:R-:W4:Y:S02]  /*271b0*/  LDCU UR7, c[0x0][0x398] ;  /* 0x00007300ff0777ac */ /* 0x000f240008000800 */
[----:B------:R-:W4:Y:S04]  /*271c0*/  LDL.LU R67, [R1+0x754] ;  /* 0x0007540001437983 */ /* 0x000f280000300800 */
[----:B------:R-:W4:Y:S04]  /*271d0*/  LDL.LU R41, [R1+0x5f8] ;  /* 0x0005f80001297983 */ /* 0x000f280000300800 */
[----:B------:R-:W4:Y:S04]  /*271e0*/  LDL.LU R38, [R1+0x5fc] ;  /* 0x0005fc0001267983 */ /* 0x000f280000300800 */
[----:B------:R-:W4:Y:S04]  /*271f0*/  LDL.LU R36, [R1+0x3f8] ;  /* 0x0003f80001247983 */ /* 0x000f280000300800 */
[----:B------:R-:W4:Y:S04]  /*27200*/  LDL.LU R37, [R1+0x3fc] ;  /* 0x0003fc0001257983 */ /* 0x000f280000300800 */
[----:B------:R-:W4:Y:S04]  /*27210*/  LDL.LU R32, [R1+0x1f8] ;  /* 0x0001f80001207983 */ /* 0x000f280000300800 */
[----:B------:R-:W4:Y:S04]  /*27220*/  LDL.LU R30, [R1+0x1fc] ;  /* 0x0001fc00011e7983 */ /* 0x000f280000300800 */
[----:B------:R-:W4:Y:S04]  /*27230*/  LDL.LU.64 R72, [R1+0xa8] ;  /* 0x0000a80001487983 */ /* 0x000f280000300a00 */
[----:B------:R-:W4:Y:S04]  /*27240*/  LDL.LU.64 R68, [R1+0xa0] ;  /* 0x0000a00001447983 */ /* 0x000f280000300a00 */
[----:B------:R-:W4:Y:S01]  /*27250*/  LDL.LU.64 R70, [R1+0x78] ;  /* 0x0000780001467983 */ /* 0x000f220000300a00 */
[----:B------:R-:W-:Y:S01]  /*27260*/  ISETP.LT.AND P5, PT, R34, UR9, !P5 ;  /* 0x0000000922007c0c */ /* 0x000fe2000efa1270 */
[----:B------:R-:W2:Y:S01]  /*27270*/  LDCU UR9, c[0x0][0x398] ;  /* 0x00007300ff0977ac */ /* 0x000ea20008000800 */
[----:B------:R-:W-:-:S02]  /*27280*/  PRMT R0, R31, 0x9910, RZ ;  /* 0x000099101f007816 */ /* 0x000fc400000000ff */
[----:B------:R-:W-:Y:S02]  /*27290*/  F2FP.SATFINITE.E4M3.F32.PACK_AB_MERGE_C R65, R65, R64, RZ ;  /* 0x000000404141723e */ /* 0x000fe400048070ff */
[----:B-1----:R-:W-:Y:S02]  /*272a0*/  SHF.R.S32.HI R25, RZ, 0x8, R0 ;  /* 0x00000008ff197819 */ /* 0x002fe40000011400 */
[----:B------:R-:W-:-:S05]  /*272b0*/  PRMT R0, R33, 0x9910, RZ ;  /* 0x0000991021007816 */ /* 0x000fca00000000ff */
[----:B------:R1:W-:Y:S01]  /*272c0*/  @P5 STG.E.U8 desc[UR22][R18.64], R65 ;  /* 0x0000004112005986 */ /* 0x0003e2000c101116 */
[----:B0-----:R-:W-:Y:S01]  /*272d0*/  ISETP.LT.AND P5, PT, R40, UR5, !P2 ;  /* 0x0000000528007c0c */ /* 0x001fe2000d7a1270 */
[----:B------:R-:W0:Y:S02]  /*272e0*/  LDCU UR5, c[0x0][0x398] ;  /* 0x00007300ff0577ac */ /* 0x000e240008000800 */
[----:B------:R1:W-:Y:S01]  /*272f0*/  @P3 STG.E.U8 desc[UR22][R16.64], R25 ;  /* 0x0000001910003986 */ /* 0x0003e2000c101116 */
[----:B------:R-:W-:Y:S02]  /*27300*/  ISETP.LT.AND P3, PT, R39, UR6, !P2 ;  /* 0x0000000627007c0c */ /* 0x000fe4000d761270 */
[----:B---3--:R-:W-:Y:S02]  /*27310*/  PRMT R20, R35, 0x9910, RZ ;  /* 0x0000991023147816 */ /* 0x008fe400000000ff */
[----:B--2---:R-:W-:Y:S01]  /*27320*/  ISETP.LT.AND P2, PT, R34, UR4, !P2 ;  /* 0x0000000422007c0c */ /* 0x004fe2000d741270 */
[----:B------:R-:W2:Y:S01]  /*27330*/  LDCU UR4, c[0x0][0x398] ;  /* 0x00007300ff0477ac */ /* 0x000ea20008000800 */
[----:B------:R-:W-:-:S02]  /*27340*/  PRMT R21, R65, 0x9910, RZ ;  /* 0x0000991041157816 */ /* 0x000fc400000000ff */
[----:B-1----:R-:W-:Y:S02]  /*27350*/  SHF.R.S32.HI R19, RZ, 0x8, R20 ;  /* 0x00000008ff137819 */ /* 0x002fe40000011414 */
[----:B------:R-:W-:Y:S02]  /*27360*/  SHF.R.S32.HI R17, RZ, 0x8, R0 ;  /* 0x00000008ff117819 */ /* 0x000fe40000011400 */
[----:B------:R-:W-:-:S03]  /*27370*/  SHF.R.S32.HI R21, RZ, 0x8, R21 ;  /* 0x00000008ff157819 */ /* 0x000fc60000011415 */
[----:B------:R1:W-:Y:S04]  /*27380*/  @P5 STG.E.U8 desc[UR22][R14.64], R17 ;  /* 0x000000110e005986 */ /* 0x0003e8000c101116 */
[----:B------:R-:W-:Y:S01]  /*27390*/  @P3 STG.E.U8 desc[UR22][R12.64], R19 ;  /* 0x000000130c003986 */ /* 0x000fe2000c101116 */
[----:B----4-:R-:W-:-:S03]  /*273a0*/  ISETP.LT.AND P3, PT, R40, UR7, !P0 ;  /* 0x0000000728007c0c */ /* 0x010fc6000c761270 */
[----:B------:R3:W-:Y:S01]  /*273b0*/  @P2 STG.E.U8 desc[UR22][R10.64], R21 ;  /* 0x000000150a002986 */ /* 0x0007e2000c101116 */
[----:B------:R-:W-:Y:S02]  /*273c0*/  ISETP.LT.AND P2, PT, R39, UR9, !P0 ;  /* 0x0000000927007c0c */ /* 0x000fe4000c741270 */
[----:B0-----:R-:W-:Y:S02]  /*273d0*/  ISETP.LT.AND P0, PT, R34, UR5, !P0 ;  /* 0x0000000522007c0c */ /* 0x001fe4000c701270 */
[----:B------:R-:W-:Y:S02]  /*273e0*/  ISETP.LT.AND P5, PT, R40, UR11, !P1 ;  /* 0x0000000b28007c0c */ /* 0x000fe4000cfa1270 */
[----:B------:R-:W-:Y:S02]  /*273f0*/  F2FP.SATFINITE.E4M3.F32.PACK_AB_MERGE_C R23, R38, R41, RZ ;  /* 0x000000292617723e */ /* 0x000fe400048070ff */
[----:B-1----:R-:W-:-:S03]  /*27400*/  F2FP.SATFINITE.E4M3.F32.PACK_AB_MERGE_C R15, R37, R36, RZ ;  /* 0x00000024250f723e */ /* 0x002fc600048070ff */
[----:B------:R0:W-:Y:S01]  /*27410*/  @P4 STG.E.U8 desc[UR22][R8.64], R23 ;  /* 0x0000001708004986 */ /* 0x0001e2000c101116 */
[----:B---3--:R-:W-:Y:S02]  /*27420*/  PRMT R10, R15, 0x9910, RZ ;  /* 0x000099100f0a7816 */ /* 0x008fe400000000ff */
[----:B------:R-:W-:Y:S02]  /*27430*/  F2FP.SATFINITE.E4M3.F32.PACK_AB_MERGE_C R13, R30, R32, RZ ;  /* 0x000000201e0d723e */ /* 0x000fe400048070ff */
[----:B------:R-:W-:Y:S02]  /*27440*/  ISETP.LT.AND P4, PT, R39, UR12, !P1 ;  /* 0x0000000c27007c0c */ /* 0x000fe4000cf81270 */
[----:B0-----:R-:W-:Y:S01]  /*27450*/  PRMT R9, R13, 0x9910, RZ ;  /* 0x000099100d097816 */ /* 0x001fe200000000ff */
[----:B------:R0:W-:Y:S01]  /*27460*/  @P3 STG.E.U8 desc[UR22][R6.64], R15 ;  /* 0x0000000f06003986 */ /* 0x0001e2000c101116 */
[----:B------:R-:W-:Y:S01]  /*27470*/  PRMT R0, R23, 0x9910, RZ ;  /* 0x0000991017007816 */ /* 0x000fe200000000ff */
[----:B------:R-:W-:Y:S01]  /*27480*/  IMAD.MOV.U32 R8, RZ, RZ, R10 ;  /* 0x000000ffff087224 */ /* 0x000fe200078e000a */
[----:B------:R-:W-:Y:S01]  /*27490*/  F2FP.SATFINITE.E4M3.F32.PACK_AB_MERGE_C R67, R67, R66, RZ ;  /* 0x000000424343723e */ /* 0x000fe200048070ff */
[----:B------:R1:W-:Y:S01]  /*274a0*/  @P2 STG.E.U8 desc[UR22][R2.64], R13 ;  /* 0x0000000d02002986 */ /* 0x0003e2000c101116 */
[----:B------:R-:W-:-:S02]  /*274b0*/  SHF.R.S32.HI R0, RZ, 0x8, R0 ;  /* 0x00000008ff007819 */ /* 0x000fc40000011400 */
[----:B------:R-:W-:Y:S01]  /*274c0*/  SHF.R.S32.HI R8, RZ, 0x8, R8 ;  /* 0x00000008ff087819 */ /* 0x000fe20000011408 */
[----:B0-----:R-:W-:Y:S01]  /*274d0*/  IMAD.MOV.U32 R6, RZ, RZ, R9 ;  /* 0x000000ffff067224 */ /* 0x001fe200078e0009 */
[----:B------:R-:W-:Y:S04]  /*274e0*/  @P0 STG.E.U8 desc[UR22][R4.64], R67 ;  /* 0x0000004304000986 */ /* 0x000fe8000c101116 */
[----:B-1----:R-:W-:Y:S01]  /*274f0*/  SHF.R.S32.HI R2, RZ, 0x8, R6 ;  /* 0x00000008ff027819 */ /* 0x002fe20000011406 */
[----:B------:R-:W-:Y:S04]  /*27500*/  @P6 STG.E.U8 desc[UR22][R72.64], R0 ;  /* 0x0000000048006986 */ /* 0x000fe8000c101116 */
[----:B------:R-:W-:Y:S04]  /*27510*/  @P5 STG.E.U8 desc[UR22][R68.64], R8 ;  /* 0x0000000844005986 */ /* 0x000fe8000c101116 */
[----:B------:R0:W-:Y:S04]  /*27520*/  @P4 STG.E.U8 desc[UR22][R70.64], R2 ;  /* 0x0000000246004986 */ /* 0x0001e8000c101116 */
[----:B0-----:R-:W3:Y:S01]  /*27530*/  LDL.LU.64 R70, [R1+0x58] ;  /* 0x0000580001467983 */ /* 0x001ee20000300a00 */
[----:B------:R-:W-:-:S02]  /*27540*/  PRMT R10, R67, 0x9910, RZ ;  /* 0x00009910430a7816 */ /* 0x000fc400000000ff */
[----:B--2---:R-:W-:-:S03]  /*27550*/  ISETP.LT.AND P1, PT, R34, UR4, !P1 ;  /* 0x0000000422007c0c */ /* 0x004fc6000cf21270 */
[----:B------:R-:W-:-:S05]  /*27560*/  IMAD.MOV.U32 R7, RZ, RZ, R10 ;  /* 0x000000ffff077224 */ /* 0x000fca00078e000a */
[----:B------:R-:W-:-:S05]  /*27570*/  SHF.R.S32.HI R3, RZ, 0x8, R7 ;  /* 0x00000008ff037819 */ /* 0x000fca0000011407 */
[----:B---3--:R0:W-:Y:S01]  /*27580*/  @P1 STG.E.U8 desc[UR22][R70.64], R3 ;  /* 0x0000000346001986 */ /* 0x0081e2000c101116 */
[----:B------:R-:W-:Y:S06]  /*27590*/  BAR.SYNC.DEFER_BLOCKING 0x0 ;  /* 0x0000000000007b1d */ /* 0x000fec0000010000 */
[----:B------:R-:W-:Y:S05]  /*275a0*/  BRA.U UP0, `(.L_x_13) ;  /* 0x0000000100a07547 */ /* 0x000fea000b800000 */
[----:B------:R-:W1:Y:S01]  /*275b0*/  S2UR UR5, SR_CgaCtaId ;  /* 0x00000000000579c3 */ /* 0x000e620000008800 */
[----:B------:R-:W-:Y:S01]  /*275c0*/  NOP ;  /* 0x0000000000007918 */ /* 0x000fe20000000000 */
[----:B------:R-:W-:Y:S01]  /*275d0*/  UMOV UR4, 0x50 ;  /* 0x0000005000047882 */ /* 0x000fe20000000000 */
[----:B------:R-:W-:Y:S02]  /*275e0*/  IMAD.U32 R0, RZ, RZ, UR8 ;  /* 0x00000008ff007e24 */ /* 0x000fe4000f8e00ff */
[----:B0-----:R-:W-:Y:S02]  /*275f0*/  IMAD.MOV.U32 R3, RZ, RZ, 0xffff ;  /* 0x0000ffffff037424 */ /* 0x001fe400078e00ff */
[----:B------:R-:W-:Y:S01]  /*27600*/  IMAD.MOV.U32 R7, RZ, RZ, 0x1 ;  /* 0x00000001ff077424 */ /* 0x000fe200078e00ff */
[----:B------:R-:W-:-:S04]  /*27610*/  LOP3.LUT R0, R0, 0xffff, RZ, 0xc0, !PT ;  /* 0x0000ffff00007812 */ /* 0x000fc800078ec0ff */
[----:B------:R-:W-:-:S05]  /*27620*/  SHF.R.U32.HI R0, RZ, 0x5, R0 ;  /* 0x00000005ff007819 */ /* 0x000fca0000011600 */
[----:B------:R-:W-:Y:S01]  /*27630*/  VIADD R2, R0, 0x10 ;  /* 0x0000001000027836 */ /* 0x000fe20000000000 */
[----:B------:R-:W-:Y:S01]  /*27640*/  SHF.L.U32 R0, R3, R0, RZ ;  /* 0x0000000003007219 */ /* 0x000fe200000006ff */
[----:B-1----:R-:W-:-:S03]  /*27650*/  ULEA UR6, UR5, UR4, 0x18 ;  /* 0x0000000405067291 */ /* 0x002fc6000f8ec0ff */
[----:B------:R-:W-:-:S04]  /*27660*/  SHF.L.U32 R3, R7, R2, RZ ;  /* 0x0000000207037219 */ /* 0x000fc800000006ff */
[----:B------:R-:W-:Y:S02]  /*27670*/  LOP3.LUT R0, R3, R0, RZ, 0xfc, !PT ;  /* 0x0000000003007212 */ /* 0x000fe400078efcff */
[----:B------:R-:W0:Y:S02]  /*27680*/  LDS R5, [UR6] ;  /* 0x00000006ff057984 */ /* 0x000e240008000800 */
[C---:B------:R-:W-:Y:S02]  /*27690*/  LOP3.LUT R2, R0.reuse, 0xffff, RZ, 0xc0, !PT ;  /* 0x0000ffff00027812 */ /* 0x040fe400078ec0ff */
[----:B0-----:R-:W-:-:S04]  /*276a0*/  LOP3.LUT R3, R0, 0xffff, R5, 0x80, !PT ;  /* 0x0000ffff00037812 */ /* 0x001fc800078e8005 */
[----:B------:R-:W-:-:S13]  /*276b0*/  ISETP.NE.AND P0, PT, R3, R2, PT ;  /* 0x000000020300720c */ /* 0x000fda0003f05270 */
[----:B------:R-:W-:Y:S05]  /*276c0*/  @P0 BRA `(.L_x_14) ;  /* 0x0000000000500947 */ /* 0x000fea0003800000 */
[----:B------:R-:W-:Y:S02]  /*276d0*/  SHF.R.U32.HI R5, RZ, 0x10, R5 ;  /* 0x00000010ff057819 */ /* 0x000fe40000011605 */
[----:B------:R-:W-:-:S04]  /*276e0*/  SHF.R.U32.HI R2, RZ, 0x10, R0 ;  /* 0x00000010ff027819 */ /* 0x000fc80000011600 */
[----:B------:R-:W-:-:S04]  /*276f0*/  LOP3.LUT R5, R5, R2, RZ, 0xc0, !PT ;  /* 0x0000000205057212 */ /* 0x000fc800078ec0ff */
[----:B------:R-:W-:-:S13]  /*27700*/  ISETP.NE.AND P0, PT, R5, R2, PT ;  /* 0x000000020500720c */ /* 0x000fda0003f05270 */
[----:B------:R-:W-:Y:S05]  /*27710*/  @P0 BRA `(.L_x_15) ;  /* 0x0000000000300947 */ /* 0x000fea0003800000 */
[----:B------:R-:W-:Y:S01]  /*27720*/  R2UR UR4, R0 ;  /* 0x00000000000472ca */ /* 0x000fe200000e0000 */
[----:B------:R-:W-:Y:S01]  /*27730*/  VOTEU.ANY UR5, UPT, PT ;  /* 0x0000000000057886 */ /* 0x000fe200038e0100 */
[----:B------:R-:W0:Y:S01]  /*27740*/  S2R R0, SR_LANEID ;  /* 0x0000000000007919 */ /* 0x000e220000000000 */
[----:B------:R-:W-:-:S10]  /*27750*/  UFLO.U32 UR5, UR5 ;  /* 0x00000005000572bd */ /* 0x000fd400080e0000 */
[----:B------:R-:W-:-:S06]  /*27760*/  ULOP3.LUT UR4, URZ, UR4, URZ, 0x33, !UPT ;  /* 0x00000004ff047292 */ /* 0x000fcc000f8e33ff */
[----:B------:R-:W-:-:S04]  /*27770*/  IMAD.U32 R2, RZ, RZ, UR4 ;  /* 0x00000004ff027e24 */ /* 0x000fc8000f8e00ff */
[----:B------:R-:W1:Y:S02]  /*27780*/  REDUX UR7, R2 ;  /* 0x00000000020773c4 */ /* 0x000e640000000000 */
[----:B------:R2:W-:Y:S01]  /*27790*/  UTCATOMSWS.AND URZ, UR4 ;  /* 0x0000000400ff79e3 */ /* 0x0005e20008000000 */
[----:B0-----:R-:W-:Y:S01]  /*277a0*/  ISETP.EQ.U32.AND P0, PT, R0, UR5, PT ;  /* 0x0000000500007c0c */ /* 0x001fe2000bf02070 */
[----:B-1----:R-:W-:-:S12]  /*277b0*/  IMAD.U32 R0, RZ, RZ, UR7 ;  /* 0x00000007ff007e24 */ /* 0x002fd8000f8e00ff */
[----:B------:R2:W-:Y:S01]  /*277c0*/  @P0 ATOMS.AND RZ, [UR6], R0 ;  /* 0x00000000ffff098c */ /* 0x0005e2000a800006 */
[----:B------:R-:W-:Y:S05]  /*277d0*/  BRA `(.L_x_13) ;  /* 0x0000000000147947 */ /* 0x000fea0003800000 */
.L_x_15:
[----:B------:R-:W-:-:S07]  /*277e0*/  MOV R2, 0x27800 ;  /* 0x0002780000027802 */ /* 0x000fce0000000f00 */
[----:B------:R-:W-:Y:S05]  /*277f0*/  CALL.REL.NOINC `($__internal_0_$__cuda_sm10x_tcgen05_guardrail_trap_col_being_dealloced_not_returned_by_alloc) ;  /* 0x00000000002c7944 */ /* 0x000fea0003c00000 */
[----:B------:R-:W-:Y:S05]  /*27800*/  BRA `(.L_x_13) ;  /* 0x0000000000087947 */ /* 0x000fea0003800000 */
.L_x_14:
[----:B------:R-:W-:-:S07]  /*27810*/  MOV R2, 0x27830 ;  /* 0x0002783000027802 */ /* 0x000fce0000000f00 */
[----:B------:R-:W-:Y:S05]  /*27820*/  CALL.REL.NOINC `($__internal_2_$__cuda_sm10x_tcgen05_guardrail_trap_unallocated_columns_being_dealloced) ;  /* 0x0000000000387944 */ /* 0x000fea0003c00000 */
.L_x_13:
[----:B------:R-:W-:Y:S01]  /*27830*/  NOP ;  /* 0x0000000000007918 */ /* 0x000fe20000000000 */
[----:B--2---:R-:W-:Y:S05]  /*27840*/  EXIT ;  /* 0x000000000000794d */ /* 0x004fea0003800000 */
.L_x_8:
[----:B------:R-:W0:Y:S02]  /*27850*/  SYNCS.PHASECHK.TRANS64.TRYWAIT P1, [UR11], R30 ;  /* 0x0000001eff0075a7 */ /* 0x000e24000802110b */
[----:B0-----:R-:W-:Y:S05]  /*27860*/  @!P1 BRA `(.L_x_8) ;  /* 0xfffffffc00f89947 */ /* 0x001fea000383ffff */
[----:B------:R-:W-:Y:S05]  /*27870*/  BRA `(.L_x_16) ;  /* 0xfffffe6800887947 */ /* 0x000fea000383ffff */
.L_x_12:
[----:B------:R-:W1:Y:S02]  /*27880*/  SYNCS.PHASECHK.TRANS64.TRYWAIT P0, [UR11], R0 ;  /* 0x00000000ff0075a7 */ /* 0x000e64000800110b */
[----:B-1----:R-:W-:Y:S05]  /*27890*/  @!P0 BRA `(.L_x_12) ;  /* 0xfffffffc00f88947 */ /* 0x002fea000383ffff */
[----:B------:R-:W-:Y:S05]  /*278a0*/  BRA `(.L_x_11) ;  /* 0xfffffec000007947 */ /* 0x000fea000383ffff */
        .weak           $__internal_0_$__cuda_sm10x_tcgen05_guardrail_trap_col_being_dealloced_not_returned_by_alloc
        .type           $__internal_0_$__cuda_sm10x_tcgen05_guardrail_trap_col_being_dealloced_not_returned_by_alloc,@function
        .size           $__internal_0_$__cuda_sm10x_tcgen05_guardrail_trap_col_being_dealloced_not_returned_by_alloc,($__internal_1_$__cuda_sm10x_tcgen05_guardrail_trap_phase_invalid_during_alloc - $__internal_0_$__cuda_sm10x_tcgen05_guardrail_trap_col_being_dealloced_not_returned_by_alloc)
$__internal_0_$__cuda_sm10x_tcgen05_guardrail_trap_col_being_dealloced_not_returned_by_alloc:
[----:B------:R-:W-:Y:S05]  /*278b0*/  BPT.TRAP 0x1 ;  /* 0x000000040000795c */ /* 0x000fea0000300000 */
[----:B------:R-:W-:-:S04]  /*278c0*/  IMAD.MOV.U32 R3, RZ, RZ, 0x0 ;  /* 0x00000000ff037424 */ /* 0x000fc800078e00ff */
[----:B------:R-:W-:Y:S05]  /*278d0*/  RET.REL.NODEC R2 `(matmul_kernel) ;  /* 0xfffffd8402c87950 */ /* 0x000fea0003c3ffff */
        .weak           $__internal_1_$__cuda_sm10x_tcgen05_guardrail_trap_phase_invalid_during_alloc
        .type           $__internal_1_$__cuda_sm10x_tcgen05_guardrail_trap_phase_invalid_during_alloc,@function
        .size           $__internal_1_$__cuda_sm10x_tcgen05_guardrail_trap_phase_invalid_during_alloc,($__internal_2_$__cuda_sm10x_tcgen05_guardrail_trap_unallocated_columns_being_dealloced - $__internal_1_$__cuda_sm10x_tcgen05_guardrail_trap_phase_invalid_during_alloc)
$__internal_1_$__cuda_sm10x_tcgen05_guardrail_trap_phase_invalid_during_alloc:
[----:B------:R-:W-:Y:S05]  /*278e0*/  BPT.TRAP 0x1 ;  /* 0x000000040000795c */ /* 0x000fea0000300000 */
[----:B------:R-:W-:-:S04]  /*278f0*/  IMAD.MOV.U32 R3, RZ, RZ, 0x0 ;  /* 0x00000000ff037424 */ /* 0x000fc800078e00ff */
[----:B------:R-:W-:Y:S05]  /*27900*/  RET.REL.NODEC R2 `(matmul_kernel) ;  /* 0xfffffd8402bc7950 */ /* 0x000fea0003c3ffff */
        .weak           $__internal_2_$__cuda_sm10x_tcgen05_guardrail_trap_unallocated_columns_being_dealloced
        .type           $__internal_2_$__cuda_sm10x_tcgen05_guardrail_trap_unallocated_columns_being_dealloced,@function
        .size           $__internal_2_$__cuda_sm10x_tcgen05_guardrail_trap_unallocated_columns_being_dealloced,(.L_x_20 - $__internal_2_$__cuda_sm10x_tcgen05_guardrail_trap_unallocated_columns_being_dealloced)
$__internal_2_$__cuda_sm10x_tcgen05_guardrail_trap_unallocated_columns_being_dealloced:
[----:B------:R-:W-:Y:S05]  /*27910*/  BPT.TRAP 0x1 ;  /* 0x000000040000795c */ /* 0x000fea0000300000 */
[----:B------:R-:W-:-:S04]  /*27920*/  IMAD.MOV.U32 R3, RZ, RZ, 0x0 ;  /* 0x00000000ff037424 */ /* 0x000fc800078e00ff */
[----:B------:R-:W-:Y:S05]  /*27930*/  RET.REL.NODEC R2 `(matmul_kernel) ;  /* 0xfffffd8402b07950 */ /* 0x000fea0003c3ffff */
.L_x_17:
[----:B------:R-:W-:-:S00]  /*27940*/  BRA `(.L_x_17) ;  /* 0xfffffffc00fc7947 */ /* 0x000fc0000383ffff */
[----:B------:R-:W-:-:S00]  /*27950*/  NOP ;  /* 0x0000000000007918 */ /* 0x000fc00000000000 */
        /* <DEDUP_REMOVED lines=10> */
.L_x_20:


//--------------------- .nv.shared.matmul_kernel  --------------------------
	.section	.nv.shared.matmul_kernel,"aw",@nobits
	.sectionflags	@""
	.align	16
	.zero		1024


//--------------------- .nv.shared.reserved.0     --------------------------
	.section	.nv.shared.reserved.0,"aw",@nobits
	.align	8
	.weak		__nv_reservedSMEM_offset_0_alias
	.size		__nv_reservedSMEM_offset_0_alias, 0, 64
	.other		__nv_reservedSMEM_offset_0_alias,@"STO_CUDA_RESERVED_SHARED STV_DEFAULT"
__nv_reservedSMEM_offset_0_alias:
	.zero		0
.nv.shared.reserved.0:
	.zero		64
	.weak		__nv_reservedSMEM_allocation_phase
	.type		__nv_reservedSMEM_allocation_phase,@object
	.size		__nv_reservedSMEM_allocation_phase,(.L_0 - __nv_reservedSMEM_allocation_phase)
__nv_reservedSMEM_allocation_phase:
	.zero		1
.L_0:
	.zero		7
	.weak		__nv_reservedSMEM_devtool_atexit_pc
	.type		__nv_reservedSMEM_devtool_atexit_pc,@object
	.size		__nv_reservedSMEM_devtool_atexit_pc,(__nv_reservedSMEM_allocation_mask - __nv_reservedSMEM_devtool_atexit_pc)
__nv_reservedSMEM_devtool_atexit_pc:
	.zero		8
	.weak		__nv_reservedSMEM_allocation_mask
	.type		__nv_reservedSMEM_allocation_mask,@object
	.size		__nv_reservedSMEM_allocation_mask,(.L_2 - __nv_reservedSMEM_allocation_mask)
__nv_reservedSMEM_allocation_mask:
	.zero		4
.L_2:


//--------------------- .nv.constant0.matmul_kernel --------------------------
	.section	.nv.constant0.matmul_kernel,"a",@progbits
	.sectionflags	@""
	.align	4
.nv.constant0.matmul_kernel:
	.zero		976


//--------------------- SYMBOLS --------------------------

	.type		.nv.reservedSmem.offset0,@object
	.size		.nv.reservedSmem.offset0,0x4
	.type		.nv.reservedSmem.cap,@object
	.size		.nv.reservedSmem.cap,0x4
